	.target	sm_100a

	.elftype	@"ET_EXEC"


//--------------------- .note.nv.tkinfo           --------------------------
	.section	.note.nv.tkinfo,"",@"SHT_NOTE"
	.sectionflags	@"SHF_NOTE_NV_TKINFO"
	.tkinfo
        /*0018*/ 	.word	0x00000002
        /*0030*/ 	.string	""
        /*0030*/ 	.string	"ptxas"
        /*0030*/ 	.string	"Cuda compilation tools, release 13.0, V13.0.88"
        /*0030*/ 	.string	"Build cuda_13.0.r13.0/compiler.36424714_0"
        /*0030*/ 	.string	"-arch sm_100a -m 64 "



//--------------------- .note.nv.cuinfo           --------------------------
	.section	.note.nv.cuinfo,"",@"SHT_NOTE"
	.sectionflags	@"SHF_NOTE_NV_CUINFO"
        /*0018*/ 	.short	0x0002
        /*001a*/ 	.short	0x0064
        /*001c*/ 	.short	0x0082
	.zero		2


//--------------------- .nv.info                  --------------------------
	.section	.nv.info,"",@"SHT_CUDA_INFO"
	.align	4


	//----- nvinfo : EIATTR_REGCOUNT
	.align		4
        /*0000*/ 	.byte	0x04, 0x2f
        /*0002*/ 	.short	(.L_39 - .L_38)
	.align		4
.L_38:
        /*0004*/ 	.word	index@(_ZN2at6native29vectorized_elementwise_kernelILi8EZZZNS0_66_GLOBAL__N__d53a5ca4_28_ActivationLeakyReluKernel_cu_9e10b42f_311217leaky_relu_kernelERNS_18TensorIteratorBaseERKN3c106ScalarEENKUlvE_clEvENKUlvE_clEvEUldE_St5arrayIPcLm2EEEEviT0_T1_)
        /*0008*/ 	.word	0x00000020


	//----- nvinfo : EIATTR_FRAME_SIZE
	.align		4
.L_39:
        /*000c*/ 	.byte	0x04, 0x11
        /*000e*/ 	.short	(.L_41 - .L_40)
	.align		4
.L_40:
        /*0010*/ 	.word	index@(_ZN2at6native29vectorized_elementwise_kernelILi8EZZZNS0_66_GLOBAL__N__d53a5ca4_28_ActivationLeakyReluKernel_cu_9e10b42f_311217leaky_relu_kernelERNS_18TensorIteratorBaseERKN3c106ScalarEENKUlvE_clEvENKUlvE_clEvEUldE_St5arrayIPcLm2EEEEviT0_T1_)
        /*0014*/ 	.word	0x00000000


	//----- nvinfo : EIATTR_REGCOUNT
	.align		4
.L_41:
        /*0018*/ 	.byte	0x04, 0x2f
        /*001a*/ 	.short	(.L_43 - .L_42)
	.align		4
.L_42:
        /*001c*/ 	.word	index@(_ZN2at6native29vectorized_elementwise_kernelILi4EZZZNS0_66_GLOBAL__N__d53a5ca4_28_ActivationLeakyReluKernel_cu_9e10b42f_311217leaky_relu_kernelERNS_18TensorIteratorBaseERKN3c106ScalarEENKUlvE_clEvENKUlvE_clEvEUldE_St5arrayIPcLm2EEEEviT0_T1_)
        /*0020*/ 	.word	0x00000020


	//----- nvinfo : EIATTR_FRAME_SIZE
	.align		4
.L_43:
        /*0024*/ 	.byte	0x04, 0x11
        /*0026*/ 	.short	(.L_45 - .L_44)
	.align		4
.L_44:
        /*0028*/ 	.word	index@(_ZN2at6native29vectorized_elementwise_kernelILi4EZZZNS0_66_GLOBAL__N__d53a5ca4_28_ActivationLeakyReluKernel_cu_9e10b42f_311217leaky_relu_kernelERNS_18TensorIteratorBaseERKN3c106ScalarEENKUlvE_clEvENKUlvE_clEvEUldE_St5arrayIPcLm2EEEEviT0_T1_)
        /*002c*/ 	.word	0x00000000


	//----- nvinfo : EIATTR_REGCOUNT
	.align		4
.L_45:
        /*0030*/ 	.byte	0x04, 0x2f
        /*0032*/ 	.short	(.L_47 - .L_46)
	.align		4
.L_46:
        /*0034*/ 	.word	index@(_ZN2at6native29vectorized_elementwise_kernelILi2EZZZNS0_66_GLOBAL__N__d53a5ca4_28_ActivationLeakyReluKernel_cu_9e10b42f_311217leaky_relu_kernelERNS_18TensorIteratorBaseERKN3c106ScalarEENKUlvE_clEvENKUlvE_clEvEUldE_St5arrayIPcLm2EEEEviT0_T1_)
        /*0038*/ 	.word	0x00000020


	//----- nvinfo : EIATTR_FRAME_SIZE
	.align		4
.L_47:
        /*003c*/ 	.byte	0x04, 0x11
        /*003e*/ 	.short	(.L_49 - .L_48)
	.align		4
.L_48:
        /*0040*/ 	.word	index@(_ZN2at6native29vectorized_elementwise_kernelILi2EZZZNS0_66_GLOBAL__N__d53a5ca4_28_ActivationLeakyReluKernel_cu_9e10b42f_311217leaky_relu_kernelERNS_18TensorIteratorBaseERKN3c106ScalarEENKUlvE_clEvENKUlvE_clEvEUldE_St5arrayIPcLm2EEEEviT0_T1_)
        /*0044*/ 	.word	0x00000000


	//----- nvinfo : EIATTR_REGCOUNT
	.align		4
.L_49:
        /*0048*/ 	.byte	0x04, 0x2f
        /*004a*/ 	.short	(.L_51 - .L_50)
	.align		4
.L_50:
        /*004c*/ 	.word	index@(_ZN2at6native27unrolled_elementwise_kernelIZZZNS0_66_GLOBAL__N__d53a5ca4_28_ActivationLeakyReluKernel_cu_9e10b42f_311217leaky_relu_kernelERNS_18TensorIteratorBaseERKN3c106ScalarEENKUlvE_clEvENKUlvE_clEvEUldE_St5arrayIPcLm2EELi4E23TrivialOffsetCalculatorILi1EjESG_NS0_6memory15LoadWithoutCastENSH_16StoreWithoutCastEEEviT_T0_T2_T3_T4_T5_)
        /*0050*/ 	.word	0x0000001a


	//----- nvinfo : EIATTR_FRAME_SIZE
	.align		4
.L_51:
        /*0054*/ 	.byte	0x04, 0x11
        /*0056*/ 	.short	(.L_53 - .L_52)
	.align		4
.L_52:
        /*0058*/ 	.word	index@(_ZN2at6native27unrolled_elementwise_kernelIZZZNS0_66_GLOBAL__N__d53a5ca4_28_ActivationLeakyReluKernel_cu_9e10b42f_311217leaky_relu_kernelERNS_18TensorIteratorBaseERKN3c106ScalarEENKUlvE_clEvENKUlvE_clEvEUldE_St5arrayIPcLm2EELi4E23TrivialOffsetCalculatorILi1EjESG_NS0_6memory15LoadWithoutCastENSH_16StoreWithoutCastEEEviT_T0_T2_T3_T4_T5_)
        /*005c*/ 	.word	0x00000000


	//----- nvinfo : EIATTR_REGCOUNT
	.align		4
.L_53:
        /*0060*/ 	.byte	0x04, 0x2f
        /*0062*/ 	.short	(.L_55 - .L_54)
	.align		4
.L_54:
        /*0064*/ 	.word	index@(_ZN2at6native18elementwise_kernelILi128ELi2EZNS0_22gpu_kernel_impl_nocastIZZZNS0_66_GLOBAL__N__d53a5ca4_28_ActivationLeakyReluKernel_cu_9e10b42f_311217leaky_relu_kernelERNS_18TensorIteratorBaseERKN3c106ScalarEENKUlvE_clEvENKUlvE_clEvEUldE_EEvS5_RKT_EUliE_EEviT1_)
        /*0068*/ 	.word	0x00000014


	//----- nvinfo : EIATTR_FRAME_SIZE
	.align		4
.L_55:
        /*006c*/ 	.byte	0x04, 0x11
        /*006e*/ 	.short	(.L_57 - .L_56)
	.align		4
.L_56:
        /*0070*/ 	.word	index@(_ZN2at6native18elementwise_kernelILi128ELi2EZNS0_22gpu_kernel_impl_nocastIZZZNS0_66_GLOBAL__N__d53a5ca4_28_ActivationLeakyReluKernel_cu_9e10b42f_311217leaky_relu_kernelERNS_18TensorIteratorBaseERKN3c106ScalarEENKUlvE_clEvENKUlvE_clEvEUldE_EEvS5_RKT_EUliE_EEviT1_)
        /*0074*/ 	.word	0x00000000


	//----- nvinfo : EIATTR_REGCOUNT
	.align		4
.L_57:
        /*0078*/ 	.byte	0x04, 0x2f
        /*007a*/ 	.short	(.L_59 - .L_58)
	.align		4
.L_58:
        /*007c*/ 	.word	index@(_ZN2at6native27unrolled_elementwise_kernelIZZZNS0_66_GLOBAL__N__d53a5ca4_28_ActivationLeakyReluKernel_cu_9e10b42f_311217leaky_relu_kernelERNS_18TensorIteratorBaseERKN3c106ScalarEENKUlvE_clEvENKUlvE_clEvEUldE_St5arrayIPcLm2EELi4E23TrivialOffsetCalculatorILi1EjESG_NS0_6memory12LoadWithCastILi1EEENSH_13StoreWithCastILi1EEEEEviT_T0_T2_T3_T4_T5_)
        /*0080*/ 	.word	0x00000022


	//----- nvinfo : EIATTR_FRAME_SIZE
	.align		4
.L_59:
        /*0084*/ 	.byte	0x04, 0x11
        /*0086*/ 	.short	(.L_61 - .L_60)
	.align		4
.L_60:
        /*0088*/ 	.word	index@(_ZN2at6native27unrolled_elementwise_kernelIZZZNS0_66_GLOBAL__N__d53a5ca4_28_ActivationLeakyReluKernel_cu_9e10b42f_311217leaky_relu_kernelERNS_18TensorIteratorBaseERKN3c106ScalarEENKUlvE_clEvENKUlvE_clEvEUldE_St5arrayIPcLm2EELi4E23TrivialOffsetCalculatorILi1EjESG_NS0_6memory12LoadWithCastILi1EEENSH_13StoreWithCastILi1EEEEEviT_T0_T2_T3_T4_T5_)
        /*008c*/ 	.word	0x00000000


	//----- nvinfo : EIATTR_REGCOUNT
	.align		4
.L_61:
        /*0090*/ 	.byte	0x04, 0x2f
        /*0092*/ 	.short	(.L_63 - .L_62)
	.align		4
.L_62:
        /*0094*/ 	.word	index@(_ZN2at6native18elementwise_kernelILi128ELi4EZNS0_15gpu_kernel_implIZZZNS0_66_GLOBAL__N__d53a5ca4_28_ActivationLeakyReluKernel_cu_9e10b42f_311217leaky_relu_kernelERNS_18TensorIteratorBaseERKN3c106ScalarEENKUlvE_clEvENKUlvE_clEvEUldE_EEvS5_RKT_EUliE_EEviT1_)
        /*0098*/ 	.word	0x00000018


	//----- nvinfo : EIATTR_FRAME_SIZE
	.align		4
.L_63:
        /*009c*/ 	.byte	0x04, 0x11
        /*009e*/ 	.short	(.L_65 - .L_64)
	.align		4
.L_64:
        /*00a0*/ 	.word	index@(_ZN2at6native18elementwise_kernelILi128ELi4EZNS0_15gpu_kernel_implIZZZNS0_66_GLOBAL__N__d53a5ca4_28_ActivationLeakyReluKernel_cu_9e10b42f_311217leaky_relu_kernelERNS_18TensorIteratorBaseERKN3c106ScalarEENKUlvE_clEvENKUlvE_clEvEUldE_EEvS5_RKT_EUliE_EEviT1_)
        /*00a4*/ 	.word	0x00000000


	//----- nvinfo : EIATTR_REGCOUNT
	.align		4
.L_65:
        /*00a8*/ 	.byte	0x04, 0x2f
        /*00aa*/ 	.short	(.L_67 - .L_66)
	.align		4
.L_66:
        /*00ac*/ 	.word	index@(_ZN2at6native29vectorized_elementwise_kernelILi8EZZZNS0_66_GLOBAL__N__d53a5ca4_28_ActivationLeakyReluKernel_cu_9e10b42f_311217leaky_relu_kernelERNS_18TensorIteratorBaseERKN3c106ScalarEENKUlvE_clEvENKUlvE0_clEvEUlfE_St5arrayIPcLm2EEEEviT0_T1_)
        /*00b0*/ 	.word	0x00000020


	//----- nvinfo : EIATTR_FRAME_SIZE
	.align		4
.L_67:
        /*00b4*/ 	.byte	0x04, 0x11
        /*00b6*/ 	.short	(.L_69 - .L_68)
	.align		4
.L_68:
        /*00b8*/ 	.word	index@(_ZN2at6native29vectorized_elementwise_kernelILi8EZZZNS0_66_GLOBAL__N__d53a5ca4_28_ActivationLeakyReluKernel_cu_9e10b42f_311217leaky_relu_kernelERNS_18TensorIteratorBaseERKN3c106ScalarEENKUlvE_clEvENKUlvE0_clEvEUlfE_St5arrayIPcLm2EEEEviT0_T1_)
        /*00bc*/ 	.word	0x00000000


	//----- nvinfo : EIATTR_REGCOUNT
	.align		4
.L_69:
        /*00c0*/ 	.byte	0x04, 0x2f
        /*00c2*/ 	.short	(.L_71 - .L_70)
	.align		4
.L_70:
        /*00c4*/ 	.word	index@(_ZN2at6native29vectorized_elementwise_kernelILi4EZZZNS0_66_GLOBAL__N__d53a5ca4_28_ActivationLeakyReluKernel_cu_9e10b42f_311217leaky_relu_kernelERNS_18TensorIteratorBaseERKN3c106ScalarEENKUlvE_clEvENKUlvE0_clEvEUlfE_St5arrayIPcLm2EEEEviT0_T1_)
        /*00c8*/ 	.word	0x00000020


	//----- nvinfo : EIATTR_FRAME_SIZE
	.align		4
.L_71:
        /*00cc*/ 	.byte	0x04, 0x11
        /*00ce*/ 	.short	(.L_73 - .L_72)
	.align		4
.L_72:
        /*00d0*/ 	.word	index@(_ZN2at6native29vectorized_elementwise_kernelILi4EZZZNS0_66_GLOBAL__N__d53a5ca4_28_ActivationLeakyReluKernel_cu_9e10b42f_311217leaky_relu_kernelERNS_18TensorIteratorBaseERKN3c106ScalarEENKUlvE_clEvENKUlvE0_clEvEUlfE_St5arrayIPcLm2EEEEviT0_T1_)
        /*00d4*/ 	.word	0x00000000


	//----- nvinfo : EIATTR_REGCOUNT
	.align		4
.L_73:
        /*00d8*/ 	.byte	0x04, 0x2f
        /*00da*/ 	.short	(.L_75 - .L_74)
	.align		4
.L_74:
        /*00dc*/ 	.word	index@(_ZN2at6native29vectorized_elementwise_kernelILi2EZZZNS0_66_GLOBAL__N__d53a5ca4_28_ActivationLeakyReluKernel_cu_9e10b42f_311217leaky_relu_kernelERNS_18TensorIteratorBaseERKN3c106ScalarEENKUlvE_clEvENKUlvE0_clEvEUlfE_St5arrayIPcLm2EEEEviT0_T1_)
        /*00e0*/ 	.word	0x00000020


	//----- nvinfo : EIATTR_FRAME_SIZE
	.align		4
.L_75:
        /*00e4*/ 	.byte	0x04, 0x11
        /*00e6*/ 	.short	(.L_77 - .L_76)
	.align		4
.L_76:
        /*00e8*/ 	.word	index@(_ZN2at6native29vectorized_elementwise_kernelILi2EZZZNS0_66_GLOBAL__N__d53a5ca4_28_ActivationLeakyReluKernel_cu_9e10b42f_311217leaky_relu_kernelERNS_18TensorIteratorBaseERKN3c106ScalarEENKUlvE_clEvENKUlvE0_clEvEUlfE_St5arrayIPcLm2EEEEviT0_T1_)
        /*00ec*/ 	.word	0x00000000


	//----- nvinfo : EIATTR_REGCOUNT
	.align		4
.L_77:
        /*00f0*/ 	.byte	0x04, 0x2f
        /*00f2*/ 	.short	(.L_79 - .L_78)
	.align		4
.L_78:
        /*00f4*/ 	.word	index@(_ZN2at6native27unrolled_elementwise_kernelIZZZNS0_66_GLOBAL__N__d53a5ca4_28_ActivationLeakyReluKernel_cu_9e10b42f_311217leaky_relu_kernelERNS_18TensorIteratorBaseERKN3c106ScalarEENKUlvE_clEvENKUlvE0_clEvEUlfE_St5arrayIPcLm2EELi4E23TrivialOffsetCalculatorILi1EjESG_NS0_6memory15LoadWithoutCastENSH_16StoreWithoutCastEEEviT_T0_T2_T3_T4_T5_)
        /*00f8*/ 	.word	0x00000018


	//----- nvinfo : EIATTR_FRAME_SIZE
	.align		4
.L_79:
        /*00fc*/ 	.byte	0x04, 0x11
        /*00fe*/ 	.short	(.L_81 - .L_80)
	.align		4
.L_80:
        /*0100*/ 	.word	index@(_ZN2at6native27unrolled_elementwise_kernelIZZZNS0_66_GLOBAL__N__d53a5ca4_28_ActivationLeakyReluKernel_cu_9e10b42f_311217leaky_relu_kernelERNS_18TensorIteratorBaseERKN3c106ScalarEENKUlvE_clEvENKUlvE0_clEvEUlfE_St5arrayIPcLm2EELi4E23TrivialOffsetCalculatorILi1EjESG_NS0_6memory15LoadWithoutCastENSH_16StoreWithoutCastEEEviT_T0_T2_T3_T4_T5_)
        /*0104*/ 	.word	0x00000000


	//----- nvinfo : EIATTR_REGCOUNT
	.align		4
.L_81:
        /*0108*/ 	.byte	0x04, 0x2f
        /*010a*/ 	.short	(.L_83 - .L_82)
	.align		4
.L_82:
        /*010c*/ 	.word	index@(_ZN2at6native18elementwise_kernelILi128ELi2EZNS0_22gpu_kernel_impl_nocastIZZZNS0_66_GLOBAL__N__d53a5ca4_28_ActivationLeakyReluKernel_cu_9e10b42f_311217leaky_relu_kernelERNS_18TensorIteratorBaseERKN3c106ScalarEENKUlvE_clEvENKUlvE0_clEvEUlfE_EEvS5_RKT_EUliE_EEviT1_)
        /*0110*/ 	.word	0x00000014


	//----- nvinfo : EIATTR_FRAME_SIZE
	.align		4
.L_83:
        /*0114*/ 	.byte	0x04, 0x11
        /*0116*/ 	.short	(.L_85 - .L_84)
	.align		4
.L_84:
        /*0118*/ 	.word	index@(_ZN2at6native18elementwise_kernelILi128ELi2EZNS0_22gpu_kernel_impl_nocastIZZZNS0_66_GLOBAL__N__d53a5ca4_28_ActivationLeakyReluKernel_cu_9e10b42f_311217leaky_relu_kernelERNS_18TensorIteratorBaseERKN3c106ScalarEENKUlvE_clEvENKUlvE0_clEvEUlfE_EEvS5_RKT_EUliE_EEviT1_)
        /*011c*/ 	.word	0x00000000


	//----- nvinfo : EIATTR_REGCOUNT
	.align		4
.L_85:
        /*0120*/ 	.byte	0x04, 0x2f
        /*0122*/ 	.short	(.L_87 - .L_86)
	.align		4
.L_86:
        /*0124*/ 	.word	index@(_ZN2at6native27unrolled_elementwise_kernelIZZZNS0_66_GLOBAL__N__d53a5ca4_28_ActivationLeakyReluKernel_cu_9e10b42f_311217leaky_relu_kernelERNS_18TensorIteratorBaseERKN3c106ScalarEENKUlvE_clEvENKUlvE0_clEvEUlfE_St5arrayIPcLm2EELi4E23TrivialOffsetCalculatorILi1EjESG_NS0_6memory12LoadWithCastILi1EEENSH_13StoreWithCastILi1EEEEEviT_T0_T2_T3_T4_T5_)
        /*0128*/ 	.word	0x0000001e


	//----- nvinfo : EIATTR_FRAME_SIZE
	.align		4
.L_87:
        /*012c*/ 	.byte	0x04, 0x11
        /*012e*/ 	.short	(.L_89 - .L_88)
	.align		4
.L_88:
        /*0130*/ 	.word	index@(_ZN2at6native27unrolled_elementwise_kernelIZZZNS0_66_GLOBAL__N__d53a5ca4_28_ActivationLeakyReluKernel_cu_9e10b42f_311217leaky_relu_kernelERNS_18TensorIteratorBaseERKN3c106ScalarEENKUlvE_clEvENKUlvE0_clEvEUlfE_St5arrayIPcLm2EELi4E23TrivialOffsetCalculatorILi1EjESG_NS0_6memory12LoadWithCastILi1EEENSH_13StoreWithCastILi1EEEEEviT_T0_T2_T3_T4_T5_)
        /*0134*/ 	.word	0x00000000


	//----- nvinfo : EIATTR_REGCOUNT
	.align		4
.L_89:
        /*0138*/ 	.byte	0x04, 0x2f
        /*013a*/ 	.short	(.L_91 - .L_90)
	.align		4
.L_90:
        /*013c*/ 	.word	index@(_ZN2at6native18elementwise_kernelILi128ELi4EZNS0_15gpu_kernel_implIZZZNS0_66_GLOBAL__N__d53a5ca4_28_ActivationLeakyReluKernel_cu_9e10b42f_311217leaky_relu_kernelERNS_18TensorIteratorBaseERKN3c106ScalarEENKUlvE_clEvENKUlvE0_clEvEUlfE_EEvS5_RKT_EUliE_EEviT1_)
        /*0140*/ 	.word	0x00000018


	//----- nvinfo : EIATTR_FRAME_SIZE
	.align		4
.L_91:
        /*0144*/ 	.byte	0x04, 0x11
        /*0146*/ 	.short	(.L_93 - .L_92)
	.align		4
.L_92:
        /*0148*/ 	.word	index@(_ZN2at6native18elementwise_kernelILi128ELi4EZNS0_15gpu_kernel_implIZZZNS0_66_GLOBAL__N__d53a5ca4_28_ActivationLeakyReluKernel_cu_9e10b42f_311217leaky_relu_kernelERNS_18TensorIteratorBaseERKN3c106ScalarEENKUlvE_clEvENKUlvE0_clEvEUlfE_EEvS5_RKT_EUliE_EEviT1_)
        /*014c*/ 	.word	0x00000000


	//----- nvinfo : EIATTR_REGCOUNT
	.align		4
.L_93:
        /*0150*/ 	.byte	0x04, 0x2f
        /*0152*/ 	.short	(.L_95 - .L_94)
	.align		4
.L_94:
        /*0154*/ 	.word	index@(_ZN2at6native29vectorized_elementwise_kernelILi8EZZZNS0_66_GLOBAL__N__d53a5ca4_28_ActivationLeakyReluKernel_cu_9e10b42f_311217leaky_relu_kernelERNS_18TensorIteratorBaseERKN3c106ScalarEENKUlvE_clEvENKUlvE1_clEvEUlNS5_4HalfEE_St5arrayIPcLm2EEEEviT0_T1_)
        /*0158*/ 	.word	0x00000020


	//----- nvinfo : EIATTR_FRAME_SIZE
	.align		4
.L_95:
        /*015c*/ 	.byte	0x04, 0x11
        /*015e*/ 	.short	(.L_97 - .L_96)
	.align		4
.L_96:
        /*0160*/ 	.word	index@(_ZN2at6native29vectorized_elementwise_kernelILi8EZZZNS0_66_GLOBAL__N__d53a5ca4_28_ActivationLeakyReluKernel_cu_9e10b42f_311217leaky_relu_kernelERNS_18TensorIteratorBaseERKN3c106ScalarEENKUlvE_clEvENKUlvE1_clEvEUlNS5_4HalfEE_St5arrayIPcLm2EEEEviT0_T1_)
        /*0164*/ 	.word	0x00000000


	//----- nvinfo : EIATTR_REGCOUNT
	.align		4
.L_97:
        /*0168*/ 	.byte	0x04, 0x2f
        /*016a*/ 	.short	(.L_99 - .L_98)
	.align		4
.L_98:
        /*016c*/ 	.word	index@(_ZN2at6native29vectorized_elementwise_kernelILi4EZZZNS0_66_GLOBAL__N__d53a5ca4_28_ActivationLeakyReluKernel_cu_9e10b42f_311217leaky_relu_kernelERNS_18TensorIteratorBaseERKN3c106ScalarEENKUlvE_clEvENKUlvE1_clEvEUlNS5_4HalfEE_St5arrayIPcLm2EEEEviT0_T1_)
        /*0170*/ 	.word	0x00000020


	//----- nvinfo : EIATTR_FRAME_SIZE
	.align		4
.L_99:
        /*0174*/ 	.byte	0x04, 0x11
        /*0176*/ 	.short	(.L_101 - .L_100)
	.align		4
.L_100:
        /*0178*/ 	.word	index@(_ZN2at6native29vectorized_elementwise_kernelILi4EZZZNS0_66_GLOBAL__N__d53a5ca4_28_ActivationLeakyReluKernel_cu_9e10b42f_311217leaky_relu_kernelERNS_18TensorIteratorBaseERKN3c106ScalarEENKUlvE_clEvENKUlvE1_clEvEUlNS5_4HalfEE_St5arrayIPcLm2EEEEviT0_T1_)
        /*017c*/ 	.word	0x00000000


	//----- nvinfo : EIATTR_REGCOUNT
	.align		4
.L_101:
        /*0180*/ 	.byte	0x04, 0x2f
        /*0182*/ 	.short	(.L_103 - .L_102)
	.align		4
.L_102:
        /*0184*/ 	.word	index@(_ZN2at6native29vectorized_elementwise_kernelILi2EZZZNS0_66_GLOBAL__N__d53a5ca4_28_ActivationLeakyReluKernel_cu_9e10b42f_311217leaky_relu_kernelERNS_18TensorIteratorBaseERKN3c106ScalarEENKUlvE_clEvENKUlvE1_clEvEUlNS5_4HalfEE_St5arrayIPcLm2EEEEviT0_T1_)
        /*0188*/ 	.word	0x00000020


	//----- nvinfo : EIATTR_FRAME_SIZE
	.align		4
.L_103:
        /*018c*/ 	.byte	0x04, 0x11
        /*018e*/ 	.short	(.L_105 - .L_104)
	.align		4
.L_104:
        /*0190*/ 	.word	index@(_ZN2at6native29vectorized_elementwise_kernelILi2EZZZNS0_66_GLOBAL__N__d53a5ca4_28_ActivationLeakyReluKernel_cu_9e10b42f_311217leaky_relu_kernelERNS_18TensorIteratorBaseERKN3c106ScalarEENKUlvE_clEvENKUlvE1_clEvEUlNS5_4HalfEE_St5arrayIPcLm2EEEEviT0_T1_)
        /*0194*/ 	.word	0x00000000


	//----- nvinfo : EIATTR_REGCOUNT
	.align		4
.L_105:
        /*0198*/ 	.byte	0x04, 0x2f
        /*019a*/ 	.short	(.L_107 - .L_106)
	.align		4
.L_106:
        /*019c*/ 	.word	index@(_ZN2at6native27unrolled_elementwise_kernelIZZZNS0_66_GLOBAL__N__d53a5ca4_28_ActivationLeakyReluKernel_cu_9e10b42f_311217leaky_relu_kernelERNS_18TensorIteratorBaseERKN3c106ScalarEENKUlvE_clEvENKUlvE1_clEvEUlNS5_4HalfEE_St5arrayIPcLm2EELi4E23TrivialOffsetCalculatorILi1EjESH_NS0_6memory15LoadWithoutCastENSI_16StoreWithoutCastEEEviT_T0_T2_T3_T4_T5_)
        /*01a0*/ 	.word	0x00000018


	//----- nvinfo : EIATTR_FRAME_SIZE
	.align		4
.L_107:
        /*01a4*/ 	.byte	0x04, 0x11
        /*01a6*/ 	.short	(.L_109 - .L_108)
	.align		4
.L_108:
        /*01a8*/ 	.word	index@(_ZN2at6native27unrolled_elementwise_kernelIZZZNS0_66_GLOBAL__N__d53a5ca4_28_ActivationLeakyReluKernel_cu_9e10b42f_311217leaky_relu_kernelERNS_18TensorIteratorBaseERKN3c106ScalarEENKUlvE_clEvENKUlvE1_clEvEUlNS5_4HalfEE_St5arrayIPcLm2EELi4E23TrivialOffsetCalculatorILi1EjESH_NS0_6memory15LoadWithoutCastENSI_16StoreWithoutCastEEEviT_T0_T2_T3_T4_T5_)
        /*01ac*/ 	.word	0x00000000


	//----- nvinfo : EIATTR_REGCOUNT
	.align		4
.L_109:
        /*01b0*/ 	.byte	0x04, 0x2f
        /*01b2*/ 	.short	(.L_111 - .L_110)
	.align		4
.L_110:
        /*01b4*/ 	.word	index@(_ZN2at6native18elementwise_kernelILi128ELi4EZNS0_22gpu_kernel_impl_nocastIZZZNS0_66_GLOBAL__N__d53a5ca4_28_ActivationLeakyReluKernel_cu_9e10b42f_311217leaky_relu_kernelERNS_18TensorIteratorBaseERKN3c106ScalarEENKUlvE_clEvENKUlvE1_clEvEUlNS6_4HalfEE_EEvS5_RKT_EUliE_EEviT1_)
        /*01b8*/ 	.word	0x00000014


	//----- nvinfo : EIATTR_FRAME_SIZE
	.align		4
.L_111:
        /*01bc*/ 	.byte	0x04, 0x11
        /*01be*/ 	.short	(.L_113 - .L_112)
	.align		4
.L_112:
        /*01c0*/ 	.word	index@(_ZN2at6native18elementwise_kernelILi128ELi4EZNS0_22gpu_kernel_impl_nocastIZZZNS0_66_GLOBAL__N__d53a5ca4_28_ActivationLeakyReluKernel_cu_9e10b42f_311217leaky_relu_kernelERNS_18TensorIteratorBaseERKN3c106ScalarEENKUlvE_clEvENKUlvE1_clEvEUlNS6_4HalfEE_EEvS5_RKT_EUliE_EEviT1_)
        /*01c4*/ 	.word	0x00000000


	//----- nvinfo : EIATTR_REGCOUNT
	.align		4
.L_113:
        /*01c8*/ 	.byte	0x04, 0x2f
        /*01ca*/ 	.short	(.L_115 - .L_114)
	.align		4
.L_114:
        /*01cc*/ 	.word	index@(_ZN2at6native27unrolled_elementwise_kernelIZZZNS0_66_GLOBAL__N__d53a5ca4_28_ActivationLeakyReluKernel_cu_9e10b42f_311217leaky_relu_kernelERNS_18TensorIteratorBaseERKN3c106ScalarEENKUlvE_clEvENKUlvE1_clEvEUlNS5_4HalfEE_St5arrayIPcLm2EELi4E23TrivialOffsetCalculatorILi1EjESH_NS0_6memory12LoadWithCastILi1EEENSI_13StoreWithCastILi1EEEEEviT_T0_T2_T3_T4_T5_)
        /*01d0*/ 	.word	0x0000001c


	//----- nvinfo : EIATTR_FRAME_SIZE
	.align		4
.L_115:
        /*01d4*/ 	.byte	0x04, 0x11
        /*01d6*/ 	.short	(.L_117 - .L_116)
	.align		4
.L_116:
        /*01d8*/ 	.word	index@(_ZN2at6native27unrolled_elementwise_kernelIZZZNS0_66_GLOBAL__N__d53a5ca4_28_ActivationLeakyReluKernel_cu_9e10b42f_311217leaky_relu_kernelERNS_18TensorIteratorBaseERKN3c106ScalarEENKUlvE_clEvENKUlvE1_clEvEUlNS5_4HalfEE_St5arrayIPcLm2EELi4E23TrivialOffsetCalculatorILi1EjESH_NS0_6memory12LoadWithCastILi1EEENSI_13StoreWithCastILi1EEEEEviT_T0_T2_T3_T4_T5_)
        /*01dc*/ 	.word	0x00000000


	//----- nvinfo : EIATTR_REGCOUNT
	.align		4
.L_117:
        /*01e0*/ 	.byte	0x04, 0x2f
        /*01e2*/ 	.short	(.L_119 - .L_118)
	.align		4
.L_118:
        /*01e4*/ 	.word	index@(_ZN2at6native18elementwise_kernelILi128ELi4EZNS0_15gpu_kernel_implIZZZNS0_66_GLOBAL__N__d53a5ca4_28_ActivationLeakyReluKernel_cu_9e10b42f_311217leaky_relu_kernelERNS_18TensorIteratorBaseERKN3c106ScalarEENKUlvE_clEvENKUlvE1_clEvEUlNS6_4HalfEE_EEvS5_RKT_EUliE_EEviT1_)
        /*01e8*/ 	.word	0x00000018


	//----- nvinfo : EIATTR_FRAME_SIZE
	.align		4
.L_119:
        /*01ec*/ 	.byte	0x04, 0x11
        /*01ee*/ 	.short	(.L_121 - .L_120)
	.align		4
.L_120:
        /*01f0*/ 	.word	index@(_ZN2at6native18elementwise_kernelILi128ELi4EZNS0_15gpu_kernel_implIZZZNS0_66_GLOBAL__N__d53a5ca4_28_ActivationLeakyReluKernel_cu_9e10b42f_311217leaky_relu_kernelERNS_18TensorIteratorBaseERKN3c106ScalarEENKUlvE_clEvENKUlvE1_clEvEUlNS6_4HalfEE_EEvS5_RKT_EUliE_EEviT1_)
        /*01f4*/ 	.word	0x00000000


	//----- nvinfo : EIATTR_REGCOUNT
	.align		4
.L_121:
        /*01f8*/ 	.byte	0x04, 0x2f
        /*01fa*/ 	.short	(.L_123 - .L_122)
	.align		4
.L_122:
        /*01fc*/ 	.word	index@(_ZN2at6native29vectorized_elementwise_kernelILi8EZZZNS0_66_GLOBAL__N__d53a5ca4_28_ActivationLeakyReluKernel_cu_9e10b42f_311217leaky_relu_kernelERNS_18TensorIteratorBaseERKN3c106ScalarEENKUlvE_clEvENKUlvE2_clEvEUlNS5_8BFloat16EE_St5arrayIPcLm2EEEEviT0_T1_)
        /*0200*/ 	.word	0x00000020


	//----- nvinfo : EIATTR_FRAME_SIZE
	.align		4
.L_123:
        /*0204*/ 	.byte	0x04, 0x11
        /*0206*/ 	.short	(.L_125 - .L_124)
	.align		4
.L_124:
        /*0208*/ 	.word	index@(_ZN2at6native29vectorized_elementwise_kernelILi8EZZZNS0_66_GLOBAL__N__d53a5ca4_28_ActivationLeakyReluKernel_cu_9e10b42f_311217leaky_relu_kernelERNS_18TensorIteratorBaseERKN3c106ScalarEENKUlvE_clEvENKUlvE2_clEvEUlNS5_8BFloat16EE_St5arrayIPcLm2EEEEviT0_T1_)
        /*020c*/ 	.word	0x00000000


	//----- nvinfo : EIATTR_REGCOUNT
	.align		4
.L_125:
        /*0210*/ 	.byte	0x04, 0x2f
        /*0212*/ 	.short	(.L_127 - .L_126)
	.align		4
.L_126:
        /*0214*/ 	.word	index@(_ZN2at6native29vectorized_elementwise_kernelILi4EZZZNS0_66_GLOBAL__N__d53a5ca4_28_ActivationLeakyReluKernel_cu_9e10b42f_311217leaky_relu_kernelERNS_18TensorIteratorBaseERKN3c106ScalarEENKUlvE_clEvENKUlvE2_clEvEUlNS5_8BFloat16EE_St5arrayIPcLm2EEEEviT0_T1_)
        /*0218*/ 	.word	0x00000020


	//----- nvinfo : EIATTR_FRAME_SIZE
	.align		4
.L_127:
        /*021c*/ 	.byte	0x04, 0x11
        /*021e*/ 	.short	(.L_129 - .L_128)
	.align		4
.L_128:
        /*0220*/ 	.word	index@(_ZN2at6native29vectorized_elementwise_kernelILi4EZZZNS0_66_GLOBAL__N__d53a5ca4_28_ActivationLeakyReluKernel_cu_9e10b42f_311217leaky_relu_kernelERNS_18TensorIteratorBaseERKN3c106ScalarEENKUlvE_clEvENKUlvE2_clEvEUlNS5_8BFloat16EE_St5arrayIPcLm2EEEEviT0_T1_)
        /*0224*/ 	.word	0x00000000


	//----- nvinfo : EIATTR_REGCOUNT
	.align		4
.L_129:
        /*0228*/ 	.byte	0x04, 0x2f
        /*022a*/ 	.short	(.L_131 - .L_130)
	.align		4
.L_130:
        /*022c*/ 	.word	index@(_ZN2at6native29vectorized_elementwise_kernelILi2EZZZNS0_66_GLOBAL__N__d53a5ca4_28_ActivationLeakyReluKernel_cu_9e10b42f_311217leaky_relu_kernelERNS_18TensorIteratorBaseERKN3c106ScalarEENKUlvE_clEvENKUlvE2_clEvEUlNS5_8BFloat16EE_St5arrayIPcLm2EEEEviT0_T1_)
        /*0230*/ 	.word	0x00000020


	//----- nvinfo : EIATTR_FRAME_SIZE
	.align		4
.L_131:
        /*0234*/ 	.byte	0x04, 0x11
        /*0236*/ 	.short	(.L_133 - .L_132)
	.align		4
.L_132:
        /*0238*/ 	.word	index@(_ZN2at6native29vectorized_elementwise_kernelILi2EZZZNS0_66_GLOBAL__N__d53a5ca4_28_ActivationLeakyReluKernel_cu_9e10b42f_311217leaky_relu_kernelERNS_18TensorIteratorBaseERKN3c106ScalarEENKUlvE_clEvENKUlvE2_clEvEUlNS5_8BFloat16EE_St5arrayIPcLm2EEEEviT0_T1_)
        /*023c*/ 	.word	0x00000000


	//----- nvinfo : EIATTR_REGCOUNT
	.align		4
.L_133:
        /*0240*/ 	.byte	0x04, 0x2f
        /*0242*/ 	.short	(.L_135 - .L_134)
	.align		4
.L_134:
        /*0244*/ 	.word	index@(_ZN2at6native27unrolled_elementwise_kernelIZZZNS0_66_GLOBAL__N__d53a5ca4_28_ActivationLeakyReluKernel_cu_9e10b42f_311217leaky_relu_kernelERNS_18TensorIteratorBaseERKN3c106ScalarEENKUlvE_clEvENKUlvE2_clEvEUlNS5_8BFloat16EE_St5arrayIPcLm2EELi4E23TrivialOffsetCalculatorILi1EjESH_NS0_6memory15LoadWithoutCastENSI_16StoreWithoutCastEEEviT_T0_T2_T3_T4_T5_)
        /*0248*/ 	.word	0x00000018


	//----- nvinfo : EIATTR_FRAME_SIZE
	.align		4
.L_135:
        /*024c*/ 	.byte	0x04, 0x11
        /*024e*/ 	.short	(.L_137 - .L_136)
	.align		4
.L_136:
        /*0250*/ 	.word	index@(_ZN2at6native27unrolled_elementwise_kernelIZZZNS0_66_GLOBAL__N__d53a5ca4_28_ActivationLeakyReluKernel_cu_9e10b42f_311217leaky_relu_kernelERNS_18TensorIteratorBaseERKN3c106ScalarEENKUlvE_clEvENKUlvE2_clEvEUlNS5_8BFloat16EE_St5arrayIPcLm2EELi4E23TrivialOffsetCalculatorILi1EjESH_NS0_6memory15LoadWithoutCastENSI_16StoreWithoutCastEEEviT_T0_T2_T3_T4_T5_)
        /*0254*/ 	.word	0x00000000


	//----- nvinfo : EIATTR_REGCOUNT
	.align		4
.L_137:
        /*0258*/ 	.byte	0x04, 0x2f
        /*025a*/ 	.short	(.L_139 - .L_138)
	.align		4
.L_138:
        /*025c*/ 	.word	index@(_ZN2at6native18elementwise_kernelILi128ELi4EZNS0_22gpu_kernel_impl_nocastIZZZNS0_66_GLOBAL__N__d53a5ca4_28_ActivationLeakyReluKernel_cu_9e10b42f_311217leaky_relu_kernelERNS_18TensorIteratorBaseERKN3c106ScalarEENKUlvE_clEvENKUlvE2_clEvEUlNS6_8BFloat16EE_EEvS5_RKT_EUliE_EEviT1_)
        /*0260*/ 	.word	0x00000014


	//----- nvinfo : EIATTR_FRAME_SIZE
	.align		4
.L_139:
        /*0264*/ 	.byte	0x04, 0x11
        /*0266*/ 	.short	(.L_141 - .L_140)
	.align		4
.L_140:
        /*0268*/ 	.word	index@(_ZN2at6native18elementwise_kernelILi128ELi4EZNS0_22gpu_kernel_impl_nocastIZZZNS0_66_GLOBAL__N__d53a5ca4_28_ActivationLeakyReluKernel_cu_9e10b42f_311217leaky_relu_kernelERNS_18TensorIteratorBaseERKN3c106ScalarEENKUlvE_clEvENKUlvE2_clEvEUlNS6_8BFloat16EE_EEvS5_RKT_EUliE_EEviT1_)
        /*026c*/ 	.word	0x00000000


	//----- nvinfo : EIATTR_REGCOUNT
	.align		4
.L_141:
        /*0270*/ 	.byte	0x04, 0x2f
        /*0272*/ 	.short	(.L_143 - .L_142)
	.align		4
.L_142:
        /*0274*/ 	.word	index@(_ZN2at6native27unrolled_elementwise_kernelIZZZNS0_66_GLOBAL__N__d53a5ca4_28_ActivationLeakyReluKernel_cu_9e10b42f_311217leaky_relu_kernelERNS_18TensorIteratorBaseERKN3c106ScalarEENKUlvE_clEvENKUlvE2_clEvEUlNS5_8BFloat16EE_St5arrayIPcLm2EELi4E23TrivialOffsetCalculatorILi1EjESH_NS0_6memory12LoadWithCastILi1EEENSI_13StoreWithCastILi1EEEEEviT_T0_T2_T3_T4_T5_)
        /*0278*/ 	.word	0x0000001c


	//----- nvinfo : EIATTR_FRAME_SIZE
	.align		4
.L_143:
        /*027c*/ 	.byte	0x04, 0x11
        /*027e*/ 	.short	(.L_145 - .L_144)
	.align		4
.L_144:
        /*0280*/ 	.word	index@(_ZN2at6native27unrolled_elementwise_kernelIZZZNS0_66_GLOBAL__N__d53a5ca4_28_ActivationLeakyReluKernel_cu_9e10b42f_311217leaky_relu_kernelERNS_18TensorIteratorBaseERKN3c106ScalarEENKUlvE_clEvENKUlvE2_clEvEUlNS5_8BFloat16EE_St5arrayIPcLm2EELi4E23TrivialOffsetCalculatorILi1EjESH_NS0_6memory12LoadWithCastILi1EEENSI_13StoreWithCastILi1EEEEEviT_T0_T2_T3_T4_T5_)
        /*0284*/ 	.word	0x00000000


	//----- nvinfo : EIATTR_REGCOUNT
	.align		4
.L_145:
        /*0288*/ 	.byte	0x04, 0x2f
        /*028a*/ 	.short	(.L_147 - .L_146)
	.align		4
.L_146:
        /*028c*/ 	.word	index@(_ZN2at6native18elementwise_kernelILi128ELi4EZNS0_15gpu_kernel_implIZZZNS0_66_GLOBAL__N__d53a5ca4_28_ActivationLeakyReluKernel_cu_9e10b42f_311217leaky_relu_kernelERNS_18TensorIteratorBaseERKN3c106ScalarEENKUlvE_clEvENKUlvE2_clEvEUlNS6_8BFloat16EE_EEvS5_RKT_EUliE_EEviT1_)
        /*0290*/ 	.word	0x00000018


	//----- nvinfo : EIATTR_FRAME_SIZE
	.align		4
.L_147:
        /*0294*/ 	.byte	0x04, 0x11
        /*0296*/ 	.short	(.L_149 - .L_148)
	.align		4
.L_148:
        /*0298*/ 	.word	index@(_ZN2at6native18elementwise_kernelILi128ELi4EZNS0_15gpu_kernel_implIZZZNS0_66_GLOBAL__N__d53a5ca4_28_ActivationLeakyReluKernel_cu_9e10b42f_311217leaky_relu_kernelERNS_18TensorIteratorBaseERKN3c106ScalarEENKUlvE_clEvENKUlvE2_clEvEUlNS6_8BFloat16EE_EEvS5_RKT_EUliE_EEviT1_)
        /*029c*/ 	.word	0x00000000


	//----- nvinfo : EIATTR_REGCOUNT
	.align		4
.L_149:
        /*02a0*/ 	.byte	0x04, 0x2f
        /*02a2*/ 	.short	(.L_151 - .L_150)
	.align		4
.L_150:
        /*02a4*/ 	.word	index@(_ZN2at6native29vectorized_elementwise_kernelILi8EZZZNS0_66_GLOBAL__N__d53a5ca4_28_ActivationLeakyReluKernel_cu_9e10b42f_311226leaky_relu_backward_kernelERNS_18TensorIteratorBaseERKN3c106ScalarEENKUlvE_clEvENKUlvE_clEvEUlddE_St5arrayIPcLm3EEEEviT0_T1_)
        /*02a8*/ 	.word	0x00000020


	//----- nvinfo : EIATTR_FRAME_SIZE
	.align		4
.L_151:
        /*02ac*/ 	.byte	0x04, 0x11
        /*02ae*/ 	.short	(.L_153 - .L_152)
	.align		4
.L_152:
        /*02b0*/ 	.word	index@(_ZN2at6native29vectorized_elementwise_kernelILi8EZZZNS0_66_GLOBAL__N__d53a5ca4_28_ActivationLeakyReluKernel_cu_9e10b42f_311226leaky_relu_backward_kernelERNS_18TensorIteratorBaseERKN3c106ScalarEENKUlvE_clEvENKUlvE_clEvEUlddE_St5arrayIPcLm3EEEEviT0_T1_)
        /*02b4*/ 	.word	0x00000000


	//----- nvinfo : EIATTR_REGCOUNT
	.align		4
.L_153:
        /*02b8*/ 	.byte	0x04, 0x2f
        /*02ba*/ 	.short	(.L_155 - .L_154)
	.align		4
.L_154:
        /*02bc*/ 	.word	index@(_ZN2at6native29vectorized_elementwise_kernelILi4EZZZNS0_66_GLOBAL__N__d53a5ca4_28_ActivationLeakyReluKernel_cu_9e10b42f_311226leaky_relu_backward_kernelERNS_18TensorIteratorBaseERKN3c106ScalarEENKUlvE_clEvENKUlvE_clEvEUlddE_St5arrayIPcLm3EEEEviT0_T1_)
        /*02c0*/ 	.word	0x00000020


	//----- nvinfo : EIATTR_FRAME_SIZE
	.align		4
.L_155:
        /*02c4*/ 	.byte	0x04, 0x11
        /*02c6*/ 	.short	(.L_157 - .L_156)
	.align		4
.L_156:
        /*02c8*/ 	.word	index@(_ZN2at6native29vectorized_elementwise_kernelILi4EZZZNS0_66_GLOBAL__N__d53a5ca4_28_ActivationLeakyReluKernel_cu_9e10b42f_311226leaky_relu_backward_kernelERNS_18TensorIteratorBaseERKN3c106ScalarEENKUlvE_clEvENKUlvE_clEvEUlddE_St5arrayIPcLm3EEEEviT0_T1_)
        /*02cc*/ 	.word	0x00000000


	//----- nvinfo : EIATTR_REGCOUNT
	.align		4
.L_157:
        /*02d0*/ 	.byte	0x04, 0x2f
        /*02d2*/ 	.short	(.L_159 - .L_158)
	.align		4
.L_158:
        /*02d4*/ 	.word	index@(_ZN2at6native29vectorized_elementwise_kernelILi2EZZZNS0_66_GLOBAL__N__d53a5ca4_28_ActivationLeakyReluKernel_cu_9e10b42f_311226leaky_relu_backward_kernelERNS_18TensorIteratorBaseERKN3c106ScalarEENKUlvE_clEvENKUlvE_clEvEUlddE_St5arrayIPcLm3EEEEviT0_T1_)
        /*02d8*/ 	.word	0x00000020


	//----- nvinfo : EIATTR_FRAME_SIZE
	.align		4
.L_159:
        /*02dc*/ 	.byte	0x04, 0x11
        /*02de*/ 	.short	(.L_161 - .L_160)
	.align		4
.L_160:
        /*02e0*/ 	.word	index@(_ZN2at6native29vectorized_elementwise_kernelILi2EZZZNS0_66_GLOBAL__N__d53a5ca4_28_ActivationLeakyReluKernel_cu_9e10b42f_311226leaky_relu_backward_kernelERNS_18TensorIteratorBaseERKN3c106ScalarEENKUlvE_clEvENKUlvE_clEvEUlddE_St5arrayIPcLm3EEEEviT0_T1_)
        /*02e4*/ 	.word	0x00000000


	//----- nvinfo : EIATTR_REGCOUNT
	.align		4
.L_161:
        /*02e8*/ 	.byte	0x04, 0x2f
        /*02ea*/ 	.short	(.L_163 - .L_162)
	.align		4
.L_162:
        /*02ec*/ 	.word	index@(_ZN2at6native27unrolled_elementwise_kernelIZZZNS0_66_GLOBAL__N__d53a5ca4_28_ActivationLeakyReluKernel_cu_9e10b42f_311226leaky_relu_backward_kernelERNS_18TensorIteratorBaseERKN3c106ScalarEENKUlvE_clEvENKUlvE_clEvEUlddE_St5arrayIPcLm3EELi4E23TrivialOffsetCalculatorILi2EjESF_ILi1EjENS0_6memory15LoadWithoutCastENSI_16StoreWithoutCastEEEviT_T0_T2_T3_T4_T5_)
        /*02f0*/ 	.word	0x00000020


	//----- nvinfo : EIATTR_FRAME_SIZE
	.align		4
.L_163:
        /*02f4*/ 	.byte	0x04, 0x11
        /*02f6*/ 	.short	(.L_165 - .L_164)
	.align		4
.L_164:
        /*02f8*/ 	.word	index@(_ZN2at6native27unrolled_elementwise_kernelIZZZNS0_66_GLOBAL__N__d53a5ca4_28_ActivationLeakyReluKernel_cu_9e10b42f_311226leaky_relu_backward_kernelERNS_18TensorIteratorBaseERKN3c106ScalarEENKUlvE_clEvENKUlvE_clEvEUlddE_St5arrayIPcLm3EELi4E23TrivialOffsetCalculatorILi2EjESF_ILi1EjENS0_6memory15LoadWithoutCastENSI_16StoreWithoutCastEEEviT_T0_T2_T3_T4_T5_)
        /*02fc*/ 	.word	0x00000000


	//----- nvinfo : EIATTR_REGCOUNT
	.align		4
.L_165:
        /*0300*/ 	.byte	0x04, 0x2f
        /*0302*/ 	.short	(.L_167 - .L_166)
	.align		4
.L_166:
        /*0304*/ 	.word	index@(_ZN2at6native18elementwise_kernelILi128ELi2EZNS0_22gpu_kernel_impl_nocastIZZZNS0_66_GLOBAL__N__d53a5ca4_28_ActivationLeakyReluKernel_cu_9e10b42f_311226leaky_relu_backward_kernelERNS_18TensorIteratorBaseERKN3c106ScalarEENKUlvE_clEvENKUlvE_clEvEUlddE_EEvS5_RKT_EUliE_EEviT1_)
        /*0308*/ 	.word	0x00000014


	//----- nvinfo : EIATTR_FRAME_SIZE
	.align		4
.L_167:
        /*030c*/ 	.byte	0x04, 0x11
        /*030e*/ 	.short	(.L_169 - .L_168)
	.align		4
.L_168:
        /*0310*/ 	.word	index@(_ZN2at6native18elementwise_kernelILi128ELi2EZNS0_22gpu_kernel_impl_nocastIZZZNS0_66_GLOBAL__N__d53a5ca4_28_ActivationLeakyReluKernel_cu_9e10b42f_311226leaky_relu_backward_kernelERNS_18TensorIteratorBaseERKN3c106ScalarEENKUlvE_clEvENKUlvE_clEvEUlddE_EEvS5_RKT_EUliE_EEviT1_)
        /*0314*/ 	.word	0x00000000


	//----- nvinfo : EIATTR_REGCOUNT
	.align		4
.L_169:
        /*0318*/ 	.byte	0x04, 0x2f
        /*031a*/ 	.short	(.L_171 - .L_170)
	.align		4
.L_170:
        /*031c*/ 	.word	index@(_ZN2at6native27unrolled_elementwise_kernelIZZZNS0_66_GLOBAL__N__d53a5ca4_28_ActivationLeakyReluKernel_cu_9e10b42f_311226leaky_relu_backward_kernelERNS_18TensorIteratorBaseERKN3c106ScalarEENKUlvE_clEvENKUlvE_clEvEUlddE_St5arrayIPcLm3EELi4E23TrivialOffsetCalculatorILi2EjESF_ILi1EjENS0_6memory12LoadWithCastILi2EEENSI_13StoreWithCastILi1EEEEEviT_T0_T2_T3_T4_T5_)
        /*0320*/ 	.word	0x00000022


	//----- nvinfo : EIATTR_FRAME_SIZE
	.align		4
.L_171:
        /*0324*/ 	.byte	0x04, 0x11
        /*0326*/ 	.short	(.L_173 - .L_172)
	.align		4
.L_172:
        /*0328*/ 	.word	index@(_ZN2at6native27unrolled_elementwise_kernelIZZZNS0_66_GLOBAL__N__d53a5ca4_28_ActivationLeakyReluKernel_cu_9e10b42f_311226leaky_relu_backward_kernelERNS_18TensorIteratorBaseERKN3c106ScalarEENKUlvE_clEvENKUlvE_clEvEUlddE_St5arrayIPcLm3EELi4E23TrivialOffsetCalculatorILi2EjESF_ILi1EjENS0_6memory12LoadWithCastILi2EEENSI_13StoreWithCastILi1EEEEEviT_T0_T2_T3_T4_T5_)
        /*032c*/ 	.word	0x00000000


	//----- nvinfo : EIATTR_REGCOUNT
	.align		4
.L_173:
        /*0330*/ 	.byte	0x04, 0x2f
        /*0332*/ 	.short	(.L_175 - .L_174)
	.align		4
.L_174:
        /*0334*/ 	.word	index@(_ZN2at6native18elementwise_kernelILi128ELi4EZNS0_15gpu_kernel_implIZZZNS0_66_GLOBAL__N__d53a5ca4_28_ActivationLeakyReluKernel_cu_9e10b42f_311226leaky_relu_backward_kernelERNS_18TensorIteratorBaseERKN3c106ScalarEENKUlvE_clEvENKUlvE_clEvEUlddE_EEvS5_RKT_EUliE_EEviT1_)
        /*0338*/ 	.word	0x0000001a


	//----- nvinfo : EIATTR_FRAME_SIZE
	.align		4
.L_175:
        /*033c*/ 	.byte	0x04, 0x11
        /*033e*/ 	.short	(.L_177 - .L_176)
	.align		4
.L_176:
        /*0340*/ 	.word	index@(_ZN2at6native18elementwise_kernelILi128ELi4EZNS0_15gpu_kernel_implIZZZNS0_66_GLOBAL__N__d53a5ca4_28_ActivationLeakyReluKernel_cu_9e10b42f_311226leaky_relu_backward_kernelERNS_18TensorIteratorBaseERKN3c106ScalarEENKUlvE_clEvENKUlvE_clEvEUlddE_EEvS5_RKT_EUliE_EEviT1_)
        /*0344*/ 	.word	0x00000000


	//----- nvinfo : EIATTR_REGCOUNT
	.align		4
.L_177:
        /*0348*/ 	.byte	0x04, 0x2f
        /*034a*/ 	.short	(.L_179 - .L_178)
	.align		4
.L_178:
        /*034c*/ 	.word	index@(_ZN2at6native29vectorized_elementwise_kernelILi8EZZZNS0_66_GLOBAL__N__d53a5ca4_28_ActivationLeakyReluKernel_cu_9e10b42f_311226leaky_relu_backward_kernelERNS_18TensorIteratorBaseERKN3c106ScalarEENKUlvE_clEvENKUlvE0_clEvEUlffE_St5arrayIPcLm3EEEEviT0_T1_)
        /*0350*/ 	.word	0x00000020


	//----- nvinfo : EIATTR_FRAME_SIZE
	.align		4
.L_179:
        /*0354*/ 	.byte	0x04, 0x11
        /*0356*/ 	.short	(.L_181 - .L_180)
	.align		4
.L_180:
        /*0358*/ 	.word	index@(_ZN2at6native29vectorized_elementwise_kernelILi8EZZZNS0_66_GLOBAL__N__d53a5ca4_28_ActivationLeakyReluKernel_cu_9e10b42f_311226leaky_relu_backward_kernelERNS_18TensorIteratorBaseERKN3c106ScalarEENKUlvE_clEvENKUlvE0_clEvEUlffE_St5arrayIPcLm3EEEEviT0_T1_)
        /*035c*/ 	.word	0x00000000


	//----- nvinfo : EIATTR_REGCOUNT
	.align		4
.L_181:
        /*0360*/ 	.byte	0x04, 0x2f
        /*0362*/ 	.short	(.L_183 - .L_182)
	.align		4
.L_182:
        /*0364*/ 	.word	index@(_ZN2at6native29vectorized_elementwise_kernelILi4EZZZNS0_66_GLOBAL__N__d53a5ca4_28_ActivationLeakyReluKernel_cu_9e10b42f_311226leaky_relu_backward_kernelERNS_18TensorIteratorBaseERKN3c106ScalarEENKUlvE_clEvENKUlvE0_clEvEUlffE_St5arrayIPcLm3EEEEviT0_T1_)
        /*0368*/ 	.word	0x00000020


	//----- nvinfo : EIATTR_FRAME_SIZE
	.align		4
.L_183:
        /*036c*/ 	.byte	0x04, 0x11
        /*036e*/ 	.short	(.L_185 - .L_184)
	.align		4
.L_184:
        /*0370*/ 	.word	index@(_ZN2at6native29vectorized_elementwise_kernelILi4EZZZNS0_66_GLOBAL__N__d53a5ca4_28_ActivationLeakyReluKernel_cu_9e10b42f_311226leaky_relu_backward_kernelERNS_18TensorIteratorBaseERKN3c106ScalarEENKUlvE_clEvENKUlvE0_clEvEUlffE_St5arrayIPcLm3EEEEviT0_T1_)
        /*0374*/ 	.word	0x00000000


	//----- nvinfo : EIATTR_REGCOUNT
	.align		4
.L_185:
        /*0378*/ 	.byte	0x04, 0x2f
        /*037a*/ 	.short	(.L_187 - .L_186)
	.align		4
.L_186:
        /*037c*/ 	.word	index@(_ZN2at6native29vectorized_elementwise_kernelILi2EZZZNS0_66_GLOBAL__N__d53a5ca4_28_ActivationLeakyReluKernel_cu_9e10b42f_311226leaky_relu_backward_kernelERNS_18TensorIteratorBaseERKN3c106ScalarEENKUlvE_clEvENKUlvE0_clEvEUlffE_St5arrayIPcLm3EEEEviT0_T1_)
        /*0380*/ 	.word	0x00000020


	//----- nvinfo : EIATTR_FRAME_SIZE
	.align		4
.L_187:
        /*0384*/ 	.byte	0x04, 0x11
        /*0386*/ 	.short	(.L_189 - .L_188)
	.align		4
.L_188:
        /*0388*/ 	.word	index@(_ZN2at6native29vectorized_elementwise_kernelILi2EZZZNS0_66_GLOBAL__N__d53a5ca4_28_ActivationLeakyReluKernel_cu_9e10b42f_311226leaky_relu_backward_kernelERNS_18TensorIteratorBaseERKN3c106ScalarEENKUlvE_clEvENKUlvE0_clEvEUlffE_St5arrayIPcLm3EEEEviT0_T1_)
        /*038c*/ 	.word	0x00000000


	//----- nvinfo : EIATTR_REGCOUNT
	.align		4
.L_189:
        /*0390*/ 	.byte	0x04, 0x2f
        /*0392*/ 	.short	(.L_191 - .L_190)
	.align		4
.L_190:
        /*0394*/ 	.word	index@(_ZN2at6native27unrolled_elementwise_kernelIZZZNS0_66_GLOBAL__N__d53a5ca4_28_ActivationLeakyReluKernel_cu_9e10b42f_311226leaky_relu_backward_kernelERNS_18TensorIteratorBaseERKN3c106ScalarEENKUlvE_clEvENKUlvE0_clEvEUlffE_St5arrayIPcLm3EELi4E23TrivialOffsetCalculatorILi2EjESF_ILi1EjENS0_6memory15LoadWithoutCastENSI_16StoreWithoutCastEEEviT_T0_T2_T3_T4_T5_)
        /*0398*/ 	.word	0x0000001c


	//----- nvinfo : EIATTR_FRAME_SIZE
	.align		4
.L_191:
        /*039c*/ 	.byte	0x04, 0x11
        /*039e*/ 	.short	(.L_193 - .L_192)
	.align		4
.L_192:
        /*03a0*/ 	.word	index@(_ZN2at6native27unrolled_elementwise_kernelIZZZNS0_66_GLOBAL__N__d53a5ca4_28_ActivationLeakyReluKernel_cu_9e10b42f_311226leaky_relu_backward_kernelERNS_18TensorIteratorBaseERKN3c106ScalarEENKUlvE_clEvENKUlvE0_clEvEUlffE_St5arrayIPcLm3EELi4E23TrivialOffsetCalculatorILi2EjESF_ILi1EjENS0_6memory15LoadWithoutCastENSI_16StoreWithoutCastEEEviT_T0_T2_T3_T4_T5_)
        /*03a4*/ 	.word	0x00000000


	//----- nvinfo : EIATTR_REGCOUNT
	.align		4
.L_193:
        /*03a8*/ 	.byte	0x04, 0x2f
        /*03aa*/ 	.short	(.L_195 - .L_194)
	.align		4
.L_194:
        /*03ac*/ 	.word	index@(_ZN2at6native18elementwise_kernelILi128ELi2EZNS0_22gpu_kernel_impl_nocastIZZZNS0_66_GLOBAL__N__d53a5ca4_28_ActivationLeakyReluKernel_cu_9e10b42f_311226leaky_relu_backward_kernelERNS_18TensorIteratorBaseERKN3c106ScalarEENKUlvE_clEvENKUlvE0_clEvEUlffE_EEvS5_RKT_EUliE_EEviT1_)
        /*03b0*/ 	.word	0x00000014


	//----- nvinfo : EIATTR_FRAME_SIZE
	.align		4
.L_195:
        /*03b4*/ 	.byte	0x04, 0x11
        /*03b6*/ 	.short	(.L_197 - .L_196)
	.align		4
.L_196:
        /*03b8*/ 	.word	index@(_ZN2at6native18elementwise_kernelILi128ELi2EZNS0_22gpu_kernel_impl_nocastIZZZNS0_66_GLOBAL__N__d53a5ca4_28_ActivationLeakyReluKernel_cu_9e10b42f_311226leaky_relu_backward_kernelERNS_18TensorIteratorBaseERKN3c106ScalarEENKUlvE_clEvENKUlvE0_clEvEUlffE_EEvS5_RKT_EUliE_EEviT1_)
        /*03bc*/ 	.word	0x00000000


	//----- nvinfo : EIATTR_REGCOUNT
	.align		4
.L_197:
        /*03c0*/ 	.byte	0x04, 0x2f
        /*03c2*/ 	.short	(.L_199 - .L_198)
	.align		4
.L_198:
        /*03c4*/ 	.word	index@(_ZN2at6native27unrolled_elementwise_kernelIZZZNS0_66_GLOBAL__N__d53a5ca4_28_ActivationLeakyReluKernel_cu_9e10b42f_311226leaky_relu_backward_kernelERNS_18TensorIteratorBaseERKN3c106ScalarEENKUlvE_clEvENKUlvE0_clEvEUlffE_St5arrayIPcLm3EELi4E23TrivialOffsetCalculatorILi2EjESF_ILi1EjENS0_6memory12LoadWithCastILi2EEENSI_13StoreWithCastILi1EEEEEviT_T0_T2_T3_T4_T5_)
        /*03c8*/ 	.word	0x0000001e


	//----- nvinfo : EIATTR_FRAME_SIZE
	.align		4
.L_199:
        /*03cc*/ 	.byte	0x04, 0x11
        /*03ce*/ 	.short	(.L_201 - .L_200)
	.align		4
.L_200:
        /*03d0*/ 	.word	index@(_ZN2at6native27unrolled_elementwise_kernelIZZZNS0_66_GLOBAL__N__d53a5ca4_28_ActivationLeakyReluKernel_cu_9e10b42f_311226leaky_relu_backward_kernelERNS_18TensorIteratorBaseERKN3c106ScalarEENKUlvE_clEvENKUlvE0_clEvEUlffE_St5arrayIPcLm3EELi4E23TrivialOffsetCalculatorILi2EjESF_ILi1EjENS0_6memory12LoadWithCastILi2EEENSI_13StoreWithCastILi1EEEEEviT_T0_T2_T3_T4_T5_)
        /*03d4*/ 	.word	0x00000000


	//----- nvinfo : EIATTR_REGCOUNT
	.align		4
.L_201:
        /*03d8*/ 	.byte	0x04, 0x2f
        /*03da*/ 	.short	(.L_203 - .L_202)
	.align		4
.L_202:
        /*03dc*/ 	.word	index@(_ZN2at6native18elementwise_kernelILi128ELi4EZNS0_15gpu_kernel_implIZZZNS0_66_GLOBAL__N__d53a5ca4_28_ActivationLeakyReluKernel_cu_9e10b42f_311226leaky_relu_backward_kernelERNS_18TensorIteratorBaseERKN3c106ScalarEENKUlvE_clEvENKUlvE0_clEvEUlffE_EEvS5_RKT_EUliE_EEviT1_)
        /*03e0*/ 	.word	0x00000018


	//----- nvinfo : EIATTR_FRAME_SIZE
	.align		4
.L_203:
        /*03e4*/ 	.byte	0x04, 0x11
        /*03e6*/ 	.short	(.L_205 - .L_204)
	.align		4
.L_204:
        /*03e8*/ 	.word	index@(_ZN2at6native18elementwise_kernelILi128ELi4EZNS0_15gpu_kernel_implIZZZNS0_66_GLOBAL__N__d53a5ca4_28_ActivationLeakyReluKernel_cu_9e10b42f_311226leaky_relu_backward_kernelERNS_18TensorIteratorBaseERKN3c106ScalarEENKUlvE_clEvENKUlvE0_clEvEUlffE_EEvS5_RKT_EUliE_EEviT1_)
        /*03ec*/ 	.word	0x00000000


	//----- nvinfo : EIATTR_REGCOUNT
	.align		4
.L_205:
        /*03f0*/ 	.byte	0x04, 0x2f
        /*03f2*/ 	.short	(.L_207 - .L_206)
	.align		4
.L_206:
        /*03f4*/ 	.word	index@(_ZN2at6native29vectorized_elementwise_kernelILi8EZZZNS0_66_GLOBAL__N__d53a5ca4_28_ActivationLeakyReluKernel_cu_9e10b42f_311226leaky_relu_backward_kernelERNS_18TensorIteratorBaseERKN3c106ScalarEENKUlvE_clEvENKUlvE1_clEvEUlNS5_4HalfESB_E_St5arrayIPcLm3EEEEviT0_T1_)
        /*03f8*/ 	.word	0x00000028


	//----- nvinfo : EIATTR_FRAME_SIZE
	.align		4
.L_207:
        /*03fc*/ 	.byte	0x04, 0x11
        /*03fe*/ 	.short	(.L_209 - .L_208)
	.align		4
.L_208:
        /*0400*/ 	.word	index@(_ZN2at6native29vectorized_elementwise_kernelILi8EZZZNS0_66_GLOBAL__N__d53a5ca4_28_ActivationLeakyReluKernel_cu_9e10b42f_311226leaky_relu_backward_kernelERNS_18TensorIteratorBaseERKN3c106ScalarEENKUlvE_clEvENKUlvE1_clEvEUlNS5_4HalfESB_E_St5arrayIPcLm3EEEEviT0_T1_)
        /*0404*/ 	.word	0x00000000


	//----- nvinfo : EIATTR_REGCOUNT
	.align		4
.L_209:
        /*0408*/ 	.byte	0x04, 0x2f
        /*040a*/ 	.short	(.L_211 - .L_210)
	.align		4
.L_210:
        /*040c*/ 	.word	index@(_ZN2at6native29vectorized_elementwise_kernelILi4EZZZNS0_66_GLOBAL__N__d53a5ca4_28_ActivationLeakyReluKernel_cu_9e10b42f_311226leaky_relu_backward_kernelERNS_18TensorIteratorBaseERKN3c106ScalarEENKUlvE_clEvENKUlvE1_clEvEUlNS5_4HalfESB_E_St5arrayIPcLm3EEEEviT0_T1_)
        /*0410*/ 	.word	0x00000028


	//----- nvinfo : EIATTR_FRAME_SIZE
	.align		4
.L_211:
        /*0414*/ 	.byte	0x04, 0x11
        /*0416*/ 	.short	(.L_213 - .L_212)
	.align		4
.L_212:
        /*0418*/ 	.word	index@(_ZN2at6native29vectorized_elementwise_kernelILi4EZZZNS0_66_GLOBAL__N__d53a5ca4_28_ActivationLeakyReluKernel_cu_9e10b42f_311226leaky_relu_backward_kernelERNS_18TensorIteratorBaseERKN3c106ScalarEENKUlvE_clEvENKUlvE1_clEvEUlNS5_4HalfESB_E_St5arrayIPcLm3EEEEviT0_T1_)
        /*041c*/ 	.word	0x00000000


	//----- nvinfo : EIATTR_REGCOUNT
	.align		4
.L_213:
        /*0420*/ 	.byte	0x04, 0x2f
        /*0422*/ 	.short	(.L_215 - .L_214)
	.align		4
.L_214:
        /*0424*/ 	.word	index@(_ZN2at6native29vectorized_elementwise_kernelILi2EZZZNS0_66_GLOBAL__N__d53a5ca4_28_ActivationLeakyReluKernel_cu_9e10b42f_311226leaky_relu_backward_kernelERNS_18TensorIteratorBaseERKN3c106ScalarEENKUlvE_clEvENKUlvE1_clEvEUlNS5_4HalfESB_E_St5arrayIPcLm3EEEEviT0_T1_)
        /*0428*/ 	.word	0x00000028


	//----- nvinfo : EIATTR_FRAME_SIZE
	.align		4
.L_215:
        /*042c*/ 	.byte	0x04, 0x11
        /*042e*/ 	.short	(.L_217 - .L_216)
	.align		4
.L_216:
        /*0430*/ 	.word	index@(_ZN2at6native29vectorized_elementwise_kernelILi2EZZZNS0_66_GLOBAL__N__d53a5ca4_28_ActivationLeakyReluKernel_cu_9e10b42f_311226leaky_relu_backward_kernelERNS_18TensorIteratorBaseERKN3c106ScalarEENKUlvE_clEvENKUlvE1_clEvEUlNS5_4HalfESB_E_St5arrayIPcLm3EEEEviT0_T1_)
        /*0434*/ 	.word	0x00000000


	//----- nvinfo : EIATTR_REGCOUNT
	.align		4
.L_217:
        /*0438*/ 	.byte	0x04, 0x2f
        /*043a*/ 	.short	(.L_219 - .L_218)
	.align		4
.L_218:
        /*043c*/ 	.word	index@(_ZN2at6native27unrolled_elementwise_kernelIZZZNS0_66_GLOBAL__N__d53a5ca4_28_ActivationLeakyReluKernel_cu_9e10b42f_311226leaky_relu_backward_kernelERNS_18TensorIteratorBaseERKN3c106ScalarEENKUlvE_clEvENKUlvE1_clEvEUlNS5_4HalfESB_E_St5arrayIPcLm3EELi4E23TrivialOffsetCalculatorILi2EjESG_ILi1EjENS0_6memory15LoadWithoutCastENSJ_16StoreWithoutCastEEEviT_T0_T2_T3_T4_T5_)
        /*0440*/ 	.word	0x0000001e


	//----- nvinfo : EIATTR_FRAME_SIZE
	.align		4
.L_219:
        /*0444*/ 	.byte	0x04, 0x11
        /*0446*/ 	.short	(.L_221 - .L_220)
	.align		4
.L_220:
        /*0448*/ 	.word	index@(_ZN2at6native27unrolled_elementwise_kernelIZZZNS0_66_GLOBAL__N__d53a5ca4_28_ActivationLeakyReluKernel_cu_9e10b42f_311226leaky_relu_backward_kernelERNS_18TensorIteratorBaseERKN3c106ScalarEENKUlvE_clEvENKUlvE1_clEvEUlNS5_4HalfESB_E_St5arrayIPcLm3EELi4E23TrivialOffsetCalculatorILi2EjESG_ILi1EjENS0_6memory15LoadWithoutCastENSJ_16StoreWithoutCastEEEviT_T0_T2_T3_T4_T5_)
        /*044c*/ 	.word	0x00000000


	//----- nvinfo : EIATTR_REGCOUNT
	.align		4
.L_221:
        /*0450*/ 	.byte	0x04, 0x2f
        /*0452*/ 	.short	(.L_223 - .L_222)
	.align		4
.L_222:
        /*0454*/ 	.word	index@(_ZN2at6native18elementwise_kernelILi128ELi4EZNS0_22gpu_kernel_impl_nocastIZZZNS0_66_GLOBAL__N__d53a5ca4_28_ActivationLeakyReluKernel_cu_9e10b42f_311226leaky_relu_backward_kernelERNS_18TensorIteratorBaseERKN3c106ScalarEENKUlvE_clEvENKUlvE1_clEvEUlNS6_4HalfESC_E_EEvS5_RKT_EUliE_EEviT1_)
        /*0458*/ 	.word	0x00000014


	//----- nvinfo : EIATTR_FRAME_SIZE
	.align		4
.L_223:
        /*045c*/ 	.byte	0x04, 0x11
        /*045e*/ 	.short	(.L_225 - .L_224)
	.align		4
.L_224:
        /*0460*/ 	.word	index@(_ZN2at6native18elementwise_kernelILi128ELi4EZNS0_22gpu_kernel_impl_nocastIZZZNS0_66_GLOBAL__N__d53a5ca4_28_ActivationLeakyReluKernel_cu_9e10b42f_311226leaky_relu_backward_kernelERNS_18TensorIteratorBaseERKN3c106ScalarEENKUlvE_clEvENKUlvE1_clEvEUlNS6_4HalfESC_E_EEvS5_RKT_EUliE_EEviT1_)
        /*0464*/ 	.word	0x00000000


	//----- nvinfo : EIATTR_REGCOUNT
	.align		4
.L_225:
        /*0468*/ 	.byte	0x04, 0x2f
        /*046a*/ 	.short	(.L_227 - .L_226)
	.align		4
.L_226:
        /*046c*/ 	.word	index@(_ZN2at6native27unrolled_elementwise_kernelIZZZNS0_66_GLOBAL__N__d53a5ca4_28_ActivationLeakyReluKernel_cu_9e10b42f_311226leaky_relu_backward_kernelERNS_18TensorIteratorBaseERKN3c106ScalarEENKUlvE_clEvENKUlvE1_clEvEUlNS5_4HalfESB_E_St5arrayIPcLm3EELi4E23TrivialOffsetCalculatorILi2EjESG_ILi1EjENS0_6memory12LoadWithCastILi2EEENSJ_13StoreWithCastILi1EEEEEviT_T0_T2_T3_T4_T5_)
        /*0470*/ 	.word	0x0000001e


	//----- nvinfo : EIATTR_FRAME_SIZE
	.align		4
.L_227:
        /*0474*/ 	.byte	0x04, 0x11
        /*0476*/ 	.short	(.L_229 - .L_228)
	.align		4
.L_228:
        /*0478*/ 	.word	index@(_ZN2at6native27unrolled_elementwise_kernelIZZZNS0_66_GLOBAL__N__d53a5ca4_28_ActivationLeakyReluKernel_cu_9e10b42f_311226leaky_relu_backward_kernelERNS_18TensorIteratorBaseERKN3c106ScalarEENKUlvE_clEvENKUlvE1_clEvEUlNS5_4HalfESB_E_St5arrayIPcLm3EELi4E23TrivialOffsetCalculatorILi2EjESG_ILi1EjENS0_6memory12LoadWithCastILi2EEENSJ_13StoreWithCastILi1EEEEEviT_T0_T2_T3_T4_T5_)
        /*047c*/ 	.word	0x00000000


	//----- nvinfo : EIATTR_REGCOUNT
	.align		4
.L_229:
        /*0480*/ 	.byte	0x04, 0x2f
        /*0482*/ 	.short	(.L_231 - .L_230)
	.align		4
.L_230:
        /*0484*/ 	.word	index@(_ZN2at6native18elementwise_kernelILi128ELi4EZNS0_15gpu_kernel_implIZZZNS0_66_GLOBAL__N__d53a5ca4_28_ActivationLeakyReluKernel_cu_9e10b42f_311226leaky_relu_backward_kernelERNS_18TensorIteratorBaseERKN3c106ScalarEENKUlvE_clEvENKUlvE1_clEvEUlNS6_4HalfESC_E_EEvS5_RKT_EUliE_EEviT1_)
        /*0488*/ 	.word	0x00000018


	//----- nvinfo : EIATTR_FRAME_SIZE
	.align		4
.L_231:
        /*048c*/ 	.byte	0x04, 0x11
        /*048e*/ 	.short	(.L_233 - .L_232)
	.align		4
.L_232:
        /*0490*/ 	.word	index@(_ZN2at6native18elementwise_kernelILi128ELi4EZNS0_15gpu_kernel_implIZZZNS0_66_GLOBAL__N__d53a5ca4_28_ActivationLeakyReluKernel_cu_9e10b42f_311226leaky_relu_backward_kernelERNS_18TensorIteratorBaseERKN3c106ScalarEENKUlvE_clEvENKUlvE1_clEvEUlNS6_4HalfESC_E_EEvS5_RKT_EUliE_EEviT1_)
        /*0494*/ 	.word	0x00000000


	//----- nvinfo : EIATTR_REGCOUNT
	.align		4
.L_233:
        /*0498*/ 	.byte	0x04, 0x2f
        /*049a*/ 	.short	(.L_235 - .L_234)
	.align		4
.L_234:
        /*049c*/ 	.word	index@(_ZN2at6native29vectorized_elementwise_kernelILi8EZZZNS0_66_GLOBAL__N__d53a5ca4_28_ActivationLeakyReluKernel_cu_9e10b42f_311226leaky_relu_backward_kernelERNS_18TensorIteratorBaseERKN3c106ScalarEENKUlvE_clEvENKUlvE2_clEvEUlNS5_8BFloat16ESB_E_St5arrayIPcLm3EEEEviT0_T1_)
        /*04a0*/ 	.word	0x00000028


	//----- nvinfo : EIATTR_FRAME_SIZE
	.align		4
.L_235:
        /*04a4*/ 	.byte	0x04, 0x11
        /*04a6*/ 	.short	(.L_237 - .L_236)
	.align		4
.L_236:
        /*04a8*/ 	.word	index@(_ZN2at6native29vectorized_elementwise_kernelILi8EZZZNS0_66_GLOBAL__N__d53a5ca4_28_ActivationLeakyReluKernel_cu_9e10b42f_311226leaky_relu_backward_kernelERNS_18TensorIteratorBaseERKN3c106ScalarEENKUlvE_clEvENKUlvE2_clEvEUlNS5_8BFloat16ESB_E_St5arrayIPcLm3EEEEviT0_T1_)
        /*04ac*/ 	.word	0x00000000


	//----- nvinfo : EIATTR_REGCOUNT
	.align		4
.L_237:
        /*04b0*/ 	.byte	0x04, 0x2f
        /*04b2*/ 	.short	(.L_239 - .L_238)
	.align		4
.L_238:
        /*04b4*/ 	.word	index@(_ZN2at6native29vectorized_elementwise_kernelILi4EZZZNS0_66_GLOBAL__N__d53a5ca4_28_ActivationLeakyReluKernel_cu_9e10b42f_311226leaky_relu_backward_kernelERNS_18TensorIteratorBaseERKN3c106ScalarEENKUlvE_clEvENKUlvE2_clEvEUlNS5_8BFloat16ESB_E_St5arrayIPcLm3EEEEviT0_T1_)
        /*04b8*/ 	.word	0x00000028


	//----- nvinfo : EIATTR_FRAME_SIZE
	.align		4
.L_239:
        /*04bc*/ 	.byte	0x04, 0x11
        /*04be*/ 	.short	(.L_241 - .L_240)
	.align		4
.L_240:
        /*04c0*/ 	.word	index@(_ZN2at6native29vectorized_elementwise_kernelILi4EZZZNS0_66_GLOBAL__N__d53a5ca4_28_ActivationLeakyReluKernel_cu_9e10b42f_311226leaky_relu_backward_kernelERNS_18TensorIteratorBaseERKN3c106ScalarEENKUlvE_clEvENKUlvE2_clEvEUlNS5_8BFloat16ESB_E_St5arrayIPcLm3EEEEviT0_T1_)
        /*04c4*/ 	.word	0x00000000


	//----- nvinfo : EIATTR_REGCOUNT
	.align		4
.L_241:
        /*04c8*/ 	.byte	0x04, 0x2f
        /*04ca*/ 	.short	(.L_243 - .L_242)
	.align		4
.L_242:
        /*04cc*/ 	.word	index@(_ZN2at6native29vectorized_elementwise_kernelILi2EZZZNS0_66_GLOBAL__N__d53a5ca4_28_ActivationLeakyReluKernel_cu_9e10b42f_311226leaky_relu_backward_kernelERNS_18TensorIteratorBaseERKN3c106ScalarEENKUlvE_clEvENKUlvE2_clEvEUlNS5_8BFloat16ESB_E_St5arrayIPcLm3EEEEviT0_T1_)
        /*04d0*/ 	.word	0x00000028


	//----- nvinfo : EIATTR_FRAME_SIZE
	.align		4
.L_243:
        /*04d4*/ 	.byte	0x04, 0x11
        /*04d6*/ 	.short	(.L_245 - .L_244)
	.align		4
.L_244:
        /*04d8*/ 	.word	index@(_ZN2at6native29vectorized_elementwise_kernelILi2EZZZNS0_66_GLOBAL__N__d53a5ca4_28_ActivationLeakyReluKernel_cu_9e10b42f_311226leaky_relu_backward_kernelERNS_18TensorIteratorBaseERKN3c106ScalarEENKUlvE_clEvENKUlvE2_clEvEUlNS5_8BFloat16ESB_E_St5arrayIPcLm3EEEEviT0_T1_)
        /*04dc*/ 	.word	0x00000000


	//----- nvinfo : EIATTR_REGCOUNT
	.align		4
.L_245:
        /*04e0*/ 	.byte	0x04, 0x2f
        /*04e2*/ 	.short	(.L_247 - .L_246)
	.align		4
.L_246:
        /*04e4*/ 	.word	index@(_ZN2at6native27unrolled_elementwise_kernelIZZZNS0_66_GLOBAL__N__d53a5ca4_28_ActivationLeakyReluKernel_cu_9e10b42f_311226leaky_relu_backward_kernelERNS_18TensorIteratorBaseERKN3c106ScalarEENKUlvE_clEvENKUlvE2_clEvEUlNS5_8BFloat16ESB_E_St5arrayIPcLm3EELi4E23TrivialOffsetCalculatorILi2EjESG_ILi1EjENS0_6memory15LoadWithoutCastENSJ_16StoreWithoutCastEEEviT_T0_T2_T3_T4_T5_)
        /*04e8*/ 	.word	0x0000001e


	//----- nvinfo : EIATTR_FRAME_SIZE
	.align		4
.L_247:
        /*04ec*/ 	.byte	0x04, 0x11
        /*04ee*/ 	.short	(.L_249 - .L_248)
	.align		4
.L_248:
        /*04f0*/ 	.word	index@(_ZN2at6native27unrolled_elementwise_kernelIZZZNS0_66_GLOBAL__N__d53a5ca4_28_ActivationLeakyReluKernel_cu_9e10b42f_311226leaky_relu_backward_kernelERNS_18TensorIteratorBaseERKN3c106ScalarEENKUlvE_clEvENKUlvE2_clEvEUlNS5_8BFloat16ESB_E_St5arrayIPcLm3EELi4E23TrivialOffsetCalculatorILi2EjESG_ILi1EjENS0_6memory15LoadWithoutCastENSJ_16StoreWithoutCastEEEviT_T0_T2_T3_T4_T5_)
        /*04f4*/ 	.word	0x00000000


	//----- nvinfo : EIATTR_REGCOUNT
	.align		4
.L_249:
        /*04f8*/ 	.byte	0x04, 0x2f
        /*04fa*/ 	.short	(.L_251 - .L_250)
	.align		4
.L_250:
        /*04fc*/ 	.word	index@(_ZN2at6native18elementwise_kernelILi128ELi4EZNS0_22gpu_kernel_impl_nocastIZZZNS0_66_GLOBAL__N__d53a5ca4_28_ActivationLeakyReluKernel_cu_9e10b42f_311226leaky_relu_backward_kernelERNS_18TensorIteratorBaseERKN3c106ScalarEENKUlvE_clEvENKUlvE2_clEvEUlNS6_8BFloat16ESC_E_EEvS5_RKT_EUliE_EEviT1_)
        /*0500*/ 	.word	0x00000014


	//----- nvinfo : EIATTR_FRAME_SIZE
	.align		4
.L_251:
        /*0504*/ 	.byte	0x04, 0x11
        /*0506*/ 	.short	(.L_253 - .L_252)
	.align		4
.L_252:
        /*0508*/ 	.word	index@(_ZN2at6native18elementwise_kernelILi128ELi4EZNS0_22gpu_kernel_impl_nocastIZZZNS0_66_GLOBAL__N__d53a5ca4_28_ActivationLeakyReluKernel_cu_9e10b42f_311226leaky_relu_backward_kernelERNS_18TensorIteratorBaseERKN3c106ScalarEENKUlvE_clEvENKUlvE2_clEvEUlNS6_8BFloat16ESC_E_EEvS5_RKT_EUliE_EEviT1_)
        /*050c*/ 	.word	0x00000000


	//----- nvinfo : EIATTR_REGCOUNT
	.align		4
.L_253:
        /*0510*/ 	.byte	0x04, 0x2f
        /*0512*/ 	.short	(.L_255 - .L_254)
	.align		4
.L_254:
        /*0514*/ 	.word	index@(_ZN2at6native27unrolled_elementwise_kernelIZZZNS0_66_GLOBAL__N__d53a5ca4_28_ActivationLeakyReluKernel_cu_9e10b42f_311226leaky_relu_backward_kernelERNS_18TensorIteratorBaseERKN3c106ScalarEENKUlvE_clEvENKUlvE2_clEvEUlNS5_8BFloat16ESB_E_St5arrayIPcLm3EELi4E23TrivialOffsetCalculatorILi2EjESG_ILi1EjENS0_6memory12LoadWithCastILi2EEENSJ_13StoreWithCastILi1EEEEEviT_T0_T2_T3_T4_T5_)
        /*0518*/ 	.word	0x0000001e


	//----- nvinfo : EIATTR_FRAME_SIZE
	.align		4
.L_255:
        /*051c*/ 	.byte	0x04, 0x11
        /*051e*/ 	.short	(.L_257 - .L_256)
	.align		4
.L_256:
        /*0520*/ 	.word	index@(_ZN2at6native27unrolled_elementwise_kernelIZZZNS0_66_GLOBAL__N__d53a5ca4_28_ActivationLeakyReluKernel_cu_9e10b42f_311226leaky_relu_backward_kernelERNS_18TensorIteratorBaseERKN3c106ScalarEENKUlvE_clEvENKUlvE2_clEvEUlNS5_8BFloat16ESB_E_St5arrayIPcLm3EELi4E23TrivialOffsetCalculatorILi2EjESG_ILi1EjENS0_6memory12LoadWithCastILi2EEENSJ_13StoreWithCastILi1EEEEEviT_T0_T2_T3_T4_T5_)
        /*0524*/ 	.word	0x00000000


	//----- nvinfo : EIATTR_REGCOUNT
	.align		4
.L_257:
        /*0528*/ 	.byte	0x04, 0x2f
        /*052a*/ 	.short	(.L_259 - .L_258)
	.align		4
.L_258:
        /*052c*/ 	.word	index@(_ZN2at6native18elementwise_kernelILi128ELi4EZNS0_15gpu_kernel_implIZZZNS0_66_GLOBAL__N__d53a5ca4_28_ActivationLeakyReluKernel_cu_9e10b42f_311226leaky_relu_backward_kernelERNS_18TensorIteratorBaseERKN3c106ScalarEENKUlvE_clEvENKUlvE2_clEvEUlNS6_8BFloat16ESC_E_EEvS5_RKT_EUliE_EEviT1_)
        /*0530*/ 	.word	0x00000018


	//----- nvinfo : EIATTR_FRAME_SIZE
	.align		4
.L_259:
        /*0534*/ 	.byte	0x04, 0x11
        /*0536*/ 	.short	(.L_261 - .L_260)
	.align		4
.L_260:
        /*0538*/ 	.word	index@(_ZN2at6native18elementwise_kernelILi128ELi4EZNS0_15gpu_kernel_implIZZZNS0_66_GLOBAL__N__d53a5ca4_28_ActivationLeakyReluKernel_cu_9e10b42f_311226leaky_relu_backward_kernelERNS_18TensorIteratorBaseERKN3c106ScalarEENKUlvE_clEvENKUlvE2_clEvEUlNS6_8BFloat16ESC_E_EEvS5_RKT_EUliE_EEviT1_)
        /*053c*/ 	.word	0x00000000


	//----- nvinfo : EIATTR_MIN_STACK_SIZE
	.align		4
.L_261:
        /*0540*/ 	.byte	0x04, 0x12
        /*0542*/ 	.short	(.L_263 - .L_262)
	.align		4
.L_262:
        /*0544*/ 	.word	index@(_ZN2at6native18elementwise_kernelILi128ELi4EZNS0_15gpu_kernel_implIZZZNS0_66_GLOBAL__N__d53a5ca4_28_ActivationLeakyReluKernel_cu_9e10b42f_311226leaky_relu_backward_kernelERNS_18TensorIteratorBaseERKN3c106ScalarEENKUlvE_clEvENKUlvE2_clEvEUlNS6_8BFloat16ESC_E_EEvS5_RKT_EUliE_EEviT1_)
        /*0548*/ 	.word	0x00000000


	//----- nvinfo : EIATTR_MIN_STACK_SIZE
	.align		4
.L_263:
        /*054c*/ 	.byte	0x04, 0x12
        /*054e*/ 	.short	(.L_265 - .L_264)
	.align		4
.L_264:
        /*0550*/ 	.word	index@(_ZN2at6native27unrolled_elementwise_kernelIZZZNS0_66_GLOBAL__N__d53a5ca4_28_ActivationLeakyReluKernel_cu_9e10b42f_311226leaky_relu_backward_kernelERNS_18TensorIteratorBaseERKN3c106ScalarEENKUlvE_clEvENKUlvE2_clEvEUlNS5_8BFloat16ESB_E_St5arrayIPcLm3EELi4E23TrivialOffsetCalculatorILi2EjESG_ILi1EjENS0_6memory12LoadWithCastILi2EEENSJ_13StoreWithCastILi1EEEEEviT_T0_T2_T3_T4_T5_)
        /*0554*/ 	.word	0x00000000


	//----- nvinfo : EIATTR_MIN_STACK_SIZE
	.align		4
.L_265:
        /*0558*/ 	.byte	0x04, 0x12
        /*055a*/ 	.short	(.L_267 - .L_266)
	.align		4
.L_266:
        /*055c*/ 	.word	index@(_ZN2at6native18elementwise_kernelILi128ELi4EZNS0_22gpu_kernel_impl_nocastIZZZNS0_66_GLOBAL__N__d53a5ca4_28_ActivationLeakyReluKernel_cu_9e10b42f_311226leaky_relu_backward_kernelERNS_18TensorIteratorBaseERKN3c106ScalarEENKUlvE_clEvENKUlvE2_clEvEUlNS6_8BFloat16ESC_E_EEvS5_RKT_EUliE_EEviT1_)
        /*0560*/ 	.word	0x00000000


	//----- nvinfo : EIATTR_MIN_STACK_SIZE
	.align		4
.L_267:
        /*0564*/ 	.byte	0x04, 0x12
        /*0566*/ 	.short	(.L_269 - .L_268)
	.align		4
.L_268:
        /*0568*/ 	.word	index@(_ZN2at6native27unrolled_elementwise_kernelIZZZNS0_66_GLOBAL__N__d53a5ca4_28_ActivationLeakyReluKernel_cu_9e10b42f_311226leaky_relu_backward_kernelERNS_18TensorIteratorBaseERKN3c106ScalarEENKUlvE_clEvENKUlvE2_clEvEUlNS5_8BFloat16ESB_E_St5arrayIPcLm3EELi4E23TrivialOffsetCalculatorILi2EjESG_ILi1EjENS0_6memory15LoadWithoutCastENSJ_16StoreWithoutCastEEEviT_T0_T2_T3_T4_T5_)
        /*056c*/ 	.word	0x00000000


	//----- nvinfo : EIATTR_MIN_STACK_SIZE
	.align		4
.L_269:
        /*0570*/ 	.byte	0x04, 0x12
        /*0572*/ 	.short	(.L_271 - .L_270)
	.align		4
.L_270:
        /*0574*/ 	.word	index@(_ZN2at6native29vectorized_elementwise_kernelILi2EZZZNS0_66_GLOBAL__N__d53a5ca4_28_ActivationLeakyReluKernel_cu_9e10b42f_311226leaky_relu_backward_kernelERNS_18TensorIteratorBaseERKN3c106ScalarEENKUlvE_clEvENKUlvE2_clEvEUlNS5_8BFloat16ESB_E_St5arrayIPcLm3EEEEviT0_T1_)
        /*0578*/ 	.word	0x00000000


	//----- nvinfo : EIATTR_MIN_STACK_SIZE
	.align		4
.L_271:
        /*057c*/ 	.byte	0x04, 0x12
        /*057e*/ 	.short	(.L_273 - .L_272)
	.align		4
.L_272:
        /*0580*/ 	.word	index@(_ZN2at6native29vectorized_elementwise_kernelILi4EZZZNS0_66_GLOBAL__N__d53a5ca4_28_ActivationLeakyReluKernel_cu_9e10b42f_311226leaky_relu_backward_kernelERNS_18TensorIteratorBaseERKN3c106ScalarEENKUlvE_clEvENKUlvE2_clEvEUlNS5_8BFloat16ESB_E_St5arrayIPcLm3EEEEviT0_T1_)
        /*0584*/ 	.word	0x00000000


	//----- nvinfo : EIATTR_MIN_STACK_SIZE
	.align		4
.L_273:
        /*0588*/ 	.byte	0x04, 0x12
        /*058a*/ 	.short	(.L_275 - .L_274)
	.align		4
.L_274:
        /*058c*/ 	.word	index@(_ZN2at6native29vectorized_elementwise_kernelILi8EZZZNS0_66_GLOBAL__N__d53a5ca4_28_ActivationLeakyReluKernel_cu_9e10b42f_311226leaky_relu_backward_kernelERNS_18TensorIteratorBaseERKN3c106ScalarEENKUlvE_clEvENKUlvE2_clEvEUlNS5_8BFloat16ESB_E_St5arrayIPcLm3EEEEviT0_T1_)
        /*0590*/ 	.word	0x00000000


	//----- nvinfo : EIATTR_MIN_STACK_SIZE
	.align		4
.L_275:
        /*0594*/ 	.byte	0x04, 0x12
        /*0596*/ 	.short	(.L_277 - .L_276)
	.align		4
.L_276:
        /*0598*/ 	.word	index@(_ZN2at6native18elementwise_kernelILi128ELi4EZNS0_15gpu_kernel_implIZZZNS0_66_GLOBAL__N__d53a5ca4_28_ActivationLeakyReluKernel_cu_9e10b42f_311226leaky_relu_backward_kernelERNS_18TensorIteratorBaseERKN3c106ScalarEENKUlvE_clEvENKUlvE1_clEvEUlNS6_4HalfESC_E_EEvS5_RKT_EUliE_EEviT1_)
        /*059c*/ 	.word	0x00000000


	//----- nvinfo : EIATTR_MIN_STACK_SIZE
	.align		4
.L_277:
        /*05a0*/ 	.byte	0x04, 0x12
        /*05a2*/ 	.short	(.L_279 - .L_278)
	.align		4
.L_278:
        /*05a4*/ 	.word	index@(_ZN2at6native27unrolled_elementwise_kernelIZZZNS0_66_GLOBAL__N__d53a5ca4_28_ActivationLeakyReluKernel_cu_9e10b42f_311226leaky_relu_backward_kernelERNS_18TensorIteratorBaseERKN3c106ScalarEENKUlvE_clEvENKUlvE1_clEvEUlNS5_4HalfESB_E_St5arrayIPcLm3EELi4E23TrivialOffsetCalculatorILi2EjESG_ILi1EjENS0_6memory12LoadWithCastILi2EEENSJ_13StoreWithCastILi1EEEEEviT_T0_T2_T3_T4_T5_)
        /*05a8*/ 	.word	0x00000000


	//----- nvinfo : EIATTR_MIN_STACK_SIZE
	.align		4
.L_279:
        /*05ac*/ 	.byte	0x04, 0x12
        /*05ae*/ 	.short	(.L_281 - .L_280)
	.align		4
.L_280:
        /*05b0*/ 	.word	index@(_ZN2at6native18elementwise_kernelILi128ELi4EZNS0_22gpu_kernel_impl_nocastIZZZNS0_66_GLOBAL__N__d53a5ca4_28_ActivationLeakyReluKernel_cu_9e10b42f_311226leaky_relu_backward_kernelERNS_18TensorIteratorBaseERKN3c106ScalarEENKUlvE_clEvENKUlvE1_clEvEUlNS6_4HalfESC_E_EEvS5_RKT_EUliE_EEviT1_)
        /*05b4*/ 	.word	0x00000000


	//----- nvinfo : EIATTR_MIN_STACK_SIZE
	.align		4
.L_281:
        /*05b8*/ 	.byte	0x04, 0x12
        /*05ba*/ 	.short	(.L_283 - .L_282)
	.align		4
.L_282:
        /*05bc*/ 	.word	index@(_ZN2at6native27unrolled_elementwise_kernelIZZZNS0_66_GLOBAL__N__d53a5ca4_28_ActivationLeakyReluKernel_cu_9e10b42f_311226leaky_relu_backward_kernelERNS_18TensorIteratorBaseERKN3c106ScalarEENKUlvE_clEvENKUlvE1_clEvEUlNS5_4HalfESB_E_St5arrayIPcLm3EELi4E23TrivialOffsetCalculatorILi2EjESG_ILi1EjENS0_6memory15LoadWithoutCastENSJ_16StoreWithoutCastEEEviT_T0_T2_T3_T4_T5_)
        /*05c0*/ 	.word	0x00000000


	//----- nvinfo : EIATTR_MIN_STACK_SIZE
	.align		4
.L_283:
        /*05c4*/ 	.byte	0x04, 0x12
        /*05c6*/ 	.short	(.L_285 - .L_284)
	.align		4
.L_284:
        /*05c8*/ 	.word	index@(_ZN2at6native29vectorized_elementwise_kernelILi2EZZZNS0_66_GLOBAL__N__d53a5ca4_28_ActivationLeakyReluKernel_cu_9e10b42f_311226leaky_relu_backward_kernelERNS_18TensorIteratorBaseERKN3c106ScalarEENKUlvE_clEvENKUlvE1_clEvEUlNS5_4HalfESB_E_St5arrayIPcLm3EEEEviT0_T1_)
        /*05cc*/ 	.word	0x00000000


	//----- nvinfo : EIATTR_MIN_STACK_SIZE
	.align		4
.L_285:
        /*05d0*/ 	.byte	0x04, 0x12
        /*05d2*/ 	.short	(.L_287 - .L_286)
	.align		4
.L_286:
        /*05d4*/ 	.word	index@(_ZN2at6native29vectorized_elementwise_kernelILi4EZZZNS0_66_GLOBAL__N__d53a5ca4_28_ActivationLeakyReluKernel_cu_9e10b42f_311226leaky_relu_backward_kernelERNS_18TensorIteratorBaseERKN3c106ScalarEENKUlvE_clEvENKUlvE1_clEvEUlNS5_4HalfESB_E_St5arrayIPcLm3EEEEviT0_T1_)
        /*05d8*/ 	.word	0x00000000


	//----- nvinfo : EIATTR_MIN_STACK_SIZE
	.align		4
.L_287:
        /*05dc*/ 	.byte	0x04, 0x12
        /*05de*/ 	.short	(.L_289 - .L_288)
	.align		4
.L_288:
        /*05e0*/ 	.word	index@(_ZN2at6native29vectorized_elementwise_kernelILi8EZZZNS0_66_GLOBAL__N__d53a5ca4_28_ActivationLeakyReluKernel_cu_9e10b42f_311226leaky_relu_backward_kernelERNS_18TensorIteratorBaseERKN3c106ScalarEENKUlvE_clEvENKUlvE1_clEvEUlNS5_4HalfESB_E_St5arrayIPcLm3EEEEviT0_T1_)
        /*05e4*/ 	.word	0x00000000


	//----- nvinfo : EIATTR_MIN_STACK_SIZE
	.align		4
.L_289:
        /*05e8*/ 	.byte	0x04, 0x12
        /*05ea*/ 	.short	(.L_291 - .L_290)
	.align		4
.L_290:
        /*05ec*/ 	.word	index@(_ZN2at6native18elementwise_kernelILi128ELi4EZNS0_15gpu_kernel_implIZZZNS0_66_GLOBAL__N__d53a5ca4_28_ActivationLeakyReluKernel_cu_9e10b42f_311226leaky_relu_backward_kernelERNS_18TensorIteratorBaseERKN3c106ScalarEENKUlvE_clEvENKUlvE0_clEvEUlffE_EEvS5_RKT_EUliE_EEviT1_)
        /*05f0*/ 	.word	0x00000000


	//----- nvinfo : EIATTR_MIN_STACK_SIZE
	.align		4
.L_291:
        /*05f4*/ 	.byte	0x04, 0x12
        /*05f6*/ 	.short	(.L_293 - .L_292)
	.align		4
.L_292:
        /*05f8*/ 	.word	index@(_ZN2at6native27unrolled_elementwise_kernelIZZZNS0_66_GLOBAL__N__d53a5ca4_28_ActivationLeakyReluKernel_cu_9e10b42f_311226leaky_relu_backward_kernelERNS_18TensorIteratorBaseERKN3c106ScalarEENKUlvE_clEvENKUlvE0_clEvEUlffE_St5arrayIPcLm3EELi4E23TrivialOffsetCalculatorILi2EjESF_ILi1EjENS0_6memory12LoadWithCastILi2EEENSI_13StoreWithCastILi1EEEEEviT_T0_T2_T3_T4_T5_)
        /*05fc*/ 	.word	0x00000000


	//----- nvinfo : EIATTR_MIN_STACK_SIZE
	.align		4
.L_293:
        /*0600*/ 	.byte	0x04, 0x12
        /*0602*/ 	.short	(.L_295 - .L_294)
	.align		4
.L_294:
        /*0604*/ 	.word	index@(_ZN2at6native18elementwise_kernelILi128ELi2EZNS0_22gpu_kernel_impl_nocastIZZZNS0_66_GLOBAL__N__d53a5ca4_28_ActivationLeakyReluKernel_cu_9e10b42f_311226leaky_relu_backward_kernelERNS_18TensorIteratorBaseERKN3c106ScalarEENKUlvE_clEvENKUlvE0_clEvEUlffE_EEvS5_RKT_EUliE_EEviT1_)
        /*0608*/ 	.word	0x00000000


	//----- nvinfo : EIATTR_MIN_STACK_SIZE
	.align		4
.L_295:
        /*060c*/ 	.byte	0x04, 0x12
        /*060e*/ 	.short	(.L_297 - .L_296)
	.align		4
.L_296:
        /*0610*/ 	.word	index@(_ZN2at6native27unrolled_elementwise_kernelIZZZNS0_66_GLOBAL__N__d53a5ca4_28_ActivationLeakyReluKernel_cu_9e10b42f_311226leaky_relu_backward_kernelERNS_18TensorIteratorBaseERKN3c106ScalarEENKUlvE_clEvENKUlvE0_clEvEUlffE_St5arrayIPcLm3EELi4E23TrivialOffsetCalculatorILi2EjESF_ILi1EjENS0_6memory15LoadWithoutCastENSI_16StoreWithoutCastEEEviT_T0_T2_T3_T4_T5_)
        /*0614*/ 	.word	0x00000000


	//----- nvinfo : EIATTR_MIN_STACK_SIZE
	.align		4
.L_297:
        /*0618*/ 	.byte	0x04, 0x12
        /*061a*/ 	.short	(.L_299 - .L_298)
	.align		4
.L_298:
        /*061c*/ 	.word	index@(_ZN2at6native29vectorized_elementwise_kernelILi2EZZZNS0_66_GLOBAL__N__d53a5ca4_28_ActivationLeakyReluKernel_cu_9e10b42f_311226leaky_relu_backward_kernelERNS_18TensorIteratorBaseERKN3c106ScalarEENKUlvE_clEvENKUlvE0_clEvEUlffE_St5arrayIPcLm3EEEEviT0_T1_)
        /*0620*/ 	.word	0x00000000


	//----- nvinfo : EIATTR_MIN_STACK_SIZE
	.align		4
.L_299:
        /*0624*/ 	.byte	0x04, 0x12
        /*0626*/ 	.short	(.L_301 - .L_300)
	.align		4
.L_300:
        /*0628*/ 	.word	index@(_ZN2at6native29vectorized_elementwise_kernelILi4EZZZNS0_66_GLOBAL__N__d53a5ca4_28_ActivationLeakyReluKernel_cu_9e10b42f_311226leaky_relu_backward_kernelERNS_18TensorIteratorBaseERKN3c106ScalarEENKUlvE_clEvENKUlvE0_clEvEUlffE_St5arrayIPcLm3EEEEviT0_T1_)
        /*062c*/ 	.word	0x00000000


	//----- nvinfo : EIATTR_MIN_STACK_SIZE
	.align		4
.L_301:
        /*0630*/ 	.byte	0x04, 0x12
        /*0632*/ 	.short	(.L_303 - .L_302)
	.align		4
.L_302:
        /*0634*/ 	.word	index@(_ZN2at6native29vectorized_elementwise_kernelILi8EZZZNS0_66_GLOBAL__N__d53a5ca4_28_ActivationLeakyReluKernel_cu_9e10b42f_311226leaky_relu_backward_kernelERNS_18TensorIteratorBaseERKN3c106ScalarEENKUlvE_clEvENKUlvE0_clEvEUlffE_St5arrayIPcLm3EEEEviT0_T1_)
        /*0638*/ 	.word	0x00000000


	//----- nvinfo : EIATTR_MIN_STACK_SIZE
	.align		4
.L_303:
        /*063c*/ 	.byte	0x04, 0x12
        /*063e*/ 	.short	(.L_305 - .L_304)
	.align		4
.L_304:
        /*0640*/ 	.word	index@(_ZN2at6native18elementwise_kernelILi128ELi4EZNS0_15gpu_kernel_implIZZZNS0_66_GLOBAL__N__d53a5ca4_28_ActivationLeakyReluKernel_cu_9e10b42f_311226leaky_relu_backward_kernelERNS_18TensorIteratorBaseERKN3c106ScalarEENKUlvE_clEvENKUlvE_clEvEUlddE_EEvS5_RKT_EUliE_EEviT1_)
        /*0644*/ 	.word	0x00000000


	//----- nvinfo : EIATTR_MIN_STACK_SIZE
	.align		4
.L_305:
        /*0648*/ 	.byte	0x04, 0x12
        /*064a*/ 	.short	(.L_307 - .L_306)
	.align		4
.L_306:
        /*064c*/ 	.word	index@(_ZN2at6native27unrolled_elementwise_kernelIZZZNS0_66_GLOBAL__N__d53a5ca4_28_ActivationLeakyReluKernel_cu_9e10b42f_311226leaky_relu_backward_kernelERNS_18TensorIteratorBaseERKN3c106ScalarEENKUlvE_clEvENKUlvE_clEvEUlddE_St5arrayIPcLm3EELi4E23TrivialOffsetCalculatorILi2EjESF_ILi1EjENS0_6memory12LoadWithCastILi2EEENSI_13StoreWithCastILi1EEEEEviT_T0_T2_T3_T4_T5_)
        /*0650*/ 	.word	0x00000000


	//----- nvinfo : EIATTR_MIN_STACK_SIZE
	.align		4
.L_307:
        /*0654*/ 	.byte	0x04, 0x12
        /*0656*/ 	.short	(.L_309 - .L_308)
	.align		4
.L_308:
        /*0658*/ 	.word	index@(_ZN2at6native18elementwise_kernelILi128ELi2EZNS0_22gpu_kernel_impl_nocastIZZZNS0_66_GLOBAL__N__d53a5ca4_28_ActivationLeakyReluKernel_cu_9e10b42f_311226leaky_relu_backward_kernelERNS_18TensorIteratorBaseERKN3c106ScalarEENKUlvE_clEvENKUlvE_clEvEUlddE_EEvS5_RKT_EUliE_EEviT1_)
        /*065c*/ 	.word	0x00000000


	//----- nvinfo : EIATTR_MIN_STACK_SIZE
	.align		4
.L_309:
        /*0660*/ 	.byte	0x04, 0x12
        /*0662*/ 	.short	(.L_311 - .L_310)
	.align		4
.L_310:
        /*0664*/ 	.word	index@(_ZN2at6native27unrolled_elementwise_kernelIZZZNS0_66_GLOBAL__N__d53a5ca4_28_ActivationLeakyReluKernel_cu_9e10b42f_311226leaky_relu_backward_kernelERNS_18TensorIteratorBaseERKN3c106ScalarEENKUlvE_clEvENKUlvE_clEvEUlddE_St5arrayIPcLm3EELi4E23TrivialOffsetCalculatorILi2EjESF_ILi1EjENS0_6memory15LoadWithoutCastENSI_16StoreWithoutCastEEEviT_T0_T2_T3_T4_T5_)
        /*0668*/ 	.word	0x00000000


	//----- nvinfo : EIATTR_MIN_STACK_SIZE
	.align		4
.L_311:
        /*066c*/ 	.byte	0x04, 0x12
        /*066e*/ 	.short	(.L_313 - .L_312)
	.align		4
.L_312:
        /*0670*/ 	.word	index@(_ZN2at6native29vectorized_elementwise_kernelILi2EZZZNS0_66_GLOBAL__N__d53a5ca4_28_ActivationLeakyReluKernel_cu_9e10b42f_311226leaky_relu_backward_kernelERNS_18TensorIteratorBaseERKN3c106ScalarEENKUlvE_clEvENKUlvE_clEvEUlddE_St5arrayIPcLm3EEEEviT0_T1_)
        /*0674*/ 	.word	0x00000000


	//----- nvinfo : EIATTR_MIN_STACK_SIZE
	.align		4
.L_313:
        /*0678*/ 	.byte	0x04, 0x12
        /*067a*/ 	.short	(.L_315 - .L_314)
	.align		4
.L_314:
        /*067c*/ 	.word	index@(_ZN2at6native29vectorized_elementwise_kernelILi4EZZZNS0_66_GLOBAL__N__d53a5ca4_28_ActivationLeakyReluKernel_cu_9e10b42f_311226leaky_relu_backward_kernelERNS_18TensorIteratorBaseERKN3c106ScalarEENKUlvE_clEvENKUlvE_clEvEUlddE_St5arrayIPcLm3EEEEviT0_T1_)
        /*0680*/ 	.word	0x00000000


	//----- nvinfo : EIATTR_MIN_STACK_SIZE
	.align		4
.L_315:
        /*0684*/ 	.byte	0x04, 0x12
        /*0686*/ 	.short	(.L_317 - .L_316)
	.align		4
.L_316:
        /*0688*/ 	.word	index@(_ZN2at6native29vectorized_elementwise_kernelILi8EZZZNS0_66_GLOBAL__N__d53a5ca4_28_ActivationLeakyReluKernel_cu_9e10b42f_311226leaky_relu_backward_kernelERNS_18TensorIteratorBaseERKN3c106ScalarEENKUlvE_clEvENKUlvE_clEvEUlddE_St5arrayIPcLm3EEEEviT0_T1_)
        /*068c*/ 	.word	0x00000000


	//----- nvinfo : EIATTR_MIN_STACK_SIZE
	.align		4
.L_317:
        /*0690*/ 	.byte	0x04, 0x12
        /*0692*/ 	.short	(.L_319 - .L_318)
	.align		4
.L_318:
        /*0694*/ 	.word	index@(_ZN2at6native18elementwise_kernelILi128ELi4EZNS0_15gpu_kernel_implIZZZNS0_66_GLOBAL__N__d53a5ca4_28_ActivationLeakyReluKernel_cu_9e10b42f_311217leaky_relu_kernelERNS_18TensorIteratorBaseERKN3c106ScalarEENKUlvE_clEvENKUlvE2_clEvEUlNS6_8BFloat16EE_EEvS5_RKT_EUliE_EEviT1_)
        /*0698*/ 	.word	0x00000000


	//----- nvinfo : EIATTR_MIN_STACK_SIZE
	.align		4
.L_319:
        /*069c*/ 	.byte	0x04, 0x12
        /*069e*/ 	.short	(.L_321 - .L_320)
	.align		4
.L_320:
        /*06a0*/ 	.word	index@(_ZN2at6native27unrolled_elementwise_kernelIZZZNS0_66_GLOBAL__N__d53a5ca4_28_ActivationLeakyReluKernel_cu_9e10b42f_311217leaky_relu_kernelERNS_18TensorIteratorBaseERKN3c106ScalarEENKUlvE_clEvENKUlvE2_clEvEUlNS5_8BFloat16EE_St5arrayIPcLm2EELi4E23TrivialOffsetCalculatorILi1EjESH_NS0_6memory12LoadWithCastILi1EEENSI_13StoreWithCastILi1EEEEEviT_T0_T2_T3_T4_T5_)
        /*06a4*/ 	.word	0x00000000


	//----- nvinfo : EIATTR_MIN_STACK_SIZE
	.align		4
.L_321:
        /*06a8*/ 	.byte	0x04, 0x12
        /*06aa*/ 	.short	(.L_323 - .L_322)
	.align		4
.L_322:
        /*06ac*/ 	.word	index@(_ZN2at6native18elementwise_kernelILi128ELi4EZNS0_22gpu_kernel_impl_nocastIZZZNS0_66_GLOBAL__N__d53a5ca4_28_ActivationLeakyReluKernel_cu_9e10b42f_311217leaky_relu_kernelERNS_18TensorIteratorBaseERKN3c106ScalarEENKUlvE_clEvENKUlvE2_clEvEUlNS6_8BFloat16EE_EEvS5_RKT_EUliE_EEviT1_)
        /*06b0*/ 	.word	0x00000000


	//----- nvinfo : EIATTR_MIN_STACK_SIZE
	.align		4
.L_323:
        /*06b4*/ 	.byte	0x04, 0x12
        /*06b6*/ 	.short	(.L_325 - .L_324)
	.align		4
.L_324:
        /*06b8*/ 	.word	index@(_ZN2at6native27unrolled_elementwise_kernelIZZZNS0_66_GLOBAL__N__d53a5ca4_28_ActivationLeakyReluKernel_cu_9e10b42f_311217leaky_relu_kernelERNS_18TensorIteratorBaseERKN3c106ScalarEENKUlvE_clEvENKUlvE2_clEvEUlNS5_8BFloat16EE_St5arrayIPcLm2EELi4E23TrivialOffsetCalculatorILi1EjESH_NS0_6memory15LoadWithoutCastENSI_16StoreWithoutCastEEEviT_T0_T2_T3_T4_T5_)
        /*06bc*/ 	.word	0x00000000


	//----- nvinfo : EIATTR_MIN_STACK_SIZE
	.align		4
.L_325:
        /*06c0*/ 	.byte	0x04, 0x12
        /*06c2*/ 	.short	(.L_327 - .L_326)
	.align		4
.L_326:
        /*06c4*/ 	.word	index@(_ZN2at6native29vectorized_elementwise_kernelILi2EZZZNS0_66_GLOBAL__N__d53a5ca4_28_ActivationLeakyReluKernel_cu_9e10b42f_311217leaky_relu_kernelERNS_18TensorIteratorBaseERKN3c106ScalarEENKUlvE_clEvENKUlvE2_clEvEUlNS5_8BFloat16EE_St5arrayIPcLm2EEEEviT0_T1_)
        /*06c8*/ 	.word	0x00000000


	//----- nvinfo : EIATTR_MIN_STACK_SIZE
	.align		4
.L_327:
        /*06cc*/ 	.byte	0x04, 0x12
        /*06ce*/ 	.short	(.L_329 - .L_328)
	.align		4
.L_328:
        /*06d0*/ 	.word	index@(_ZN2at6native29vectorized_elementwise_kernelILi4EZZZNS0_66_GLOBAL__N__d53a5ca4_28_ActivationLeakyReluKernel_cu_9e10b42f_311217leaky_relu_kernelERNS_18TensorIteratorBaseERKN3c106ScalarEENKUlvE_clEvENKUlvE2_clEvEUlNS5_8BFloat16EE_St5arrayIPcLm2EEEEviT0_T1_)
        /*06d4*/ 	.word	0x00000000


	//----- nvinfo : EIATTR_MIN_STACK_SIZE
	.align		4
.L_329:
        /*06d8*/ 	.byte	0x04, 0x12
        /*06da*/ 	.short	(.L_331 - .L_330)
	.align		4
.L_330:
        /*06dc*/ 	.word	index@(_ZN2at6native29vectorized_elementwise_kernelILi8EZZZNS0_66_GLOBAL__N__d53a5ca4_28_ActivationLeakyReluKernel_cu_9e10b42f_311217leaky_relu_kernelERNS_18TensorIteratorBaseERKN3c106ScalarEENKUlvE_clEvENKUlvE2_clEvEUlNS5_8BFloat16EE_St5arrayIPcLm2EEEEviT0_T1_)
        /*06e0*/ 	.word	0x00000000


	//----- nvinfo : EIATTR_MIN_STACK_SIZE
	.align		4
.L_331:
        /*06e4*/ 	.byte	0x04, 0x12
        /*06e6*/ 	.short	(.L_333 - .L_332)
	.align		4
.L_332:
        /*06e8*/ 	.word	index@(_ZN2at6native18elementwise_kernelILi128ELi4EZNS0_15gpu_kernel_implIZZZNS0_66_GLOBAL__N__d53a5ca4_28_ActivationLeakyReluKernel_cu_9e10b42f_311217leaky_relu_kernelERNS_18TensorIteratorBaseERKN3c106ScalarEENKUlvE_clEvENKUlvE1_clEvEUlNS6_4HalfEE_EEvS5_RKT_EUliE_EEviT1_)
        /*06ec*/ 	.word	0x00000000


	//----- nvinfo : EIATTR_MIN_STACK_SIZE
	.align		4
.L_333:
        /*06f0*/ 	.byte	0x04, 0x12
        /*06f2*/ 	.short	(.L_335 - .L_334)
	.align		4
.L_334:
        /*06f4*/ 	.word	index@(_ZN2at6native27unrolled_elementwise_kernelIZZZNS0_66_GLOBAL__N__d53a5ca4_28_ActivationLeakyReluKernel_cu_9e10b42f_311217leaky_relu_kernelERNS_18TensorIteratorBaseERKN3c106ScalarEENKUlvE_clEvENKUlvE1_clEvEUlNS5_4HalfEE_St5arrayIPcLm2EELi4E23TrivialOffsetCalculatorILi1EjESH_NS0_6memory12LoadWithCastILi1EEENSI_13StoreWithCastILi1EEEEEviT_T0_T2_T3_T4_T5_)
        /*06f8*/ 	.word	0x00000000


	//----- nvinfo : EIATTR_MIN_STACK_SIZE
	.align		4
.L_335:
        /*06fc*/ 	.byte	0x04, 0x12
        /*06fe*/ 	.short	(.L_337 - .L_336)
	.align		4
.L_336:
        /*0700*/ 	.word	index@(_ZN2at6native18elementwise_kernelILi128ELi4EZNS0_22gpu_kernel_impl_nocastIZZZNS0_66_GLOBAL__N__d53a5ca4_28_ActivationLeakyReluKernel_cu_9e10b42f_311217leaky_relu_kernelERNS_18TensorIteratorBaseERKN3c106ScalarEENKUlvE_clEvENKUlvE1_clEvEUlNS6_4HalfEE_EEvS5_RKT_EUliE_EEviT1_)
        /*0704*/ 	.word	0x00000000


	//----- nvinfo : EIATTR_MIN_STACK_SIZE
	.align		4
.L_337:
        /*0708*/ 	.byte	0x04, 0x12
        /*070a*/ 	.short	(.L_339 - .L_338)
	.align		4
.L_338:
        /*070c*/ 	.word	index@(_ZN2at6native27unrolled_elementwise_kernelIZZZNS0_66_GLOBAL__N__d53a5ca4_28_ActivationLeakyReluKernel_cu_9e10b42f_311217leaky_relu_kernelERNS_18TensorIteratorBaseERKN3c106ScalarEENKUlvE_clEvENKUlvE1_clEvEUlNS5_4HalfEE_St5arrayIPcLm2EELi4E23TrivialOffsetCalculatorILi1EjESH_NS0_6memory15LoadWithoutCastENSI_16StoreWithoutCastEEEviT_T0_T2_T3_T4_T5_)
        /*0710*/ 	.word	0x00000000


	//----- nvinfo : EIATTR_MIN_STACK_SIZE
	.align		4
.L_339:
        /*0714*/ 	.byte	0x04, 0x12
        /*0716*/ 	.short	(.L_341 - .L_340)
	.align		4
.L_340:
        /*0718*/ 	.word	index@(_ZN2at6native29vectorized_elementwise_kernelILi2EZZZNS0_66_GLOBAL__N__d53a5ca4_28_ActivationLeakyReluKernel_cu_9e10b42f_311217leaky_relu_kernelERNS_18TensorIteratorBaseERKN3c106ScalarEENKUlvE_clEvENKUlvE1_clEvEUlNS5_4HalfEE_St5arrayIPcLm2EEEEviT0_T1_)
        /*071c*/ 	.word	0x00000000


	//----- nvinfo : EIATTR_MIN_STACK_SIZE
	.align		4
.L_341:
        /*0720*/ 	.byte	0x04, 0x12
        /*0722*/ 	.short	(.L_343 - .L_342)
	.align		4
.L_342:
        /*0724*/ 	.word	index@(_ZN2at6native29vectorized_elementwise_kernelILi4EZZZNS0_66_GLOBAL__N__d53a5ca4_28_ActivationLeakyReluKernel_cu_9e10b42f_311217leaky_relu_kernelERNS_18TensorIteratorBaseERKN3c106ScalarEENKUlvE_clEvENKUlvE1_clEvEUlNS5_4HalfEE_St5arrayIPcLm2EEEEviT0_T1_)
        /*0728*/ 	.word	0x00000000


	//----- nvinfo : EIATTR_MIN_STACK_SIZE
	.align		4
.L_343:
        /*072c*/ 	.byte	0x04, 0x12
        /*072e*/ 	.short	(.L_345 - .L_344)
	.align		4
.L_344:
        /*0730*/ 	.word	index@(_ZN2at6native29vectorized_elementwise_kernelILi8EZZZNS0_66_GLOBAL__N__d53a5ca4_28_ActivationLeakyReluKernel_cu_9e10b42f_311217leaky_relu_kernelERNS_18TensorIteratorBaseERKN3c106ScalarEENKUlvE_clEvENKUlvE1_clEvEUlNS5_4HalfEE_St5arrayIPcLm2EEEEviT0_T1_)
        /*0734*/ 	.word	0x00000000


	//----- nvinfo : EIATTR_MIN_STACK_SIZE
	.align		4
.L_345:
        /*0738*/ 	.byte	0x04, 0x12
        /*073a*/ 	.short	(.L_347 - .L_346)
	.align		4
.L_346:
        /*073c*/ 	.word	index@(_ZN2at6native18elementwise_kernelILi128ELi4EZNS0_15gpu_kernel_implIZZZNS0_66_GLOBAL__N__d53a5ca4_28_ActivationLeakyReluKernel_cu_9e10b42f_311217leaky_relu_kernelERNS_18TensorIteratorBaseERKN3c106ScalarEENKUlvE_clEvENKUlvE0_clEvEUlfE_EEvS5_RKT_EUliE_EEviT1_)
        /*0740*/ 	.word	0x00000000


	//----- nvinfo : EIATTR_MIN_STACK_SIZE
	.align		4
.L_347:
        /*0744*/ 	.byte	0x04, 0x12
        /*0746*/ 	.short	(.L_349 - .L_348)
	.align		4
.L_348:
        /*0748*/ 	.word	index@(_ZN2at6native27unrolled_elementwise_kernelIZZZNS0_66_GLOBAL__N__d53a5ca4_28_ActivationLeakyReluKernel_cu_9e10b42f_311217leaky_relu_kernelERNS_18TensorIteratorBaseERKN3c106ScalarEENKUlvE_clEvENKUlvE0_clEvEUlfE_St5arrayIPcLm2EELi4E23TrivialOffsetCalculatorILi1EjESG_NS0_6memory12LoadWithCastILi1EEENSH_13StoreWithCastILi1EEEEEviT_T0_T2_T3_T4_T5_)
        /*074c*/ 	.word	0x00000000


	//----- nvinfo : EIATTR_MIN_STACK_SIZE
	.align		4
.L_349:
        /*0750*/ 	.byte	0x04, 0x12
        /*0752*/ 	.short	(.L_351 - .L_350)
	.align		4
.L_350:
        /*0754*/ 	.word	index@(_ZN2at6native18elementwise_kernelILi128ELi2EZNS0_22gpu_kernel_impl_nocastIZZZNS0_66_GLOBAL__N__d53a5ca4_28_ActivationLeakyReluKernel_cu_9e10b42f_311217leaky_relu_kernelERNS_18TensorIteratorBaseERKN3c106ScalarEENKUlvE_clEvENKUlvE0_clEvEUlfE_EEvS5_RKT_EUliE_EEviT1_)
        /*0758*/ 	.word	0x00000000


	//----- nvinfo : EIATTR_MIN_STACK_SIZE
	.align		4
.L_351:
        /*075c*/ 	.byte	0x04, 0x12
        /*075e*/ 	.short	(.L_353 - .L_352)
	.align		4
.L_352:
        /*0760*/ 	.word	index@(_ZN2at6native27unrolled_elementwise_kernelIZZZNS0_66_GLOBAL__N__d53a5ca4_28_ActivationLeakyReluKernel_cu_9e10b42f_311217leaky_relu_kernelERNS_18TensorIteratorBaseERKN3c106ScalarEENKUlvE_clEvENKUlvE0_clEvEUlfE_St5arrayIPcLm2EELi4E23TrivialOffsetCalculatorILi1EjESG_NS0_6memory15LoadWithoutCastENSH_16StoreWithoutCastEEEviT_T0_T2_T3_T4_T5_)
        /*0764*/ 	.word	0x00000000


	//----- nvinfo : EIATTR_MIN_STACK_SIZE
	.align		4
.L_353:
        /*0768*/ 	.byte	0x04, 0x12
        /*076a*/ 	.short	(.L_355 - .L_354)
	.align		4
.L_354:
        /*076c*/ 	.word	index@(_ZN2at6native29vectorized_elementwise_kernelILi2EZZZNS0_66_GLOBAL__N__d53a5ca4_28_ActivationLeakyReluKernel_cu_9e10b42f_311217leaky_relu_kernelERNS_18TensorIteratorBaseERKN3c106ScalarEENKUlvE_clEvENKUlvE0_clEvEUlfE_St5arrayIPcLm2EEEEviT0_T1_)
        /*0770*/ 	.word	0x00000000


	//----- nvinfo : EIATTR_MIN_STACK_SIZE
	.align		4
.L_355:
        /*0774*/ 	.byte	0x04, 0x12
        /*0776*/ 	.short	(.L_357 - .L_356)
	.align		4
.L_356:
        /*0778*/ 	.word	index@(_ZN2at6native29vectorized_elementwise_kernelILi4EZZZNS0_66_GLOBAL__N__d53a5ca4_28_ActivationLeakyReluKernel_cu_9e10b42f_311217leaky_relu_kernelERNS_18TensorIteratorBaseERKN3c106ScalarEENKUlvE_clEvENKUlvE0_clEvEUlfE_St5arrayIPcLm2EEEEviT0_T1_)
        /*077c*/ 	.word	0x00000000


	//----- nvinfo : EIATTR_MIN_STACK_SIZE
	.align		4
.L_357:
        /*0780*/ 	.byte	0x04, 0x12
        /*0782*/ 	.short	(.L_359 - .L_358)
	.align		4
.L_358:
        /*0784*/ 	.word	index@(_ZN2at6native29vectorized_elementwise_kernelILi8EZZZNS0_66_GLOBAL__N__d53a5ca4_28_ActivationLeakyReluKernel_cu_9e10b42f_311217leaky_relu_kernelERNS_18TensorIteratorBaseERKN3c106ScalarEENKUlvE_clEvENKUlvE0_clEvEUlfE_St5arrayIPcLm2EEEEviT0_T1_)
        /*0788*/ 	.word	0x00000000


	//----- nvinfo : EIATTR_MIN_STACK_SIZE
	.align		4
.L_359:
        /*078c*/ 	.byte	0x04, 0x12
        /*078e*/ 	.short	(.L_361 - .L_360)
	.align		4
.L_360:
        /*0790*/ 	.word	index@(_ZN2at6native18elementwise_kernelILi128ELi4EZNS0_15gpu_kernel_implIZZZNS0_66_GLOBAL__N__d53a5ca4_28_ActivationLeakyReluKernel_cu_9e10b42f_311217leaky_relu_kernelERNS_18TensorIteratorBaseERKN3c106ScalarEENKUlvE_clEvENKUlvE_clEvEUldE_EEvS5_RKT_EUliE_EEviT1_)
        /*0794*/ 	.word	0x00000000


	//----- nvinfo : EIATTR_MIN_STACK_SIZE
	.align		4
.L_361:
        /*0798*/ 	.byte	0x04, 0x12
        /*079a*/ 	.short	(.L_363 - .L_362)
	.align		4
.L_362:
        /*079c*/ 	.word	index@(_ZN2at6native27unrolled_elementwise_kernelIZZZNS0_66_GLOBAL__N__d53a5ca4_28_ActivationLeakyReluKernel_cu_9e10b42f_311217leaky_relu_kernelERNS_18TensorIteratorBaseERKN3c106ScalarEENKUlvE_clEvENKUlvE_clEvEUldE_St5arrayIPcLm2EELi4E23TrivialOffsetCalculatorILi1EjESG_NS0_6memory12LoadWithCastILi1EEENSH_13StoreWithCastILi1EEEEEviT_T0_T2_T3_T4_T5_)
        /*07a0*/ 	.word	0x00000000


	//----- nvinfo : EIATTR_MIN_STACK_SIZE
	.align		4
.L_363:
        /*07a4*/ 	.byte	0x04, 0x12
        /*07a6*/ 	.short	(.L_365 - .L_364)
	.align		4
.L_364:
        /*07a8*/ 	.word	index@(_ZN2at6native18elementwise_kernelILi128ELi2EZNS0_22gpu_kernel_impl_nocastIZZZNS0_66_GLOBAL__N__d53a5ca4_28_ActivationLeakyReluKernel_cu_9e10b42f_311217leaky_relu_kernelERNS_18TensorIteratorBaseERKN3c106ScalarEENKUlvE_clEvENKUlvE_clEvEUldE_EEvS5_RKT_EUliE_EEviT1_)
        /*07ac*/ 	.word	0x00000000


	//----- nvinfo : EIATTR_MIN_STACK_SIZE
	.align		4
.L_365:
        /*07b0*/ 	.byte	0x04, 0x12
        /*07b2*/ 	.short	(.L_367 - .L_366)
	.align		4
.L_366:
        /*07b4*/ 	.word	index@(_ZN2at6native27unrolled_elementwise_kernelIZZZNS0_66_GLOBAL__N__d53a5ca4_28_ActivationLeakyReluKernel_cu_9e10b42f_311217leaky_relu_kernelERNS_18TensorIteratorBaseERKN3c106ScalarEENKUlvE_clEvENKUlvE_clEvEUldE_St5arrayIPcLm2EELi4E23TrivialOffsetCalculatorILi1EjESG_NS0_6memory15LoadWithoutCastENSH_16StoreWithoutCastEEEviT_T0_T2_T3_T4_T5_)
        /*07b8*/ 	.word	0x00000000


	//----- nvinfo : EIATTR_MIN_STACK_SIZE
	.align		4
.L_367:
        /*07bc*/ 	.byte	0x04, 0x12
        /*07be*/ 	.short	(.L_369 - .L_368)
	.align		4
.L_368:
        /*07c0*/ 	.word	index@(_ZN2at6native29vectorized_elementwise_kernelILi2EZZZNS0_66_GLOBAL__N__d53a5ca4_28_ActivationLeakyReluKernel_cu_9e10b42f_311217leaky_relu_kernelERNS_18TensorIteratorBaseERKN3c106ScalarEENKUlvE_clEvENKUlvE_clEvEUldE_St5arrayIPcLm2EEEEviT0_T1_)
        /*07c4*/ 	.word	0x00000000


	//----- nvinfo : EIATTR_MIN_STACK_SIZE
	.align		4
.L_369:
        /*07c8*/ 	.byte	0x04, 0x12
        /*07ca*/ 	.short	(.L_371 - .L_370)
	.align		4
.L_370:
        /*07cc*/ 	.word	index@(_ZN2at6native29vectorized_elementwise_kernelILi4EZZZNS0_66_GLOBAL__N__d53a5ca4_28_ActivationLeakyReluKernel_cu_9e10b42f_311217leaky_relu_kernelERNS_18TensorIteratorBaseERKN3c106ScalarEENKUlvE_clEvENKUlvE_clEvEUldE_St5arrayIPcLm2EEEEviT0_T1_)
        /*07d0*/ 	.word	0x00000000


	//----- nvinfo : EIATTR_MIN_STACK_SIZE
	.align		4
.L_371:
        /*07d4*/ 	.byte	0x04, 0x12
        /*07d6*/ 	.short	(.L_373 - .L_372)
	.align		4
.L_372:
        /*07d8*/ 	.word	index@(_ZN2at6native29vectorized_elementwise_kernelILi8EZZZNS0_66_GLOBAL__N__d53a5ca4_28_ActivationLeakyReluKernel_cu_9e10b42f_311217leaky_relu_kernelERNS_18TensorIteratorBaseERKN3c106ScalarEENKUlvE_clEvENKUlvE_clEvEUldE_St5arrayIPcLm2EEEEviT0_T1_)
        /*07dc*/ 	.word	0x00000000
.L_373:


//--------------------- .nv.compat                --------------------------
	.section	.nv.compat,"",@"SHT_CUDA_COMPAT_INFO"
	.align	4
        /*0000*/ 	.byte	0x02, 0x09, 0x01, 0x00, 0x02, 0x02, 0x01, 0x00, 0x02, 0x05, 0x05, 0x00, 0x03, 0x07, 0x01, 0x01
        /*0010*/ 	.byte	0x02, 0x03, 0x00, 0x00, 0x02, 0x06, 0x01, 0x00, 0x04, 0x0b, 0x08, 0x00, 0x01, 0x00, 0x00, 0x00
        /*0020*/ 	.byte	0x00, 0x00, 0x00, 0x00


//--------------------- .nv.info._ZN2at6native18elementwise_kernelILi128ELi4EZNS0_15gpu_kernel_implIZZZNS0_66_GLOBAL__N__d53a5ca4_28_ActivationLeakyReluKernel_cu_9e10b42f_311226leaky_relu_backward_kernelERNS_18TensorIteratorBaseERKN3c106ScalarEENKUlvE_clEvENKUlvE2_clEvEUlNS6_8BFloat16ESC_E_EEvS5_RKT_EUliE_EEviT1_ --------------------------
	.section	.nv.info._ZN2at6native18elementwise_kernelILi128ELi4EZNS0_15gpu_kernel_implIZZZNS0_66_GLOBAL__N__d53a5ca4_28_ActivationLeakyReluKernel_cu_9e10b42f_311226leaky_relu_backward_kernelERNS_18TensorIteratorBaseERKN3c106ScalarEENKUlvE_clEvENKUlvE2_clEvEUlNS6_8BFloat16ESC_E_EEvS5_RKT_EUliE_EEviT1_,"",@"SHT_CUDA_INFO"
	.sectionflags	@""
	.align	4


	//----- nvinfo : EIATTR_CUDA_API_VERSION
	.align		4
        /*0000*/ 	.byte	0x04, 0x37
        /*0002*/ 	.short	(.L_375 - .L_374)
.L_374:
        /*0004*/ 	.word	0x00000082


	//----- nvinfo : EIATTR_KPARAM_INFO
	.align		4
.L_375:
        /*0008*/ 	.byte	0x04, 0x17
        /*000a*/ 	.short	(.L_377 - .L_376)
.L_376:
        /*000c*/ 	.word	0x00000000
        /*0010*/ 	.short	0x0001
        /*0012*/ 	.short	0x0008
        /*0014*/ 	.byte	0x00, 0xf0, 0x61, 0x0a


	//----- nvinfo : EIATTR_KPARAM_INFO
	.align		4
.L_377:
        /*0018*/ 	.byte	0x04, 0x17
        /*001a*/ 	.short	(.L_379 - .L_378)
.L_378:
        /*001c*/ 	.word	0x00000000
        /*0020*/ 	.short	0x0000
        /*0022*/ 	.short	0x0000
        /*0024*/ 	.byte	0x00, 0xf0, 0x11, 0x00


	//----- nvinfo : EIATTR_SPARSE_MMA_MASK
	.align		4
.L_379:
        /*0028*/ 	.byte	0x03, 0x50
        /*002a*/ 	.short	0x0000


	//----- nvinfo : EIATTR_MAXREG_COUNT
	.align		4
        /*002c*/ 	.byte	0x03, 0x1b
        /*002e*/ 	.short	0x0080


	//----- nvinfo : EIATTR_EXTERNS
	.align		4
        /*0030*/ 	.byte	0x04, 0x0f
        /*0032*/ 	.short	(.L_381 - .L_380)


	//   ....[0]....
	.align		4
.L_380:
        /*0034*/ 	.word	index@(__assertfail)


	//----- nvinfo : EIATTR_MERCURY_ISA_VERSION
	.align		4
.L_381:
        /*0038*/ 	.byte	0x03, 0x5f
        /*003a*/ 	.short	0x0101


	//----- nvinfo : EIATTR_VRC_CTA_INIT_COUNT
	.align		4
        /*003c*/ 	.byte	0x02, 0x4a
	.zero		1
	.zero		1


	//----- nvinfo : EIATTR_SYSCALL_OFFSETS
	.align		4
        /*0040*/ 	.byte	0x04, 0x46
        /*0042*/ 	.short	(.L_383 - .L_382)


	//   ....[0]....
.L_382:
        /*0044*/ 	.word	0x00002640


	//   ....[1]....
        /*0048*/ 	.word	0x000035e0


	//   ....[2]....
        /*004c*/ 	.word	0x00004520


	//   ....[3]....
        /*0050*/ 	.word	0x00006cf0


	//   ....[4]....
        /*0054*/ 	.word	0x00007c80


	//   ....[5]....
        /*0058*/ 	.word	0x00008a10


	//   ....[6]....
        /*005c*/ 	.word	0x0000b2d0


	//   ....[7]....
        /*0060*/ 	.word	0x0000c260


	//   ....[8]....
        /*0064*/ 	.word	0x0000cff0


	//   ....[9]....
        /*0068*/ 	.word	0x0000f8d0


	//   ....[10]....
        /*006c*/ 	.word	0x00010860


	//   ....[11]....
        /*0070*/ 	.word	0x000115c0


	//----- nvinfo : EIATTR_EXIT_INSTR_OFFSETS
	.align		4
.L_383:
        /*0074*/ 	.byte	0x04, 0x1c
        /*0076*/ 	.short	(.L_385 - .L_384)


	//   ....[0]....
.L_384:
        /*0078*/ 	.word	0x0000d2b0


	//   ....[1]....
        /*007c*/ 	.word	0x00010a40


	//   ....[2]....
        /*0080*/ 	.word	0x00010a80


	//   ....[3]....
        /*0084*/ 	.word	0x00010b20


	//   ....[4]....
        /*0088*/ 	.word	0x00010b60


	//   ....[5]....
        /*008c*/ 	.word	0x00010ba0


	//   ....[6]....
        /*0090*/ 	.word	0x00010c30


	//   ....[7]....
        /*0094*/ 	.word	0x00010c70


	//   ....[8]....
        /*0098*/ 	.word	0x00010d10


	//   ....[9]....
        /*009c*/ 	.word	0x00010d60


	//   ....[10]....
        /*00a0*/ 	.word	0x00010db0


	//   ....[11]....
        /*00a4*/ 	.word	0x00010e90


	//   ....[12]....
        /*00a8*/ 	.word	0x00011000


	//   ....[13]....
        /*00ac*/ 	.word	0x00011170


	//   ....[14]....
        /*00b0*/ 	.word	0x000112d0


	//   ....[15]....
        /*00b4*/ 	.word	0x00011310


	//   ....[16]....
        /*00b8*/ 	.word	0x00011350


	//   ....[17]....
        /*00bc*/ 	.word	0x00011400


	//   ....[18]....
        /*00c0*/ 	.word	0x00011460


	//   ....[19]....
        /*00c4*/ 	.word	0x000115d0


	//   ....[20]....
        /*00c8*/ 	.word	0x000116e0


	//   ....[21]....
        /*00cc*/ 	.word	0x00011820


	//   ....[22]....
        /*00d0*/ 	.word	0x00011840


	//----- nvinfo : EIATTR_MAX_THREADS
	.align		4
.L_385:
        /*00d4*/ 	.byte	0x04, 0x05
        /*00d6*/ 	.short	(.L_387 - .L_386)
.L_386:
        /*00d8*/ 	.word	0x00000080
        /*00dc*/ 	.word	0x00000001
        /*00e0*/ 	.word	0x00000001


	//----- nvinfo : EIATTR_CRS_STACK_SIZE
	.align		4
.L_387:
        /*00e4*/ 	.byte	0x04, 0x1e
        /*00e6*/ 	.short	(.L_389 - .L_388)
.L_388:
        /*00e8*/ 	.word	0x00000000


	//----- nvinfo : EIATTR_CBANK_PARAM_SIZE
	.align		4
.L_389:
        /*00ec*/ 	.byte	0x03, 0x19
        /*00ee*/ 	.short	0x02a0


	//----- nvinfo : EIATTR_PARAM_CBANK
	.align		4
        /*00f0*/ 	.byte	0x04, 0x0a
        /*00f2*/ 	.short	(.L_391 - .L_390)
	.align		4
.L_390:
        /*00f4*/ 	.word	index@(.nv.constant0._ZN2at6native18elementwise_kernelILi128ELi4EZNS0_15gpu_kernel_implIZZZNS0_66_GLOBAL__N__d53a5ca4_28_ActivationLeakyReluKernel_cu_9e10b42f_311226leaky_relu_backward_kernelERNS_18TensorIteratorBaseERKN3c106ScalarEENKUlvE_clEvENKUlvE2_clEvEUlNS6_8BFloat16ESC_E_EEvS5_RKT_EUliE_EEviT1_)
        /*00f8*/ 	.short	0x0380
        /*00fa*/ 	.short	0x02a0


	//----- nvinfo : EIATTR_SW_WAR
	.align		4
.L_391:
        /*00fc*/ 	.byte	0x04, 0x36
        /*00fe*/ 	.short	(.L_393 - .L_392)
.L_392:
        /*0100*/ 	.word	0x00000008
.L_393:


//--------------------- .nv.info._ZN2at6native27unrolled_elementwise_kernelIZZZNS0_66_GLOBAL__N__d53a5ca4_28_ActivationLeakyReluKernel_cu_9e10b42f_311226leaky_relu_backward_kernelERNS_18TensorIteratorBaseERKN3c106ScalarEENKUlvE_clEvENKUlvE2_clEvEUlNS5_8BFloat16ESB_E_St5arrayIPcLm3EELi4E23TrivialOffsetCalculatorILi2EjESG_ILi1EjENS0_6memory12LoadWithCastILi2EEENSJ_13StoreWithCastILi1EEEEEviT_T0_T2_T3_T4_T5_ --------------------------
	.section	.nv.info._ZN2at6native27unrolled_elementwise_kernelIZZZNS0_66_GLOBAL__N__d53a5ca4_28_ActivationLeakyReluKernel_cu_9e10b42f_311226leaky_relu_backward_kernelERNS_18TensorIteratorBaseERKN3c106ScalarEENKUlvE_clEvENKUlvE2_clEvEUlNS5_8BFloat16ESB_E_St5arrayIPcLm3EELi4E23TrivialOffsetCalculatorILi2EjESG_ILi1EjENS0_6memory12LoadWithCastILi2EEENSJ_13StoreWithCastILi1EEEEEviT_T0_T2_T3_T4_T5_,"",@"SHT_CUDA_INFO"
	.sectionflags	@""
	.align	4


	//----- nvinfo : EIATTR_CUDA_API_VERSION
	.align		4
        /*0000*/ 	.byte	0x04, 0x37
        /*0002*/ 	.short	(.L_395 - .L_394)
.L_394:
        /*0004*/ 	.word	0x00000082


	//----- nvinfo : EIATTR_KPARAM_INFO
	.align		4
.L_395:
        /*0008*/ 	.byte	0x04, 0x17
        /*000a*/ 	.short	(.L_397 - .L_396)
.L_396:
        /*000c*/ 	.word	0x00000000
        /*0010*/ 	.short	0x0006
        /*0012*/ 	.short	0x0040
        /*0014*/ 	.byte	0x00, 0xf0, 0x21, 0x00


	//----- nvinfo : EIATTR_KPARAM_INFO
	.align		4
.L_397:
        /*0018*/ 	.byte	0x04, 0x17
        /*001a*/ 	.short	(.L_399 - .L_398)
.L_398:
        /*001c*/ 	.word	0x00000000
        /*0020*/ 	.short	0x0005
        /*0022*/ 	.short	0x0034
        /*0024*/ 	.byte	0x00, 0xf0, 0x31, 0x00


	//----- nvinfo : EIATTR_KPARAM_INFO
	.align		4
.L_399:
        /*0028*/ 	.byte	0x04, 0x17
        /*002a*/ 	.short	(.L_401 - .L_400)
.L_400:
        /*002c*/ 	.word	0x00000000
        /*0030*/ 	.short	0x0004
        /*0032*/ 	.short	0x0031
        /*0034*/ 	.byte	0x00, 0xf0, 0x05, 0x00


	//----- nvinfo : EIATTR_KPARAM_INFO
	.align		4
.L_401:
        /*0038*/ 	.byte	0x04, 0x17
        /*003a*/ 	.short	(.L_403 - .L_402)
.L_402:
        /*003c*/ 	.word	0x00000000
        /*0040*/ 	.short	0x0003
        /*0042*/ 	.short	0x0030
        /*0044*/ 	.byte	0x00, 0xf0, 0x05, 0x00


	//----- nvinfo : EIATTR_KPARAM_INFO
	.align		4
.L_403:
        /*0048*/ 	.byte	0x04, 0x17
        /*004a*/ 	.short	(.L_405 - .L_404)
.L_404:
        /*004c*/ 	.word	0x00000000
        /*0050*/ 	.short	0x0002
        /*0052*/ 	.short	0x0018
        /*0054*/ 	.byte	0x00, 0xf0, 0x61, 0x00


	//----- nvinfo : EIATTR_KPARAM_INFO
	.align		4
.L_405:
        /*0058*/ 	.byte	0x04, 0x17
        /*005a*/ 	.short	(.L_407 - .L_406)
.L_406:
        /*005c*/ 	.word	0x00000000
        /*0060*/ 	.short	0x0001
        /*0062*/ 	.short	0x0008
        /*0064*/ 	.byte	0x00, 0xf0, 0x41, 0x00


	//----- nvinfo : EIATTR_KPARAM_INFO
	.align		4
.L_407:
        /*0068*/ 	.byte	0x04, 0x17
        /*006a*/ 	.short	(.L_409 - .L_408)
.L_408:
        /*006c*/ 	.word	0x00000000
        /*0070*/ 	.short	0x0000
        /*0072*/ 	.short	0x0000
        /*0074*/ 	.byte	0x00, 0xf0, 0x11, 0x00


	//----- nvinfo : EIATTR_SPARSE_MMA_MASK
	.align		4
.L_409:
        /*0078*/ 	.byte	0x03, 0x50
        /*007a*/ 	.short	0x0000


	//----- nvinfo : EIATTR_MAXREG_COUNT
	.align		4
        /*007c*/ 	.byte	0x03, 0x1b
        /*007e*/ 	.short	0x00ff


	//----- nvinfo : EIATTR_EXTERNS
	.align		4
        /*0080*/ 	.byte	0x04, 0x0f
        /*0082*/ 	.short	(.L_411 - .L_410)


	//   ....[0]....
	.align		4
.L_410:
        /*0084*/ 	.word	index@(__assertfail)


	//----- nvinfo : EIATTR_MERCURY_ISA_VERSION
	.align		4
.L_411:
        /*0088*/ 	.byte	0x03, 0x5f
        /*008a*/ 	.short	0x0101


	//----- nvinfo : EIATTR_VRC_CTA_INIT_COUNT
	.align		4
        /*008c*/ 	.byte	0x02, 0x4a
	.zero		1
	.zero		1


	//----- nvinfo : EIATTR_SYSCALL_OFFSETS
	.align		4
        /*0090*/ 	.byte	0x04, 0x46
        /*0092*/ 	.short	(.L_413 - .L_412)


	//   ....[0]....
.L_412:
        /*0094*/ 	.word	0x00001020


	//   ....[1]....
        /*0098*/ 	.word	0x000020d0


	//   ....[2]....
        /*009c*/ 	.word	0x000032c0


	//   ....[3]....
        /*00a0*/ 	.word	0x00004370


	//   ....[4]....
        /*00a4*/ 	.word	0x000054a0


	//   ....[5]....
        /*00a8*/ 	.word	0x00006560


	//   ....[6]....
        /*00ac*/ 	.word	0x00007690


	//   ....[7]....
        /*00b0*/ 	.word	0x00008660


	//   ....[8]....
        /*00b4*/ 	.word	0x00009820


	//   ....[9]....
        /*00b8*/ 	.word	0x0000a700


	//   ....[10]....
        /*00bc*/ 	.word	0x0000b680


	//   ....[11]....
        /*00c0*/ 	.word	0x0000c600


	//----- nvinfo : EIATTR_EXIT_INSTR_OFFSETS
	.align		4
.L_413:
        /*00c4*/ 	.byte	0x04, 0x1c
        /*00c6*/ 	.short	(.L_415 - .L_414)


	//   ....[0]....
.L_414:
        /*00c8*/ 	.word	0x0000b930


	//   ....[1]....
        /*00cc*/ 	.word	0x0000ba80


	//   ....[2]....
        /*00d0*/ 	.word	0x0000bac0


	//   ....[3]....
        /*00d4*/ 	.word	0x0000bb60


	//   ....[4]....
        /*00d8*/ 	.word	0x0000bba0


	//   ....[5]....
        /*00dc*/ 	.word	0x0000bbe0


	//   ....[6]....
        /*00e0*/ 	.word	0x0000bc70


	//   ....[7]....
        /*00e4*/ 	.word	0x0000bcb0


	//   ....[8]....
        /*00e8*/ 	.word	0x0000bd50


	//   ....[9]....
        /*00ec*/ 	.word	0x0000bda0


	//   ....[10]....
        /*00f0*/ 	.word	0x0000bdf0


	//   ....[11]....
        /*00f4*/ 	.word	0x0000bed0


	//   ....[12]....
        /*00f8*/ 	.word	0x0000c040


	//   ....[13]....
        /*00fc*/ 	.word	0x0000c1b0


	//   ....[14]....
        /*0100*/ 	.word	0x0000c310


	//   ....[15]....
        /*0104*/ 	.word	0x0000c350


	//   ....[16]....
        /*0108*/ 	.word	0x0000c390


	//   ....[17]....
        /*010c*/ 	.word	0x0000c440


	//   ....[18]....
        /*0110*/ 	.word	0x0000c4a0


	//   ....[19]....
        /*0114*/ 	.word	0x0000c610


	//   ....[20]....
        /*0118*/ 	.word	0x0000c720


	//   ....[21]....
        /*011c*/ 	.word	0x0000c860


	//   ....[22]....
        /*0120*/ 	.word	0x0000c880


	//----- nvinfo : EIATTR_MAX_THREADS
	.align		4
.L_415:
        /*0124*/ 	.byte	0x04, 0x05
        /*0126*/ 	.short	(.L_417 - .L_416)
.L_416:
        /*0128*/ 	.word	0x00000080
        /*012c*/ 	.word	0x00000001
        /*0130*/ 	.word	0x00000001


	//----- nvinfo : EIATTR_CRS_STACK_SIZE
	.align		4
.L_417:
        /*0134*/ 	.byte	0x04, 0x1e
        /*0136*/ 	.short	(.L_419 - .L_418)
.L_418:
        /*0138*/ 	.word	0x00000000


	//----- nvinfo : EIATTR_CBANK_PARAM_SIZE
	.align		4
.L_419:
        /*013c*/ 	.byte	0x03, 0x19
        /*013e*/ 	.short	0x0048


	//----- nvinfo : EIATTR_PARAM_CBANK
	.align		4
        /*0140*/ 	.byte	0x04, 0x0a
        /*0142*/ 	.short	(.L_421 - .L_420)
	.align		4
.L_420:
        /*0144*/ 	.word	index@(.nv.constant0._ZN2at6native27unrolled_elementwise_kernelIZZZNS0_66_GLOBAL__N__d53a5ca4_28_ActivationLeakyReluKernel_cu_9e10b42f_311226leaky_relu_backward_kernelERNS_18TensorIteratorBaseERKN3c106ScalarEENKUlvE_clEvENKUlvE2_clEvEUlNS5_8BFloat16ESB_E_St5arrayIPcLm3EELi4E23TrivialOffsetCalculatorILi2EjESG_ILi1EjENS0_6memory12LoadWithCastILi2EEENSJ_13StoreWithCastILi1EEEEEviT_T0_T2_T3_T4_T5_)
        /*0148*/ 	.short	0x0380
        /*014a*/ 	.short	0x0048


	//----- nvinfo : EIATTR_SW_WAR
	.align		4
.L_421:
        /*014c*/ 	.byte	0x04, 0x36
        /*014e*/ 	.short	(.L_423 - .L_422)
.L_422:
        /*0150*/ 	.word	0x00000008
.L_423:


//--------------------- .nv.info._ZN2at6native18elementwise_kernelILi128ELi4EZNS0_22gpu_kernel_impl_nocastIZZZNS0_66_GLOBAL__N__d53a5ca4_28_ActivationLeakyReluKernel_cu_9e10b42f_311226leaky_relu_backward_kernelERNS_18TensorIteratorBaseERKN3c106ScalarEENKUlvE_clEvENKUlvE2_clEvEUlNS6_8BFloat16ESC_E_EEvS5_RKT_EUliE_EEviT1_ --------------------------
	.section	.nv.info._ZN2at6native18elementwise_kernelILi128ELi4EZNS0_22gpu_kernel_impl_nocastIZZZNS0_66_GLOBAL__N__d53a5ca4_28_ActivationLeakyReluKernel_cu_9e10b42f_311226leaky_relu_backward_kernelERNS_18TensorIteratorBaseERKN3c106ScalarEENKUlvE_clEvENKUlvE2_clEvEUlNS6_8BFloat16ESC_E_EEvS5_RKT_EUliE_EEviT1_,"",@"SHT_CUDA_INFO"
	.sectionflags	@""
	.align	4


	//----- nvinfo : EIATTR_CUDA_API_VERSION
	.align		4
        /*0000*/ 	.byte	0x04, 0x37
        /*0002*/ 	.short	(.L_425 - .L_424)
.L_424:
        /*0004*/ 	.word	0x00000082


	//----- nvinfo : EIATTR_KPARAM_INFO
	.align		4
.L_425:
        /*0008*/ 	.byte	0x04, 0x17
        /*000a*/ 	.short	(.L_427 - .L_426)
.L_426:
        /*000c*/ 	.word	0x00000000
        /*0010*/ 	.short	0x0001
        /*0012*/ 	.short	0x0008
        /*0014*/ 	.byte	0x00, 0xf0, 0x41, 0x0a


	//----- nvinfo : EIATTR_KPARAM_INFO
	.align		4
.L_427:
        /*0018*/ 	.byte	0x04, 0x17
        /*001a*/ 	.short	(.L_429 - .L_428)
.L_428:
        /*001c*/ 	.word	0x00000000
        /*0020*/ 	.short	0x0000
        /*0022*/ 	.short	0x0000
        /*0024*/ 	.byte	0x00, 0xf0, 0x11, 0x00


	//----- nvinfo : EIATTR_SPARSE_MMA_MASK
	.align		4
.L_429:
        /*0028*/ 	.byte	0x03, 0x50
        /*002a*/ 	.short	0x0000


	//----- nvinfo : EIATTR_MAXREG_COUNT
	.align		4
        /*002c*/ 	.byte	0x03, 0x1b
        /*002e*/ 	.short	0x0080


	//----- nvinfo : EIATTR_MERCURY_ISA_VERSION
	.align		4
        /*0030*/ 	.byte	0x03, 0x5f
        /*0032*/ 	.short	0x0101


	//----- nvinfo : EIATTR_VRC_CTA_INIT_COUNT
	.align		4
        /*0034*/ 	.byte	0x02, 0x4a
	.zero		1
	.zero		1


	//----- nvinfo : EIATTR_EXIT_INSTR_OFFSETS
	.align		4
        /*0038*/ 	.byte	0x04, 0x1c
        /*003a*/ 	.short	(.L_431 - .L_430)


	//   ....[0]....
.L_430:
        /*003c*/ 	.word	0x000003f0


	//   ....[1]....
        /*0040*/ 	.word	0x000004c0


	//   ....[2]....
        /*0044*/ 	.word	0x00004a90


	//   ....[3]....
        /*0048*/ 	.word	0x00006170


	//----- nvinfo : EIATTR_MAX_THREADS
	.align		4
.L_431:
        /*004c*/ 	.byte	0x04, 0x05
        /*004e*/ 	.short	(.L_433 - .L_432)
.L_432:
        /*0050*/ 	.word	0x00000080
        /*0054*/ 	.word	0x00000001
        /*0058*/ 	.word	0x00000001


	//----- nvinfo : EIATTR_CRS_STACK_SIZE
	.align		4
.L_433:
        /*005c*/ 	.byte	0x04, 0x1e
        /*005e*/ 	.short	(.L_435 - .L_434)
.L_434:
        /*0060*/ 	.word	0x00000000


	//----- nvinfo : EIATTR_CBANK_PARAM_SIZE
	.align		4
.L_435:
        /*0064*/ 	.byte	0x03, 0x19
        /*0066*/ 	.short	0x0298


	//----- nvinfo : EIATTR_PARAM_CBANK
	.align		4
        /*0068*/ 	.byte	0x04, 0x0a
        /*006a*/ 	.short	(.L_437 - .L_436)
	.align		4
.L_436:
        /*006c*/ 	.word	index@(.nv.constant0._ZN2at6native18elementwise_kernelILi128ELi4EZNS0_22gpu_kernel_impl_nocastIZZZNS0_66_GLOBAL__N__d53a5ca4_28_ActivationLeakyReluKernel_cu_9e10b42f_311226leaky_relu_backward_kernelERNS_18TensorIteratorBaseERKN3c106ScalarEENKUlvE_clEvENKUlvE2_clEvEUlNS6_8BFloat16ESC_E_EEvS5_RKT_EUliE_EEviT1_)
        /*0070*/ 	.short	0x0380
        /*0072*/ 	.short	0x0298


	//----- nvinfo : EIATTR_SW_WAR
	.align		4
.L_437:
        /*0074*/ 	.byte	0x04, 0x36
        /*0076*/ 	.short	(.L_439 - .L_438)
.L_438:
        /*0078*/ 	.word	0x00000008
.L_439:


//--------------------- .nv.info._ZN2at6native27unrolled_elementwise_kernelIZZZNS0_66_GLOBAL__N__d53a5ca4_28_ActivationLeakyReluKernel_cu_9e10b42f_311226leaky_relu_backward_kernelERNS_18TensorIteratorBaseERKN3c106ScalarEENKUlvE_clEvENKUlvE2_clEvEUlNS5_8BFloat16ESB_E_St5arrayIPcLm3EELi4E23TrivialOffsetCalculatorILi2EjESG_ILi1EjENS0_6memory15LoadWithoutCastENSJ_16StoreWithoutCastEEEviT_T0_T2_T3_T4_T5_ --------------------------
	.section	.nv.info._ZN2at6native27unrolled_elementwise_kernelIZZZNS0_66_GLOBAL__N__d53a5ca4_28_ActivationLeakyReluKernel_cu_9e10b42f_311226leaky_relu_backward_kernelERNS_18TensorIteratorBaseERKN3c106ScalarEENKUlvE_clEvENKUlvE2_clEvEUlNS5_8BFloat16ESB_E_St5arrayIPcLm3EELi4E23TrivialOffsetCalculatorILi2EjESG_ILi1EjENS0_6memory15LoadWithoutCastENSJ_16StoreWithoutCastEEEviT_T0_T2_T3_T4_T5_,"",@"SHT_CUDA_INFO"
	.sectionflags	@""
	.align	4


	//----- nvinfo : EIATTR_CUDA_API_VERSION
	.align		4
        /*0000*/ 	.byte	0x04, 0x37
        /*0002*/ 	.short	(.L_441 - .L_440)
.L_440:
        /*0004*/ 	.word	0x00000082


	//----- nvinfo : EIATTR_KPARAM_INFO
	.align		4
.L_441:
        /*0008*/ 	.byte	0x04, 0x17
        /*000a*/ 	.short	(.L_443 - .L_442)
.L_442:
        /*000c*/ 	.word	0x00000000
        /*0010*/ 	.short	0x0006
        /*0012*/ 	.short	0x0033
        /*0014*/ 	.byte	0x00, 0xf0, 0x05, 0x00


	//----- nvinfo : EIATTR_KPARAM_INFO
	.align		4
.L_443:
        /*0018*/ 	.byte	0x04, 0x17
        /*001a*/ 	.short	(.L_445 - .L_444)
.L_444:
        /*001c*/ 	.word	0x00000000
        /*0020*/ 	.short	0x0005
        /*0022*/ 	.short	0x0032
        /*0024*/ 	.byte	0x00, 0xf0, 0x05, 0x00


	//----- nvinfo : EIATTR_KPARAM_INFO
	.align		4
.L_445:
        /*0028*/ 	.byte	0x04, 0x17
        /*002a*/ 	.short	(.L_447 - .L_446)
.L_446:
        /*002c*/ 	.word	0x00000000
        /*0030*/ 	.short	0x0004
        /*0032*/ 	.short	0x0031
        /*0034*/ 	.byte	0x00, 0xf0, 0x05, 0x00


	//----- nvinfo : EIATTR_KPARAM_INFO
	.align		4
.L_447:
        /*0038*/ 	.byte	0x04, 0x17
        /*003a*/ 	.short	(.L_449 - .L_448)
.L_448:
        /*003c*/ 	.word	0x00000000
        /*0040*/ 	.short	0x0003
        /*0042*/ 	.short	0x0030
        /*0044*/ 	.byte	0x00, 0xf0, 0x05, 0x00


	//----- nvinfo : EIATTR_KPARAM_INFO
	.align		4
.L_449:
        /*0048*/ 	.byte	0x04, 0x17
        /*004a*/ 	.short	(.L_451 - .L_450)
.L_450:
        /*004c*/ 	.word	0x00000000
        /*0050*/ 	.short	0x0002
        /*0052*/ 	.short	0x0018
        /*0054*/ 	.byte	0x00, 0xf0, 0x61, 0x00


	//----- nvinfo : EIATTR_KPARAM_INFO
	.align		4
.L_451:
        /*0058*/ 	.byte	0x04, 0x17
        /*005a*/ 	.short	(.L_453 - .L_452)
.L_452:
        /*005c*/ 	.word	0x00000000
        /*0060*/ 	.short	0x0001
        /*0062*/ 	.short	0x0008
        /*0064*/ 	.byte	0x00, 0xf0, 0x41, 0x00


	//----- nvinfo : EIATTR_KPARAM_INFO
	.align		4
.L_453:
        /*0068*/ 	.byte	0x04, 0x17
        /*006a*/ 	.short	(.L_455 - .L_454)
.L_454:
        /*006c*/ 	.word	0x00000000
        /*0070*/ 	.short	0x0000
        /*0072*/ 	.short	0x0000
        /*0074*/ 	.byte	0x00, 0xf0, 0x11, 0x00


	//----- nvinfo : EIATTR_SPARSE_MMA_MASK
	.align		4
.L_455:
        /*0078*/ 	.byte	0x03, 0x50
        /*007a*/ 	.short	0x0000


	//----- nvinfo : EIATTR_MAXREG_COUNT
	.align		4
        /*007c*/ 	.byte	0x03, 0x1b
        /*007e*/ 	.short	0x00ff


	//----- nvinfo : EIATTR_MERCURY_ISA_VERSION
	.align		4
        /*0080*/ 	.byte	0x03, 0x5f
        /*0082*/ 	.short	0x0101


	//----- nvinfo : EIATTR_VRC_CTA_INIT_COUNT
	.align		4
        /*0084*/ 	.byte	0x02, 0x4a
	.zero		1
	.zero		1


	//----- nvinfo : EIATTR_EXIT_INSTR_OFFSETS
	.align		4
        /*0088*/ 	.byte	0x04, 0x1c
        /*008a*/ 	.short	(.L_457 - .L_456)


	//   ....[0]....
.L_456:
        /*008c*/ 	.word	0x00000620


	//   ....[1]....
        /*0090*/ 	.word	0x000006a0


	//----- nvinfo : EIATTR_MAX_THREADS
	.align		4
.L_457:
        /*0094*/ 	.byte	0x04, 0x05
        /*0096*/ 	.short	(.L_459 - .L_458)
.L_458:
        /*0098*/ 	.word	0x00000080
        /*009c*/ 	.word	0x00000001
        /*00a0*/ 	.word	0x00000001


	//----- nvinfo : EIATTR_CRS_STACK_SIZE
	.align		4
.L_459:
        /*00a4*/ 	.byte	0x04, 0x1e
        /*00a6*/ 	.short	(.L_461 - .L_460)
.L_460:
        /*00a8*/ 	.word	0x00000000


	//----- nvinfo : EIATTR_CBANK_PARAM_SIZE
	.align		4
.L_461:
        /*00ac*/ 	.byte	0x03, 0x19
        /*00ae*/ 	.short	0x0034


	//----- nvinfo : EIATTR_PARAM_CBANK
	.align		4
        /*00b0*/ 	.byte	0x04, 0x0a
        /*00b2*/ 	.short	(.L_463 - .L_462)
	.align		4
.L_462:
        /*00b4*/ 	.word	index@(.nv.constant0._ZN2at6native27unrolled_elementwise_kernelIZZZNS0_66_GLOBAL__N__d53a5ca4_28_ActivationLeakyReluKernel_cu_9e10b42f_311226leaky_relu_backward_kernelERNS_18TensorIteratorBaseERKN3c106ScalarEENKUlvE_clEvENKUlvE2_clEvEUlNS5_8BFloat16ESB_E_St5arrayIPcLm3EELi4E23TrivialOffsetCalculatorILi2EjESG_ILi1EjENS0_6memory15LoadWithoutCastENSJ_16StoreWithoutCastEEEviT_T0_T2_T3_T4_T5_)
        /*00b8*/ 	.short	0x0380
        /*00ba*/ 	.short	0x0034


	//----- nvinfo : EIATTR_SW_WAR
	.align		4
.L_463:
        /*00bc*/ 	.byte	0x04, 0x36
        /*00be*/ 	.short	(.L_465 - .L_464)
.L_464:
        /*00c0*/ 	.word	0x00000008
.L_465:


//--------------------- .nv.info._ZN2at6native29vectorized_elementwise_kernelILi2EZZZNS0_66_GLOBAL__N__d53a5ca4_28_ActivationLeakyReluKernel_cu_9e10b42f_311226leaky_relu_backward_kernelERNS_18TensorIteratorBaseERKN3c106ScalarEENKUlvE_clEvENKUlvE2_clEvEUlNS5_8BFloat16ESB_E_St5arrayIPcLm3EEEEviT0_T1_ --------------------------
	.section	.nv.info._ZN2at6native29vectorized_elementwise_kernelILi2EZZZNS0_66_GLOBAL__N__d53a5ca4_28_ActivationLeakyReluKernel_cu_9e10b42f_311226leaky_relu_backward_kernelERNS_18TensorIteratorBaseERKN3c106ScalarEENKUlvE_clEvENKUlvE2_clEvEUlNS5_8BFloat16ESB_E_St5arrayIPcLm3EEEEviT0_T1_,"",@"SHT_CUDA_INFO"
	.sectionflags	@""
	.align	4


	//----- nvinfo : EIATTR_CUDA_API_VERSION
	.align		4
        /*0000*/ 	.byte	0x04, 0x37
        /*0002*/ 	.short	(.L_467 - .L_466)
.L_466:
        /*0004*/ 	.word	0x00000082


	//----- nvinfo : EIATTR_KPARAM_INFO
	.align		4
.L_467:
        /*0008*/ 	.byte	0x04, 0x17
        /*000a*/ 	.short	(.L_469 - .L_468)
.L_468:
        /*000c*/ 	.word	0x00000000
        /*0010*/ 	.short	0x0002
        /*0012*/ 	.short	0x0018
        /*0014*/ 	.byte	0x00, 0xf0, 0x61, 0x00


	//----- nvinfo : EIATTR_KPARAM_INFO
	.align		4
.L_469:
        /*0018*/ 	.byte	0x04, 0x17
        /*001a*/ 	.short	(.L_471 - .L_470)
.L_470:
        /*001c*/ 	.word	0x00000000
        /*0020*/ 	.short	0x0001
        /*0022*/ 	.short	0x0008
        /*0024*/ 	.byte	0x00, 0xf0, 0x41, 0x00


	//----- nvinfo : EIATTR_KPARAM_INFO
	.align		4
.L_471:
        /*0028*/ 	.byte	0x04, 0x17
        /*002a*/ 	.short	(.L_473 - .L_472)
.L_472:
        /*002c*/ 	.word	0x00000000
        /*0030*/ 	.short	0x0000
        /*0032*/ 	.short	0x0000
        /*0034*/ 	.byte	0x00, 0xf0, 0x11, 0x00


	//----- nvinfo : EIATTR_SPARSE_MMA_MASK
	.align		4
.L_473:
        /*0038*/ 	.byte	0x03, 0x50
        /*003a*/ 	.short	0x0000


	//----- nvinfo : EIATTR_MAXREG_COUNT
	.align		4
        /*003c*/ 	.byte	0x03, 0x1b
        /*003e*/ 	.short	0x00ff


	//----- nvinfo : EIATTR_MERCURY_ISA_VERSION
	.align		4
        /*0040*/ 	.byte	0x03, 0x5f
        /*0042*/ 	.short	0x0101


	//----- nvinfo : EIATTR_VRC_CTA_INIT_COUNT
	.align		4
        /*0044*/ 	.byte	0x02, 0x4a
	.zero		1
	.zero		1


	//----- nvinfo : EIATTR_EXIT_INSTR_OFFSETS
	.align		4
        /*0048*/ 	.byte	0x04, 0x1c
        /*004a*/ 	.short	(.L_475 - .L_474)


	//   ....[0]....
.L_474:
        /*004c*/ 	.word	0x00000da0


	//   ....[1]....
        /*0050*/ 	.word	0x00000df0


	//   ....[2]....
        /*0054*/ 	.word	0x00001230


	//----- nvinfo : EIATTR_MAX_THREADS
	.align		4
.L_475:
        /*0058*/ 	.byte	0x04, 0x05
        /*005a*/ 	.short	(.L_477 - .L_476)
.L_476:
        /*005c*/ 	.word	0x00000080
        /*0060*/ 	.word	0x00000001
        /*0064*/ 	.word	0x00000001


	//----- nvinfo : EIATTR_CRS_STACK_SIZE
	.align		4
.L_477:
        /*0068*/ 	.byte	0x04, 0x1e
        /*006a*/ 	.short	(.L_479 - .L_478)
.L_478:
        /*006c*/ 	.word	0x00000000


	//----- nvinfo : EIATTR_CBANK_PARAM_SIZE
	.align		4
.L_479:
        /*0070*/ 	.byte	0x03, 0x19
        /*0072*/ 	.short	0x0030


	//----- nvinfo : EIATTR_PARAM_CBANK
	.align		4
        /*0074*/ 	.byte	0x04, 0x0a
        /*0076*/ 	.short	(.L_481 - .L_480)
	.align		4
.L_480:
        /*0078*/ 	.word	index@(.nv.constant0._ZN2at6native29vectorized_elementwise_kernelILi2EZZZNS0_66_GLOBAL__N__d53a5ca4_28_ActivationLeakyReluKernel_cu_9e10b42f_311226leaky_relu_backward_kernelERNS_18TensorIteratorBaseERKN3c106ScalarEENKUlvE_clEvENKUlvE2_clEvEUlNS5_8BFloat16ESB_E_St5arrayIPcLm3EEEEviT0_T1_)
        /*007c*/ 	.short	0x0380
        /*007e*/ 	.short	0x0030


	//----- nvinfo : EIATTR_SW_WAR
	.align		4
.L_481:
        /*0080*/ 	.byte	0x04, 0x36
        /*0082*/ 	.short	(.L_483 - .L_482)
.L_482:
        /*0084*/ 	.word	0x00000008
.L_483:


//--------------------- .nv.info._ZN2at6native29vectorized_elementwise_kernelILi4EZZZNS0_66_GLOBAL__N__d53a5ca4_28_ActivationLeakyReluKernel_cu_9e10b42f_311226leaky_relu_backward_kernelERNS_18TensorIteratorBaseERKN3c106ScalarEENKUlvE_clEvENKUlvE2_clEvEUlNS5_8BFloat16ESB_E_St5arrayIPcLm3EEEEviT0_T1_ --------------------------
	.section	.nv.info._ZN2at6native29vectorized_elementwise_kernelILi4EZZZNS0_66_GLOBAL__N__d53a5ca4_28_ActivationLeakyReluKernel_cu_9e10b42f_311226leaky_relu_backward_kernelERNS_18TensorIteratorBaseERKN3c106ScalarEENKUlvE_clEvENKUlvE2_clEvEUlNS5_8BFloat16ESB_E_St5arrayIPcLm3EEEEviT0_T1_,"",@"SHT_CUDA_INFO"
	.sectionflags	@""
	.align	4


	//----- nvinfo : EIATTR_CUDA_API_VERSION
	.align		4
        /*0000*/ 	.byte	0x04, 0x37
        /*0002*/ 	.short	(.L_485 - .L_484)
.L_484:
        /*0004*/ 	.word	0x00000082


	//----- nvinfo : EIATTR_KPARAM_INFO
	.align		4
.L_485:
        /*0008*/ 	.byte	0x04, 0x17
        /*000a*/ 	.short	(.L_487 - .L_486)
.L_486:
        /*000c*/ 	.word	0x00000000
        /*0010*/ 	.short	0x0002
        /*0012*/ 	.short	0x0018
        /*0014*/ 	.byte	0x00, 0xf0, 0x61, 0x00


	//----- nvinfo : EIATTR_KPARAM_INFO
	.align		4
.L_487:
        /*0018*/ 	.byte	0x04, 0x17
        /*001a*/ 	.short	(.L_489 - .L_488)
.L_488:
        /*001c*/ 	.word	0x00000000
        /*0020*/ 	.short	0x0001
        /*0022*/ 	.short	0x0008
        /*0024*/ 	.byte	0x00, 0xf0, 0x41, 0x00


	//----- nvinfo : EIATTR_KPARAM_INFO
	.align		4
.L_489:
        /*0028*/ 	.byte	0x04, 0x17
        /*002a*/ 	.short	(.L_491 - .L_490)
.L_490:
        /*002c*/ 	.word	0x00000000
        /*0030*/ 	.short	0x0000
        /*0032*/ 	.short	0x0000
        /*0034*/ 	.byte	0x00, 0xf0, 0x11, 0x00


	//----- nvinfo : EIATTR_SPARSE_MMA_MASK
	.align		4
.L_491:
        /*0038*/ 	.byte	0x03, 0x50
        /*003a*/ 	.short	0x0000


	//----- nvinfo : EIATTR_MAXREG_COUNT
	.align		4
        /*003c*/ 	.byte	0x03, 0x1b
        /*003e*/ 	.short	0x00ff


	//----- nvinfo : EIATTR_MERCURY_ISA_VERSION
	.align		4
        /*0040*/ 	.byte	0x03, 0x5f
        /*0042*/ 	.short	0x0101


	//----- nvinfo : EIATTR_VRC_CTA_INIT_COUNT
	.align		4
        /*0044*/ 	.byte	0x02, 0x4a
	.zero		1
	.zero		1


	//----- nvinfo : EIATTR_EXIT_INSTR_OFFSETS
	.align		4
        /*0048*/ 	.byte	0x04, 0x1c
        /*004a*/ 	.short	(.L_493 - .L_492)


	//   ....[0]....
.L_492:
        /*004c*/ 	.word	0x00000da0


	//   ....[1]....
        /*0050*/ 	.word	0x00000df0


	//   ....[2]....
        /*0054*/ 	.word	0x000011d0


	//----- nvinfo : EIATTR_MAX_THREADS
	.align		4
.L_493:
        /*0058*/ 	.byte	0x04, 0x05
        /*005a*/ 	.short	(.L_495 - .L_494)
.L_494:
        /*005c*/ 	.word	0x00000080
        /*0060*/ 	.word	0x00000001
        /*0064*/ 	.word	0x00000001


	//----- nvinfo : EIATTR_CRS_STACK_SIZE
	.align		4
.L_495:
        /*0068*/ 	.byte	0x04, 0x1e
        /*006a*/ 	.short	(.L_497 - .L_496)
.L_496:
        /*006c*/ 	.word	0x00000000


	//----- nvinfo : EIATTR_CBANK_PARAM_SIZE
	.align		4
.L_497:
        /*0070*/ 	.byte	0x03, 0x19
        /*0072*/ 	.short	0x0030


	//----- nvinfo : EIATTR_PARAM_CBANK
	.align		4
        /*0074*/ 	.byte	0x04, 0x0a
        /*0076*/ 	.short	(.L_499 - .L_498)
	.align		4
.L_498:
        /*0078*/ 	.word	index@(.nv.constant0._ZN2at6native29vectorized_elementwise_kernelILi4EZZZNS0_66_GLOBAL__N__d53a5ca4_28_ActivationLeakyReluKernel_cu_9e10b42f_311226leaky_relu_backward_kernelERNS_18TensorIteratorBaseERKN3c106ScalarEENKUlvE_clEvENKUlvE2_clEvEUlNS5_8BFloat16ESB_E_St5arrayIPcLm3EEEEviT0_T1_)
        /*007c*/ 	.short	0x0380
        /*007e*/ 	.short	0x0030


	//----- nvinfo : EIATTR_SW_WAR
	.align		4
.L_499:
        /*0080*/ 	.byte	0x04, 0x36
        /*0082*/ 	.short	(.L_501 - .L_500)
.L_500:
        /*0084*/ 	.word	0x00000008
.L_501:


//--------------------- .nv.info._ZN2at6native29vectorized_elementwise_kernelILi8EZZZNS0_66_GLOBAL__N__d53a5ca4_28_ActivationLeakyReluKernel_cu_9e10b42f_311226leaky_relu_backward_kernelERNS_18TensorIteratorBaseERKN3c106ScalarEENKUlvE_clEvENKUlvE2_clEvEUlNS5_8BFloat16ESB_E_St5arrayIPcLm3EEEEviT0_T1_ --------------------------
	.section	.nv.info._ZN2at6native29vectorized_elementwise_kernelILi8EZZZNS0_66_GLOBAL__N__d53a5ca4_28_ActivationLeakyReluKernel_cu_9e10b42f_311226leaky_relu_backward_kernelERNS_18TensorIteratorBaseERKN3c106ScalarEENKUlvE_clEvENKUlvE2_clEvEUlNS5_8BFloat16ESB_E_St5arrayIPcLm3EEEEviT0_T1_,"",@"SHT_CUDA_INFO"
	.sectionflags	@""
	.align	4


	//----- nvinfo : EIATTR_CUDA_API_VERSION
	.align		4
        /*0000*/ 	.byte	0x04, 0x37
        /*0002*/ 	.short	(.L_503 - .L_502)
.L_502:
        /*0004*/ 	.word	0x00000082


	//----- nvinfo : EIATTR_KPARAM_INFO
	.align		4
.L_503:
        /*0008*/ 	.byte	0x04, 0x17
        /*000a*/ 	.short	(.L_505 - .L_504)
.L_504:
        /*000c*/ 	.word	0x00000000
        /*0010*/ 	.short	0x0002
        /*0012*/ 	.short	0x0018
        /*0014*/ 	.byte	0x00, 0xf0, 0x61, 0x00


	//----- nvinfo : EIATTR_KPARAM_INFO
	.align		4
.L_505:
        /*0018*/ 	.byte	0x04, 0x17
        /*001a*/ 	.short	(.L_507 - .L_506)
.L_506:
        /*001c*/ 	.word	0x00000000
        /*0020*/ 	.short	0x0001
        /*0022*/ 	.short	0x0008
        /*0024*/ 	.byte	0x00, 0xf0, 0x41, 0x00


	//----- nvinfo : EIATTR_KPARAM_INFO
	.align		4
.L_507:
        /*0028*/ 	.byte	0x04, 0x17
        /*002a*/ 	.short	(.L_509 - .L_508)
.L_508:
        /*002c*/ 	.word	0x00000000
        /*0030*/ 	.short	0x0000
        /*0032*/ 	.short	0x0000
        /*0034*/ 	.byte	0x00, 0xf0, 0x11, 0x00


	//----- nvinfo : EIATTR_SPARSE_MMA_MASK
	.align		4
.L_509:
        /*0038*/ 	.byte	0x03, 0x50
        /*003a*/ 	.short	0x0000


	//----- nvinfo : EIATTR_MAXREG_COUNT
	.align		4
        /*003c*/ 	.byte	0x03, 0x1b
        /*003e*/ 	.short	0x00ff


	//----- nvinfo : EIATTR_MERCURY_ISA_VERSION
	.align		4
        /*0040*/ 	.byte	0x03, 0x5f
        /*0042*/ 	.short	0x0101


	//----- nvinfo : EIATTR_VRC_CTA_INIT_COUNT
	.align		4
        /*0044*/ 	.byte	0x02, 0x4a
	.zero		1
	.zero		1


	//----- nvinfo : EIATTR_EXIT_INSTR_OFFSETS
	.align		4
        /*0048*/ 	.byte	0x04, 0x1c
        /*004a*/ 	.short	(.L_511 - .L_510)


	//   ....[0]....
.L_510:
        /*004c*/ 	.word	0x00000da0


	//   ....[1]....
        /*0050*/ 	.word	0x00000df0


	//   ....[2]....
        /*0054*/ 	.word	0x000011a0


	//----- nvinfo : EIATTR_MAX_THREADS
	.align		4
.L_511:
        /*0058*/ 	.byte	0x04, 0x05
        /*005a*/ 	.short	(.L_513 - .L_512)
.L_512:
        /*005c*/ 	.word	0x00000080
        /*0060*/ 	.word	0x00000001
        /*0064*/ 	.word	0x00000001


	//----- nvinfo : EIATTR_CRS_STACK_SIZE
	.align		4
.L_513:
        /*0068*/ 	.byte	0x04, 0x1e
        /*006a*/ 	.short	(.L_515 - .L_514)
.L_514:
        /*006c*/ 	.word	0x00000000


	//----- nvinfo : EIATTR_CBANK_PARAM_SIZE
	.align		4
.L_515:
        /*0070*/ 	.byte	0x03, 0x19
        /*0072*/ 	.short	0x0030


	//----- nvinfo : EIATTR_PARAM_CBANK
	.align		4
        /*0074*/ 	.byte	0x04, 0x0a
        /*0076*/ 	.short	(.L_517 - .L_516)
	.align		4
.L_516:
        /*0078*/ 	.word	index@(.nv.constant0._ZN2at6native29vectorized_elementwise_kernelILi8EZZZNS0_66_GLOBAL__N__d53a5ca4_28_ActivationLeakyReluKernel_cu_9e10b42f_311226leaky_relu_backward_kernelERNS_18TensorIteratorBaseERKN3c106ScalarEENKUlvE_clEvENKUlvE2_clEvEUlNS5_8BFloat16ESB_E_St5arrayIPcLm3EEEEviT0_T1_)
        /*007c*/ 	.short	0x0380
        /*007e*/ 	.short	0x0030


	//----- nvinfo : EIATTR_SW_WAR
	.align		4
.L_517:
        /*0080*/ 	.byte	0x04, 0x36
        /*0082*/ 	.short	(.L_519 - .L_518)
.L_518:
        /*0084*/ 	.word	0x00000008
.L_519:


//--------------------- .nv.info._ZN2at6native18elementwise_kernelILi128ELi4EZNS0_15gpu_kernel_implIZZZNS0_66_GLOBAL__N__d53a5ca4_28_ActivationLeakyReluKernel_cu_9e10b42f_311226leaky_relu_backward_kernelERNS_18TensorIteratorBaseERKN3c106ScalarEENKUlvE_clEvENKUlvE1_clEvEUlNS6_4HalfESC_E_EEvS5_RKT_EUliE_EEviT1_ --------------------------
	.section	.nv.info._ZN2at6native18elementwise_kernelILi128ELi4EZNS0_15gpu_kernel_implIZZZNS0_66_GLOBAL__N__d53a5ca4_28_ActivationLeakyReluKernel_cu_9e10b42f_311226leaky_relu_backward_kernelERNS_18TensorIteratorBaseERKN3c106ScalarEENKUlvE_clEvENKUlvE1_clEvEUlNS6_4HalfESC_E_EEvS5_RKT_EUliE_EEviT1_,"",@"SHT_CUDA_INFO"
	.sectionflags	@""
	.align	4


	//----- nvinfo : EIATTR_CUDA_API_VERSION
	.align		4
        /*0000*/ 	.byte	0x04, 0x37
        /*0002*/ 	.short	(.L_521 - .L_520)
.L_520:
        /*0004*/ 	.word	0x00000082


	//----- nvinfo : EIATTR_KPARAM_INFO
	.align		4
.L_521:
        /*0008*/ 	.byte	0x04, 0x17
        /*000a*/ 	.short	(.L_523 - .L_522)
.L_522:
        /*000c*/ 	.word	0x00000000
        /*0010*/ 	.short	0x0001
        /*0012*/ 	.short	0x0008
        /*0014*/ 	.byte	0x00, 0xf0, 0x61, 0x0a


	//----- nvinfo : EIATTR_KPARAM_INFO
	.align		4
.L_523:
        /*0018*/ 	.byte	0x04, 0x17
        /*001a*/ 	.short	(.L_525 - .L_524)
.L_524:
        /*001c*/ 	.word	0x00000000
        /*0020*/ 	.short	0x0000
        /*0022*/ 	.short	0x0000
        /*0024*/ 	.byte	0x00, 0xf0, 0x11, 0x00


	//----- nvinfo : EIATTR_SPARSE_MMA_MASK
	.align		4
.L_525:
        /*0028*/ 	.byte	0x03, 0x50
        /*002a*/ 	.short	0x0000


	//----- nvinfo : EIATTR_MAXREG_COUNT
	.align		4
        /*002c*/ 	.byte	0x03, 0x1b
        /*002e*/ 	.short	0x0080


	//----- nvinfo : EIATTR_EXTERNS
	.align		4
        /*0030*/ 	.byte	0x04, 0x0f
        /*0032*/ 	.short	(.L_527 - .L_526)


	//   ....[0]....
	.align		4
.L_526:
        /*0034*/ 	.word	index@(__assertfail)


	//----- nvinfo : EIATTR_MERCURY_ISA_VERSION
	.align		4
.L_527:
        /*0038*/ 	.byte	0x03, 0x5f
        /*003a*/ 	.short	0x0101


	//----- nvinfo : EIATTR_VRC_CTA_INIT_COUNT
	.align		4
        /*003c*/ 	.byte	0x02, 0x4a
	.zero		1
	.zero		1


	//----- nvinfo : EIATTR_SYSCALL_OFFSETS
	.align		4
        /*0040*/ 	.byte	0x04, 0x46
        /*0042*/ 	.short	(.L_529 - .L_528)


	//   ....[0]....
.L_528:
        /*0044*/ 	.word	0x00002610


	//   ....[1]....
        /*0048*/ 	.word	0x00003590


	//   ....[2]....
        /*004c*/ 	.word	0x000044d0


	//   ....[3]....
        /*0050*/ 	.word	0x00006c70


	//   ....[4]....
        /*0054*/ 	.word	0x00007be0


	//   ....[5]....
        /*0058*/ 	.word	0x00008950


	//   ....[6]....
        /*005c*/ 	.word	0x0000b200


	//   ....[7]....
        /*0060*/ 	.word	0x0000c170


	//   ....[8]....
        /*0064*/ 	.word	0x0000cee0


	//   ....[9]....
        /*0068*/ 	.word	0x0000f7b0


	//   ....[10]....
        /*006c*/ 	.word	0x00010720


	//   ....[11]....
        /*0070*/ 	.word	0x00011460


	//----- nvinfo : EIATTR_EXIT_INSTR_OFFSETS
	.align		4
.L_529:
        /*0074*/ 	.byte	0x04, 0x1c
        /*0076*/ 	.short	(.L_531 - .L_530)


	//   ....[0]....
.L_530:
        /*0078*/ 	.word	0x0000d1c0


	//   ....[1]....
        /*007c*/ 	.word	0x00010900


	//   ....[2]....
        /*0080*/ 	.word	0x00010940


	//   ....[3]....
        /*0084*/ 	.word	0x000109e0


	//   ....[4]....
        /*0088*/ 	.word	0x00010a20


	//   ....[5]....
        /*008c*/ 	.word	0x00010a60


	//   ....[6]....
        /*0090*/ 	.word	0x00010af0


	//   ....[7]....
        /*0094*/ 	.word	0x00010b10


	//   ....[8]....
        /*0098*/ 	.word	0x00010bb0


	//   ....[9]....
        /*009c*/ 	.word	0x00010c00


	//   ....[10]....
        /*00a0*/ 	.word	0x00010c50


	//   ....[11]....
        /*00a4*/ 	.word	0x00010d30


	//   ....[12]....
        /*00a8*/ 	.word	0x00010ea0


	//   ....[13]....
        /*00ac*/ 	.word	0x00011010


	//   ....[14]....
        /*00b0*/ 	.word	0x00011170


	//   ....[15]....
        /*00b4*/ 	.word	0x000111b0


	//   ....[16]....
        /*00b8*/ 	.word	0x000111f0


	//   ....[17]....
        /*00bc*/ 	.word	0x000112a0


	//   ....[18]....
        /*00c0*/ 	.word	0x00011300


	//   ....[19]....
        /*00c4*/ 	.word	0x00011470


	//   ....[20]....
        /*00c8*/ 	.word	0x00011580


	//   ....[21]....
        /*00cc*/ 	.word	0x000116c0


	//   ....[22]....
        /*00d0*/ 	.word	0x00011700


	//----- nvinfo : EIATTR_MAX_THREADS
	.align		4
.L_531:
        /*00d4*/ 	.byte	0x04, 0x05
        /*00d6*/ 	.short	(.L_533 - .L_532)
.L_532:
        /*00d8*/ 	.word	0x00000080
        /*00dc*/ 	.word	0x00000001
        /*00e0*/ 	.word	0x00000001


	//----- nvinfo : EIATTR_CRS_STACK_SIZE
	.align		4
.L_533:
        /*00e4*/ 	.byte	0x04, 0x1e
        /*00e6*/ 	.short	(.L_535 - .L_534)
.L_534:
        /*00e8*/ 	.word	0x00000000


	//----- nvinfo : EIATTR_CBANK_PARAM_SIZE
	.align		4
.L_535:
        /*00ec*/ 	.byte	0x03, 0x19
        /*00ee*/ 	.short	0x02a0


	//----- nvinfo : EIATTR_PARAM_CBANK
	.align		4
        /*00f0*/ 	.byte	0x04, 0x0a
        /*00f2*/ 	.short	(.L_537 - .L_536)
	.align		4
.L_536:
        /*00f4*/ 	.word	index@(.nv.constant0._ZN2at6native18elementwise_kernelILi128ELi4EZNS0_15gpu_kernel_implIZZZNS0_66_GLOBAL__N__d53a5ca4_28_ActivationLeakyReluKernel_cu_9e10b42f_311226leaky_relu_backward_kernelERNS_18TensorIteratorBaseERKN3c106ScalarEENKUlvE_clEvENKUlvE1_clEvEUlNS6_4HalfESC_E_EEvS5_RKT_EUliE_EEviT1_)
        /*00f8*/ 	.short	0x0380
        /*00fa*/ 	.short	0x02a0


	//----- nvinfo : EIATTR_SW_WAR
	.align		4
.L_537:
        /*00fc*/ 	.byte	0x04, 0x36
        /*00fe*/ 	.short	(.L_539 - .L_538)
.L_538:
        /*0100*/ 	.word	0x00000008
.L_539:


//--------------------- .nv.info._ZN2at6native27unrolled_elementwise_kernelIZZZNS0_66_GLOBAL__N__d53a5ca4_28_ActivationLeakyReluKernel_cu_9e10b42f_311226leaky_relu_backward_kernelERNS_18TensorIteratorBaseERKN3c106ScalarEENKUlvE_clEvENKUlvE1_clEvEUlNS5_4HalfESB_E_St5arrayIPcLm3EELi4E23TrivialOffsetCalculatorILi2EjESG_ILi1EjENS0_6memory12LoadWithCastILi2EEENSJ_13StoreWithCastILi1EEEEEviT_T0_T2_T3_T4_T5_ --------------------------
	.section	.nv.info._ZN2at6native27unrolled_elementwise_kernelIZZZNS0_66_GLOBAL__N__d53a5ca4_28_ActivationLeakyReluKernel_cu_9e10b42f_311226leaky_relu_backward_kernelERNS_18TensorIteratorBaseERKN3c106ScalarEENKUlvE_clEvENKUlvE1_clEvEUlNS5_4HalfESB_E_St5arrayIPcLm3EELi4E23TrivialOffsetCalculatorILi2EjESG_ILi1EjENS0_6memory12LoadWithCastILi2EEENSJ_13StoreWithCastILi1EEEEEviT_T0_T2_T3_T4_T5_,"",@"SHT_CUDA_INFO"
	.sectionflags	@""
	.align	4


	//----- nvinfo : EIATTR_CUDA_API_VERSION
	.align		4
        /*0000*/ 	.byte	0x04, 0x37
        /*0002*/ 	.short	(.L_541 - .L_540)
.L_540:
        /*0004*/ 	.word	0x00000082


	//----- nvinfo : EIATTR_KPARAM_INFO
	.align		4
.L_541:
        /*0008*/ 	.byte	0x04, 0x17
        /*000a*/ 	.short	(.L_543 - .L_542)
.L_542:
        /*000c*/ 	.word	0x00000000
        /*0010*/ 	.short	0x0006
        /*0012*/ 	.short	0x0040
        /*0014*/ 	.byte	0x00, 0xf0, 0x21, 0x00


	//----- nvinfo : EIATTR_KPARAM_INFO
	.align		4
.L_543:
        /*0018*/ 	.byte	0x04, 0x17
        /*001a*/ 	.short	(.L_545 - .L_544)
.L_544:
        /*001c*/ 	.word	0x00000000
        /*0020*/ 	.short	0x0005
        /*0022*/ 	.short	0x0034
        /*0024*/ 	.byte	0x00, 0xf0, 0x31, 0x00


	//----- nvinfo : EIATTR_KPARAM_INFO
	.align		4
.L_545:
        /*0028*/ 	.byte	0x04, 0x17
        /*002a*/ 	.short	(.L_547 - .L_546)
.L_546:
        /*002c*/ 	.word	0x00000000
        /*0030*/ 	.short	0x0004
        /*0032*/ 	.short	0x0031
        /*0034*/ 	.byte	0x00, 0xf0, 0x05, 0x00


	//----- nvinfo : EIATTR_KPARAM_INFO
	.align		4
.L_547:
        /*0038*/ 	.byte	0x04, 0x17
        /*003a*/ 	.short	(.L_549 - .L_548)
.L_548:
        /*003c*/ 	.word	0x00000000
        /*0040*/ 	.short	0x0003
        /*0042*/ 	.short	0x0030
        /*0044*/ 	.byte	0x00, 0xf0, 0x05, 0x00


	//----- nvinfo : EIATTR_KPARAM_INFO
	.align		4
.L_549:
        /*0048*/ 	.byte	0x04, 0x17
        /*004a*/ 	.short	(.L_551 - .L_550)
.L_550:
        /*004c*/ 	.word	0x00000000
        /*0050*/ 	.short	0x0002
        /*0052*/ 	.short	0x0018
        /*0054*/ 	.byte	0x00, 0xf0, 0x61, 0x00


	//----- nvinfo : EIATTR_KPARAM_INFO
	.align		4
.L_551:
        /*0058*/ 	.byte	0x04, 0x17
        /*005a*/ 	.short	(.L_553 - .L_552)
.L_552:
        /*005c*/ 	.word	0x00000000
        /*0060*/ 	.short	0x0001
        /*0062*/ 	.short	0x0008
        /*0064*/ 	.byte	0x00, 0xf0, 0x41, 0x00


	//----- nvinfo : EIATTR_KPARAM_INFO
	.align		4
.L_553:
        /*0068*/ 	.byte	0x04, 0x17
        /*006a*/ 	.short	(.L_555 - .L_554)
.L_554:
        /*006c*/ 	.word	0x00000000
        /*0070*/ 	.short	0x0000
        /*0072*/ 	.short	0x0000
        /*0074*/ 	.byte	0x00, 0xf0, 0x11, 0x00


	//----- nvinfo : EIATTR_SPARSE_MMA_MASK
	.align		4
.L_555:
        /*0078*/ 	.byte	0x03, 0x50
        /*007a*/ 	.short	0x0000


	//----- nvinfo : EIATTR_MAXREG_COUNT
	.align		4
        /*007c*/ 	.byte	0x03, 0x1b
        /*007e*/ 	.short	0x00ff


	//----- nvinfo : EIATTR_EXTERNS
	.align		4
        /*0080*/ 	.byte	0x04, 0x0f
        /*0082*/ 	.short	(.L_557 - .L_556)


	//   ....[0]....
	.align		4
.L_556:
        /*0084*/ 	.word	index@(__assertfail)


	//----- nvinfo : EIATTR_MERCURY_ISA_VERSION
	.align		4
.L_557:
        /*0088*/ 	.byte	0x03, 0x5f
        /*008a*/ 	.short	0x0101


	//----- nvinfo : EIATTR_VRC_CTA_INIT_COUNT
	.align		4
        /*008c*/ 	.byte	0x02, 0x4a
	.zero		1
	.zero		1


	//----- nvinfo : EIATTR_SYSCALL_OFFSETS
	.align		4
        /*0090*/ 	.byte	0x04, 0x46
        /*0092*/ 	.short	(.L_559 - .L_558)


	//   ....[0]....
.L_558:
        /*0094*/ 	.word	0x00000fe0


	//   ....[1]....
        /*0098*/ 	.word	0x00002050


	//   ....[2]....
        /*009c*/ 	.word	0x00003200


	//   ....[3]....
        /*00a0*/ 	.word	0x00004270


	//   ....[4]....
        /*00a4*/ 	.word	0x00005370


	//   ....[5]....
        /*00a8*/ 	.word	0x000063f0


	//   ....[6]....
        /*00ac*/ 	.word	0x000074e0


	//   ....[7]....
        /*00b0*/ 	.word	0x00008490


	//   ....[8]....
        /*00b4*/ 	.word	0x00009650


	//   ....[9]....
        /*00b8*/ 	.word	0x0000a510


	//   ....[10]....
        /*00bc*/ 	.word	0x0000b490


	//   ....[11]....
        /*00c0*/ 	.word	0x0000c410


	//----- nvinfo : EIATTR_EXIT_INSTR_OFFSETS
	.align		4
.L_559:
        /*00c4*/ 	.byte	0x04, 0x1c
        /*00c6*/ 	.short	(.L_561 - .L_560)


	//   ....[0]....
.L_560:
        /*00c8*/ 	.word	0x0000b760


	//   ....[1]....
        /*00cc*/ 	.word	0x0000b8b0


	//   ....[2]....
        /*00d0*/ 	.word	0x0000b8f0


	//   ....[3]....
        /*00d4*/ 	.word	0x0000b990


	//   ....[4]....
        /*00d8*/ 	.word	0x0000b9d0


	//   ....[5]....
        /*00dc*/ 	.word	0x0000ba10


	//   ....[6]....
        /*00e0*/ 	.word	0x0000baa0


	//   ....[7]....
        /*00e4*/ 	.word	0x0000bac0


	//   ....[8]....
        /*00e8*/ 	.word	0x0000bb60


	//   ....[9]....
        /*00ec*/ 	.word	0x0000bbb0


	//   ....[10]....
        /*00f0*/ 	.word	0x0000bc00


	//   ....[11]....
        /*00f4*/ 	.word	0x0000bce0


	//   ....[12]....
        /*00f8*/ 	.word	0x0000be50


	//   ....[13]....
        /*00fc*/ 	.word	0x0000bfc0


	//   ....[14]....
        /*0100*/ 	.word	0x0000c120


	//   ....[15]....
        /*0104*/ 	.word	0x0000c160


	//   ....[16]....
        /*0108*/ 	.word	0x0000c1a0


	//   ....[17]....
        /*010c*/ 	.word	0x0000c250


	//   ....[18]....
        /*0110*/ 	.word	0x0000c2b0


	//   ....[19]....
        /*0114*/ 	.word	0x0000c420


	//   ....[20]....
        /*0118*/ 	.word	0x0000c530


	//   ....[21]....
        /*011c*/ 	.word	0x0000c670


	//   ....[22]....
        /*0120*/ 	.word	0x0000c6b0


	//----- nvinfo : EIATTR_MAX_THREADS
	.align		4
.L_561:
        /*0124*/ 	.byte	0x04, 0x05
        /*0126*/ 	.short	(.L_563 - .L_562)
.L_562:
        /*0128*/ 	.word	0x00000080
        /*012c*/ 	.word	0x00000001
        /*0130*/ 	.word	0x00000001


	//----- nvinfo : EIATTR_CRS_STACK_SIZE
	.align		4
.L_563:
        /*0134*/ 	.byte	0x04, 0x1e
        /*0136*/ 	.short	(.L_565 - .L_564)
.L_564:
        /*0138*/ 	.word	0x00000000


	//----- nvinfo : EIATTR_CBANK_PARAM_SIZE
	.align		4
.L_565:
        /*013c*/ 	.byte	0x03, 0x19
        /*013e*/ 	.short	0x0048


	//----- nvinfo : EIATTR_PARAM_CBANK
	.align		4
        /*0140*/ 	.byte	0x04, 0x0a
        /*0142*/ 	.short	(.L_567 - .L_566)
	.align		4
.L_566:
        /*0144*/ 	.word	index@(.nv.constant0._ZN2at6native27unrolled_elementwise_kernelIZZZNS0_66_GLOBAL__N__d53a5ca4_28_ActivationLeakyReluKernel_cu_9e10b42f_311226leaky_relu_backward_kernelERNS_18TensorIteratorBaseERKN3c106ScalarEENKUlvE_clEvENKUlvE1_clEvEUlNS5_4HalfESB_E_St5arrayIPcLm3EELi4E23TrivialOffsetCalculatorILi2EjESG_ILi1EjENS0_6memory12LoadWithCastILi2EEENSJ_13StoreWithCastILi1EEEEEviT_T0_T2_T3_T4_T5_)
        /*0148*/ 	.short	0x0380
        /*014a*/ 	.short	0x0048


	//----- nvinfo : EIATTR_SW_WAR
	.align		4
.L_567:
        /*014c*/ 	.byte	0x04, 0x36
        /*014e*/ 	.short	(.L_569 - .L_568)
.L_568:
        /*0150*/ 	.word	0x00000008
.L_569:


//--------------------- .nv.info._ZN2at6native18elementwise_kernelILi128ELi4EZNS0_22gpu_kernel_impl_nocastIZZZNS0_66_GLOBAL__N__d53a5ca4_28_ActivationLeakyReluKernel_cu_9e10b42f_311226leaky_relu_backward_kernelERNS_18TensorIteratorBaseERKN3c106ScalarEENKUlvE_clEvENKUlvE1_clEvEUlNS6_4HalfESC_E_EEvS5_RKT_EUliE_EEviT1_ --------------------------
	.section	.nv.info._ZN2at6native18elementwise_kernelILi128ELi4EZNS0_22gpu_kernel_impl_nocastIZZZNS0_66_GLOBAL__N__d53a5ca4_28_ActivationLeakyReluKernel_cu_9e10b42f_311226leaky_relu_backward_kernelERNS_18TensorIteratorBaseERKN3c106ScalarEENKUlvE_clEvENKUlvE1_clEvEUlNS6_4HalfESC_E_EEvS5_RKT_EUliE_EEviT1_,"",@"SHT_CUDA_INFO"
	.sectionflags	@""
	.align	4


	//----- nvinfo : EIATTR_CUDA_API_VERSION
	.align		4
        /*0000*/ 	.byte	0x04, 0x37
        /*0002*/ 	.short	(.L_571 - .L_570)
.L_570:
        /*0004*/ 	.word	0x00000082


	//----- nvinfo : EIATTR_KPARAM_INFO
	.align		4
.L_571:
        /*0008*/ 	.byte	0x04, 0x17
        /*000a*/ 	.short	(.L_573 - .L_572)
.L_572:
        /*000c*/ 	.word	0x00000000
        /*0010*/ 	.short	0x0001
        /*0012*/ 	.short	0x0008
        /*0014*/ 	.byte	0x00, 0xf0, 0x41, 0x0a


	//----- nvinfo : EIATTR_KPARAM_INFO
	.align		4
.L_573:
        /*0018*/ 	.byte	0x04, 0x17
        /*001a*/ 	.short	(.L_575 - .L_574)
.L_574:
        /*001c*/ 	.word	0x00000000
        /*0020*/ 	.short	0x0000
        /*0022*/ 	.short	0x0000
        /*0024*/ 	.byte	0x00, 0xf0, 0x11, 0x00


	//----- nvinfo : EIATTR_SPARSE_MMA_MASK
	.align		4
.L_575:
        /*0028*/ 	.byte	0x03, 0x50
        /*002a*/ 	.short	0x0000


	//----- nvinfo : EIATTR_MAXREG_COUNT
	.align		4
        /*002c*/ 	.byte	0x03, 0x1b
        /*002e*/ 	.short	0x0080


	//----- nvinfo : EIATTR_MERCURY_ISA_VERSION
	.align		4
        /*0030*/ 	.byte	0x03, 0x5f
        /*0032*/ 	.short	0x0101


	//----- nvinfo : EIATTR_VRC_CTA_INIT_COUNT
	.align		4
        /*0034*/ 	.byte	0x02, 0x4a
	.zero		1
	.zero		1


	//----- nvinfo : EIATTR_EXIT_INSTR_OFFSETS
	.align		4
        /*0038*/ 	.byte	0x04, 0x1c
        /*003a*/ 	.short	(.L_577 - .L_576)


	//   ....[0]....
.L_576:
        /*003c*/ 	.word	0x000003f0


	//   ....[1]....
        /*0040*/ 	.word	0x000004c0


	//   ....[2]....
        /*0044*/ 	.word	0x00004a90


	//   ....[3]....
        /*0048*/ 	.word	0x00006170


	//----- nvinfo : EIATTR_MAX_THREADS
	.align		4
.L_577:
        /*004c*/ 	.byte	0x04, 0x05
        /*004e*/ 	.short	(.L_579 - .L_578)
.L_578:
        /*0050*/ 	.word	0x00000080
        /*0054*/ 	.word	0x00000001
        /*0058*/ 	.word	0x00000001


	//----- nvinfo : EIATTR_CRS_STACK_SIZE
	.align		4
.L_579:
        /*005c*/ 	.byte	0x04, 0x1e
        /*005e*/ 	.short	(.L_581 - .L_580)
.L_580:
        /*0060*/ 	.word	0x00000000


	//----- nvinfo : EIATTR_CBANK_PARAM_SIZE
	.align		4
.L_581:
        /*0064*/ 	.byte	0x03, 0x19
        /*0066*/ 	.short	0x0298


	//----- nvinfo : EIATTR_PARAM_CBANK
	.align		4
        /*0068*/ 	.byte	0x04, 0x0a
        /*006a*/ 	.short	(.L_583 - .L_582)
	.align		4
.L_582:
        /*006c*/ 	.word	index@(.nv.constant0._ZN2at6native18elementwise_kernelILi128ELi4EZNS0_22gpu_kernel_impl_nocastIZZZNS0_66_GLOBAL__N__d53a5ca4_28_ActivationLeakyReluKernel_cu_9e10b42f_311226leaky_relu_backward_kernelERNS_18TensorIteratorBaseERKN3c106ScalarEENKUlvE_clEvENKUlvE1_clEvEUlNS6_4HalfESC_E_EEvS5_RKT_EUliE_EEviT1_)
        /*0070*/ 	.short	0x0380
        /*0072*/ 	.short	0x0298


	//----- nvinfo : EIATTR_SW_WAR
	.align		4
.L_583:
        /*0074*/ 	.byte	0x04, 0x36
        /*0076*/ 	.short	(.L_585 - .L_584)
.L_584:
        /*0078*/ 	.word	0x00000008
.L_585:


//--------------------- .nv.info._ZN2at6native27unrolled_elementwise_kernelIZZZNS0_66_GLOBAL__N__d53a5ca4_28_ActivationLeakyReluKernel_cu_9e10b42f_311226leaky_relu_backward_kernelERNS_18TensorIteratorBaseERKN3c106ScalarEENKUlvE_clEvENKUlvE1_clEvEUlNS5_4HalfESB_E_St5arrayIPcLm3EELi4E23TrivialOffsetCalculatorILi2EjESG_ILi1EjENS0_6memory15LoadWithoutCastENSJ_16StoreWithoutCastEEEviT_T0_T2_T3_T4_T5_ --------------------------
	.section	.nv.info._ZN2at6native27unrolled_elementwise_kernelIZZZNS0_66_GLOBAL__N__d53a5ca4_28_ActivationLeakyReluKernel_cu_9e10b42f_311226leaky_relu_backward_kernelERNS_18TensorIteratorBaseERKN3c106ScalarEENKUlvE_clEvENKUlvE1_clEvEUlNS5_4HalfESB_E_St5arrayIPcLm3EELi4E23TrivialOffsetCalculatorILi2EjESG_ILi1EjENS0_6memory15LoadWithoutCastENSJ_16StoreWithoutCastEEEviT_T0_T2_T3_T4_T5_,"",@"SHT_CUDA_INFO"
	.sectionflags	@""
	.align	4


	//----- nvinfo : EIATTR_CUDA_API_VERSION
	.align		4
        /*0000*/ 	.byte	0x04, 0x37
        /*0002*/ 	.short	(.L_587 - .L_586)
.L_586:
        /*0004*/ 	.word	0x00000082


	//----- nvinfo : EIATTR_KPARAM_INFO
	.align		4
.L_587:
        /*0008*/ 	.byte	0x04, 0x17
        /*000a*/ 	.short	(.L_589 - .L_588)
.L_588:
        /*000c*/ 	.word	0x00000000
        /*0010*/ 	.short	0x0006
        /*0012*/ 	.short	0x0033
        /*0014*/ 	.byte	0x00, 0xf0, 0x05, 0x00


	//----- nvinfo : EIATTR_KPARAM_INFO
	.align		4
.L_589:
        /*0018*/ 	.byte	0x04, 0x17
        /*001a*/ 	.short	(.L_591 - .L_590)
.L_590:
        /*001c*/ 	.word	0x00000000
        /*0020*/ 	.short	0x0005
        /*0022*/ 	.short	0x0032
        /*0024*/ 	.byte	0x00, 0xf0, 0x05, 0x00


	//----- nvinfo : EIATTR_KPARAM_INFO
	.align		4
.L_591:
        /*0028*/ 	.byte	0x04, 0x17
        /*002a*/ 	.short	(.L_593 - .L_592)
.L_592:
        /*002c*/ 	.word	0x00000000
        /*0030*/ 	.short	0x0004
        /*0032*/ 	.short	0x0031
        /*0034*/ 	.byte	0x00, 0xf0, 0x05, 0x00


	//----- nvinfo : EIATTR_KPARAM_INFO
	.align		4
.L_593:
        /*0038*/ 	.byte	0x04, 0x17
        /*003a*/ 	.short	(.L_595 - .L_594)
.L_594:
        /*003c*/ 	.word	0x00000000
        /*0040*/ 	.short	0x0003
        /*0042*/ 	.short	0x0030
        /*0044*/ 	.byte	0x00, 0xf0, 0x05, 0x00


	//----- nvinfo : EIATTR_KPARAM_INFO
	.align		4
.L_595:
        /*0048*/ 	.byte	0x04, 0x17
        /*004a*/ 	.short	(.L_597 - .L_596)
.L_596:
        /*004c*/ 	.word	0x00000000
        /*0050*/ 	.short	0x0002
        /*0052*/ 	.short	0x0018
        /*0054*/ 	.byte	0x00, 0xf0, 0x61, 0x00


	//----- nvinfo : EIATTR_KPARAM_INFO
	.align		4
.L_597:
        /*0058*/ 	.byte	0x04, 0x17
        /*005a*/ 	.short	(.L_599 - .L_598)
.L_598:
        /*005c*/ 	.word	0x00000000
        /*0060*/ 	.short	0x0001
        /*0062*/ 	.short	0x0008
        /*0064*/ 	.byte	0x00, 0xf0, 0x41, 0x00


	//----- nvinfo : EIATTR_KPARAM_INFO
	.align		4
.L_599:
        /*0068*/ 	.byte	0x04, 0x17
        /*006a*/ 	.short	(.L_601 - .L_600)
.L_600:
        /*006c*/ 	.word	0x00000000
        /*0070*/ 	.short	0x0000
        /*0072*/ 	.short	0x0000
        /*0074*/ 	.byte	0x00, 0xf0, 0x11, 0x00


	//----- nvinfo : EIATTR_SPARSE_MMA_MASK
	.align		4
.L_601:
        /*0078*/ 	.byte	0x03, 0x50
        /*007a*/ 	.short	0x0000


	//----- nvinfo : EIATTR_MAXREG_COUNT
	.align		4
        /*007c*/ 	.byte	0x03, 0x1b
        /*007e*/ 	.short	0x00ff


	//----- nvinfo : EIATTR_MERCURY_ISA_VERSION
	.align		4
        /*0080*/ 	.byte	0x03, 0x5f
        /*0082*/ 	.short	0x0101


	//----- nvinfo : EIATTR_VRC_CTA_INIT_COUNT
	.align		4
        /*0084*/ 	.byte	0x02, 0x4a
	.zero		1
	.zero		1


	//----- nvinfo : EIATTR_EXIT_INSTR_OFFSETS
	.align		4
        /*0088*/ 	.byte	0x04, 0x1c
        /*008a*/ 	.short	(.L_603 - .L_602)


	//   ....[0]....
.L_602:
        /*008c*/ 	.word	0x00000620


	//   ....[1]....
        /*0090*/ 	.word	0x000006a0


	//----- nvinfo : EIATTR_MAX_THREADS
	.align		4
.L_603:
        /*0094*/ 	.byte	0x04, 0x05
        /*0096*/ 	.short	(.L_605 - .L_604)
.L_604:
        /*0098*/ 	.word	0x00000080
        /*009c*/ 	.word	0x00000001
        /*00a0*/ 	.word	0x00000001


	//----- nvinfo : EIATTR_CRS_STACK_SIZE
	.align		4
.L_605:
        /*00a4*/ 	.byte	0x04, 0x1e
        /*00a6*/ 	.short	(.L_607 - .L_606)
.L_606:
        /*00a8*/ 	.word	0x00000000


	//----- nvinfo : EIATTR_CBANK_PARAM_SIZE
	.align		4
.L_607:
        /*00ac*/ 	.byte	0x03, 0x19
        /*00ae*/ 	.short	0x0034


	//----- nvinfo : EIATTR_PARAM_CBANK
	.align		4
        /*00b0*/ 	.byte	0x04, 0x0a
        /*00b2*/ 	.short	(.L_609 - .L_608)
	.align		4
.L_608:
        /*00b4*/ 	.word	index@(.nv.constant0._ZN2at6native27unrolled_elementwise_kernelIZZZNS0_66_GLOBAL__N__d53a5ca4_28_ActivationLeakyReluKernel_cu_9e10b42f_311226leaky_relu_backward_kernelERNS_18TensorIteratorBaseERKN3c106ScalarEENKUlvE_clEvENKUlvE1_clEvEUlNS5_4HalfESB_E_St5arrayIPcLm3EELi4E23TrivialOffsetCalculatorILi2EjESG_ILi1EjENS0_6memory15LoadWithoutCastENSJ_16StoreWithoutCastEEEviT_T0_T2_T3_T4_T5_)
        /*00b8*/ 	.short	0x0380
        /*00ba*/ 	.short	0x0034


	//----- nvinfo : EIATTR_SW_WAR
	.align		4
.L_609:
        /*00bc*/ 	.byte	0x04, 0x36
        /*00be*/ 	.short	(.L_611 - .L_610)
.L_610:
        /*00c0*/ 	.word	0x00000008
.L_611:


//--------------------- .nv.info._ZN2at6native29vectorized_elementwise_kernelILi2EZZZNS0_66_GLOBAL__N__d53a5ca4_28_ActivationLeakyReluKernel_cu_9e10b42f_311226leaky_relu_backward_kernelERNS_18TensorIteratorBaseERKN3c106ScalarEENKUlvE_clEvENKUlvE1_clEvEUlNS5_4HalfESB_E_St5arrayIPcLm3EEEEviT0_T1_ --------------------------
	.section	.nv.info._ZN2at6native29vectorized_elementwise_kernelILi2EZZZNS0_66_GLOBAL__N__d53a5ca4_28_ActivationLeakyReluKernel_cu_9e10b42f_311226leaky_relu_backward_kernelERNS_18TensorIteratorBaseERKN3c106ScalarEENKUlvE_clEvENKUlvE1_clEvEUlNS5_4HalfESB_E_St5arrayIPcLm3EEEEviT0_T1_,"",@"SHT_CUDA_INFO"
	.sectionflags	@""
	.align	4


	//----- nvinfo : EIATTR_CUDA_API_VERSION
	.align		4
        /*0000*/ 	.byte	0x04, 0x37
        /*0002*/ 	.short	(.L_613 - .L_612)
.L_612:
        /*0004*/ 	.word	0x00000082


	//----- nvinfo : EIATTR_KPARAM_INFO
	.align		4
.L_613:
        /*0008*/ 	.byte	0x04, 0x17
        /*000a*/ 	.short	(.L_615 - .L_614)
.L_614:
        /*000c*/ 	.word	0x00000000
        /*0010*/ 	.short	0x0002
        /*0012*/ 	.short	0x0018
        /*0014*/ 	.byte	0x00, 0xf0, 0x61, 0x00


	//----- nvinfo : EIATTR_KPARAM_INFO
	.align		4
.L_615:
        /*0018*/ 	.byte	0x04, 0x17
        /*001a*/ 	.short	(.L_617 - .L_616)
.L_616:
        /*001c*/ 	.word	0x00000000
        /*0020*/ 	.short	0x0001
        /*0022*/ 	.short	0x0008
        /*0024*/ 	.byte	0x00, 0xf0, 0x41, 0x00


	//----- nvinfo : EIATTR_KPARAM_INFO
	.align		4
.L_617:
        /*0028*/ 	.byte	0x04, 0x17
        /*002a*/ 	.short	(.L_619 - .L_618)
.L_618:
        /*002c*/ 	.word	0x00000000
        /*0030*/ 	.short	0x0000
        /*0032*/ 	.short	0x0000
        /*0034*/ 	.byte	0x00, 0xf0, 0x11, 0x00


	//----- nvinfo : EIATTR_SPARSE_MMA_MASK
	.align		4
.L_619:
        /*0038*/ 	.byte	0x03, 0x50
        /*003a*/ 	.short	0x0000


	//----- nvinfo : EIATTR_MAXREG_COUNT
	.align		4
        /*003c*/ 	.byte	0x03, 0x1b
        /*003e*/ 	.short	0x00ff


	//----- nvinfo : EIATTR_MERCURY_ISA_VERSION
	.align		4
        /*0040*/ 	.byte	0x03, 0x5f
        /*0042*/ 	.short	0x0101


	//----- nvinfo : EIATTR_VRC_CTA_INIT_COUNT
	.align		4
        /*0044*/ 	.byte	0x02, 0x4a
	.zero		1
	.zero		1


	//----- nvinfo : EIATTR_EXIT_INSTR_OFFSETS
	.align		4
        /*0048*/ 	.byte	0x04, 0x1c
        /*004a*/ 	.short	(.L_621 - .L_620)


	//   ....[0]....
.L_620:
        /*004c*/ 	.word	0x00000da0


	//   ....[1]....
        /*0050*/ 	.word	0x00000df0


	//   ....[2]....
        /*0054*/ 	.word	0x000011b0


	//----- nvinfo : EIATTR_MAX_THREADS
	.align		4
.L_621:
        /*0058*/ 	.byte	0x04, 0x05
        /*005a*/ 	.short	(.L_623 - .L_622)
.L_622:
        /*005c*/ 	.word	0x00000080
        /*0060*/ 	.word	0x00000001
        /*0064*/ 	.word	0x00000001


	//----- nvinfo : EIATTR_CRS_STACK_SIZE
	.align		4
.L_623:
        /*0068*/ 	.byte	0x04, 0x1e
        /*006a*/ 	.short	(.L_625 - .L_624)
.L_624:
        /*006c*/ 	.word	0x00000000


	//----- nvinfo : EIATTR_CBANK_PARAM_SIZE
	.align		4
.L_625:
        /*0070*/ 	.byte	0x03, 0x19
        /*0072*/ 	.short	0x0030


	//----- nvinfo : EIATTR_PARAM_CBANK
	.align		4
        /*0074*/ 	.byte	0x04, 0x0a
        /*0076*/ 	.short	(.L_627 - .L_626)
	.align		4
.L_626:
        /*0078*/ 	.word	index@(.nv.constant0._ZN2at6native29vectorized_elementwise_kernelILi2EZZZNS0_66_GLOBAL__N__d53a5ca4_28_ActivationLeakyReluKernel_cu_9e10b42f_311226leaky_relu_backward_kernelERNS_18TensorIteratorBaseERKN3c106ScalarEENKUlvE_clEvENKUlvE1_clEvEUlNS5_4HalfESB_E_St5arrayIPcLm3EEEEviT0_T1_)
        /*007c*/ 	.short	0x0380
        /*007e*/ 	.short	0x0030


	//----- nvinfo : EIATTR_SW_WAR
	.align		4
.L_627:
        /*0080*/ 	.byte	0x04, 0x36
        /*0082*/ 	.short	(.L_629 - .L_628)
.L_628:
        /*0084*/ 	.word	0x00000008
.L_629:


//--------------------- .nv.info._ZN2at6native29vectorized_elementwise_kernelILi4EZZZNS0_66_GLOBAL__N__d53a5ca4_28_ActivationLeakyReluKernel_cu_9e10b42f_311226leaky_relu_backward_kernelERNS_18TensorIteratorBaseERKN3c106ScalarEENKUlvE_clEvENKUlvE1_clEvEUlNS5_4HalfESB_E_St5arrayIPcLm3EEEEviT0_T1_ --------------------------
	.section	.nv.info._ZN2at6native29vectorized_elementwise_kernelILi4EZZZNS0_66_GLOBAL__N__d53a5ca4_28_ActivationLeakyReluKernel_cu_9e10b42f_311226leaky_relu_backward_kernelERNS_18TensorIteratorBaseERKN3c106ScalarEENKUlvE_clEvENKUlvE1_clEvEUlNS5_4HalfESB_E_St5arrayIPcLm3EEEEviT0_T1_,"",@"SHT_CUDA_INFO"
	.sectionflags	@""
	.align	4


	//----- nvinfo : EIATTR_CUDA_API_VERSION
	.align		4
        /*0000*/ 	.byte	0x04, 0x37
        /*0002*/ 	.short	(.L_631 - .L_630)
.L_630:
        /*0004*/ 	.word	0x00000082


	//----- nvinfo : EIATTR_KPARAM_INFO
	.align		4
.L_631:
        /*0008*/ 	.byte	0x04, 0x17
        /*000a*/ 	.short	(.L_633 - .L_632)
.L_632:
        /*000c*/ 	.word	0x00000000
        /*0010*/ 	.short	0x0002
        /*0012*/ 	.short	0x0018
        /*0014*/ 	.byte	0x00, 0xf0, 0x61, 0x00


	//----- nvinfo : EIATTR_KPARAM_INFO
	.align		4
.L_633:
        /*0018*/ 	.byte	0x04, 0x17
        /*001a*/ 	.short	(.L_635 - .L_634)
.L_634:
        /*001c*/ 	.word	0x00000000
        /*0020*/ 	.short	0x0001
        /*0022*/ 	.short	0x0008
        /*0024*/ 	.byte	0x00, 0xf0, 0x41, 0x00


	//----- nvinfo : EIATTR_KPARAM_INFO
	.align		4
.L_635:
        /*0028*/ 	.byte	0x04, 0x17
        /*002a*/ 	.short	(.L_637 - .L_636)
.L_636:
        /*002c*/ 	.word	0x00000000
        /*0030*/ 	.short	0x0000
        /*0032*/ 	.short	0x0000
        /*0034*/ 	.byte	0x00, 0xf0, 0x11, 0x00


	//----- nvinfo : EIATTR_SPARSE_MMA_MASK
	.align		4
.L_637:
        /*0038*/ 	.byte	0x03, 0x50
        /*003a*/ 	.short	0x0000


	//----- nvinfo : EIATTR_MAXREG_COUNT
	.align		4
        /*003c*/ 	.byte	0x03, 0x1b
        /*003e*/ 	.short	0x00ff


	//----- nvinfo : EIATTR_MERCURY_ISA_VERSION
	.align		4
        /*0040*/ 	.byte	0x03, 0x5f
        /*0042*/ 	.short	0x0101


	//----- nvinfo : EIATTR_VRC_CTA_INIT_COUNT
	.align		4
        /*0044*/ 	.byte	0x02, 0x4a
	.zero		1
	.zero		1


	//----- nvinfo : EIATTR_EXIT_INSTR_OFFSETS
	.align		4
        /*0048*/ 	.byte	0x04, 0x1c
        /*004a*/ 	.short	(.L_639 - .L_638)


	//   ....[0]....
.L_638:
        /*004c*/ 	.word	0x00000da0


	//   ....[1]....
        /*0050*/ 	.word	0x00000df0


	//   ....[2]....
        /*0054*/ 	.word	0x00001150


	//----- nvinfo : EIATTR_MAX_THREADS
	.align		4
.L_639:
        /*0058*/ 	.byte	0x04, 0x05
        /*005a*/ 	.short	(.L_641 - .L_640)
.L_640:
        /*005c*/ 	.word	0x00000080
        /*0060*/ 	.word	0x00000001
        /*0064*/ 	.word	0x00000001


	//----- nvinfo : EIATTR_CRS_STACK_SIZE
	.align		4
.L_641:
        /*0068*/ 	.byte	0x04, 0x1e
        /*006a*/ 	.short	(.L_643 - .L_642)
.L_642:
        /*006c*/ 	.word	0x00000000


	//----- nvinfo : EIATTR_CBANK_PARAM_SIZE
	.align		4
.L_643:
        /*0070*/ 	.byte	0x03, 0x19
        /*0072*/ 	.short	0x0030


	//----- nvinfo : EIATTR_PARAM_CBANK
	.align		4
        /*0074*/ 	.byte	0x04, 0x0a
        /*0076*/ 	.short	(.L_645 - .L_644)
	.align		4
.L_644:
        /*0078*/ 	.word	index@(.nv.constant0._ZN2at6native29vectorized_elementwise_kernelILi4EZZZNS0_66_GLOBAL__N__d53a5ca4_28_ActivationLeakyReluKernel_cu_9e10b42f_311226leaky_relu_backward_kernelERNS_18TensorIteratorBaseERKN3c106ScalarEENKUlvE_clEvENKUlvE1_clEvEUlNS5_4HalfESB_E_St5arrayIPcLm3EEEEviT0_T1_)
        /*007c*/ 	.short	0x0380
        /*007e*/ 	.short	0x0030


	//----- nvinfo : EIATTR_SW_WAR
	.align		4
.L_645:
        /*0080*/ 	.byte	0x04, 0x36
        /*0082*/ 	.short	(.L_647 - .L_646)
.L_646:
        /*0084*/ 	.word	0x00000008
.L_647:


//--------------------- .nv.info._ZN2at6native29vectorized_elementwise_kernelILi8EZZZNS0_66_GLOBAL__N__d53a5ca4_28_ActivationLeakyReluKernel_cu_9e10b42f_311226leaky_relu_backward_kernelERNS_18TensorIteratorBaseERKN3c106ScalarEENKUlvE_clEvENKUlvE1_clEvEUlNS5_4HalfESB_E_St5arrayIPcLm3EEEEviT0_T1_ --------------------------
	.section	.nv.info._ZN2at6native29vectorized_elementwise_kernelILi8EZZZNS0_66_GLOBAL__N__d53a5ca4_28_ActivationLeakyReluKernel_cu_9e10b42f_311226leaky_relu_backward_kernelERNS_18TensorIteratorBaseERKN3c106ScalarEENKUlvE_clEvENKUlvE1_clEvEUlNS5_4HalfESB_E_St5arrayIPcLm3EEEEviT0_T1_,"",@"SHT_CUDA_INFO"
	.sectionflags	@""
	.align	4


	//----- nvinfo : EIATTR_CUDA_API_VERSION
	.align		4
        /*0000*/ 	.byte	0x04, 0x37
        /*0002*/ 	.short	(.L_649 - .L_648)
.L_648:
        /*0004*/ 	.word	0x00000082


	//----- nvinfo : EIATTR_KPARAM_INFO
	.align		4
.L_649:
        /*0008*/ 	.byte	0x04, 0x17
        /*000a*/ 	.short	(.L_651 - .L_650)
.L_650:
        /*000c*/ 	.word	0x00000000
        /*0010*/ 	.short	0x0002
        /*0012*/ 	.short	0x0018
        /*0014*/ 	.byte	0x00, 0xf0, 0x61, 0x00


	//----- nvinfo : EIATTR_KPARAM_INFO
	.align		4
.L_651:
        /*0018*/ 	.byte	0x04, 0x17
        /*001a*/ 	.short	(.L_653 - .L_652)
.L_652:
        /*001c*/ 	.word	0x00000000
        /*0020*/ 	.short	0x0001
        /*0022*/ 	.short	0x0008
        /*0024*/ 	.byte	0x00, 0xf0, 0x41, 0x00


	//----- nvinfo : EIATTR_KPARAM_INFO
	.align		4
.L_653:
        /*0028*/ 	.byte	0x04, 0x17
        /*002a*/ 	.short	(.L_655 - .L_654)
.L_654:
        /*002c*/ 	.word	0x00000000
        /*0030*/ 	.short	0x0000
        /*0032*/ 	.short	0x0000
        /*0034*/ 	.byte	0x00, 0xf0, 0x11, 0x00


	//----- nvinfo : EIATTR_SPARSE_MMA_MASK
	.align		4
.L_655:
        /*0038*/ 	.byte	0x03, 0x50
        /*003a*/ 	.short	0x0000


	//----- nvinfo : EIATTR_MAXREG_COUNT
	.align		4
        /*003c*/ 	.byte	0x03, 0x1b
        /*003e*/ 	.short	0x00ff


	//----- nvinfo : EIATTR_MERCURY_ISA_VERSION
	.align		4
        /*0040*/ 	.byte	0x03, 0x5f
        /*0042*/ 	.short	0x0101


	//----- nvinfo : EIATTR_VRC_CTA_INIT_COUNT
	.align		4
        /*0044*/ 	.byte	0x02, 0x4a
	.zero		1
	.zero		1


	//----- nvinfo : EIATTR_EXIT_INSTR_OFFSETS
	.align		4
        /*0048*/ 	.byte	0x04, 0x1c
        /*004a*/ 	.short	(.L_657 - .L_656)


	//   ....[0]....
.L_656:
        /*004c*/ 	.word	0x00000da0


	//   ....[1]....
        /*0050*/ 	.word	0x00000df0


	//   ....[2]....
        /*0054*/ 	.word	0x00001120


	//----- nvinfo : EIATTR_MAX_THREADS
	.align		4
.L_657:
        /*0058*/ 	.byte	0x04, 0x05
        /*005a*/ 	.short	(.L_659 - .L_658)
.L_658:
        /*005c*/ 	.word	0x00000080
        /*0060*/ 	.word	0x00000001
        /*0064*/ 	.word	0x00000001


	//----- nvinfo : EIATTR_CRS_STACK_SIZE
	.align		4
.L_659:
        /*0068*/ 	.byte	0x04, 0x1e
        /*006a*/ 	.short	(.L_661 - .L_660)
.L_660:
        /*006c*/ 	.word	0x00000000


	//----- nvinfo : EIATTR_CBANK_PARAM_SIZE
	.align		4
.L_661:
        /*0070*/ 	.byte	0x03, 0x19
        /*0072*/ 	.short	0x0030


	//----- nvinfo : EIATTR_PARAM_CBANK
	.align		4
        /*0074*/ 	.byte	0x04, 0x0a
        /*0076*/ 	.short	(.L_663 - .L_662)
	.align		4
.L_662:
        /*0078*/ 	.word	index@(.nv.constant0._ZN2at6native29vectorized_elementwise_kernelILi8EZZZNS0_66_GLOBAL__N__d53a5ca4_28_ActivationLeakyReluKernel_cu_9e10b42f_311226leaky_relu_backward_kernelERNS_18TensorIteratorBaseERKN3c106ScalarEENKUlvE_clEvENKUlvE1_clEvEUlNS5_4HalfESB_E_St5arrayIPcLm3EEEEviT0_T1_)
        /*007c*/ 	.short	0x0380
        /*007e*/ 	.short	0x0030


	//----- nvinfo : EIATTR_SW_WAR
	.align		4
.L_663:
        /*0080*/ 	.byte	0x04, 0x36
        /*0082*/ 	.short	(.L_665 - .L_664)
.L_664:
        /*0084*/ 	.word	0x00000008
.L_665:


//--------------------- .nv.info._ZN2at6native18elementwise_kernelILi128ELi4EZNS0_15gpu_kernel_implIZZZNS0_66_GLOBAL__N__d53a5ca4_28_ActivationLeakyReluKernel_cu_9e10b42f_311226leaky_relu_backward_kernelERNS_18TensorIteratorBaseERKN3c106ScalarEENKUlvE_clEvENKUlvE0_clEvEUlffE_EEvS5_RKT_EUliE_EEviT1_ --------------------------
	.section	.nv.info._ZN2at6native18elementwise_kernelILi128ELi4EZNS0_15gpu_kernel_implIZZZNS0_66_GLOBAL__N__d53a5ca4_28_ActivationLeakyReluKernel_cu_9e10b42f_311226leaky_relu_backward_kernelERNS_18TensorIteratorBaseERKN3c106ScalarEENKUlvE_clEvENKUlvE0_clEvEUlffE_EEvS5_RKT_EUliE_EEviT1_,"",@"SHT_CUDA_INFO"
	.sectionflags	@""
	.align	4


	//----- nvinfo : EIATTR_CUDA_API_VERSION
	.align		4
        /*0000*/ 	.byte	0x04, 0x37
        /*0002*/ 	.short	(.L_667 - .L_666)
.L_666:
        /*0004*/ 	.word	0x00000082


	//----- nvinfo : EIATTR_KPARAM_INFO
	.align		4
.L_667:
        /*0008*/ 	.byte	0x04, 0x17
        /*000a*/ 	.short	(.L_669 - .L_668)
.L_668:
        /*000c*/ 	.word	0x00000000
        /*0010*/ 	.short	0x0001
        /*0012*/ 	.short	0x0008
        /*0014*/ 	.byte	0x00, 0xf0, 0x61, 0x0a


	//----- nvinfo : EIATTR_KPARAM_INFO
	.align		4
.L_669:
        /*0018*/ 	.byte	0x04, 0x17
        /*001a*/ 	.short	(.L_671 - .L_670)
.L_670:
        /*001c*/ 	.word	0x00000000
        /*0020*/ 	.short	0x0000
        /*0022*/ 	.short	0x0000
        /*0024*/ 	.byte	0x00, 0xf0, 0x11, 0x00


	//----- nvinfo : EIATTR_SPARSE_MMA_MASK
	.align		4
.L_671:
        /*0028*/ 	.byte	0x03, 0x50
        /*002a*/ 	.short	0x0000


	//----- nvinfo : EIATTR_MAXREG_COUNT
	.align		4
        /*002c*/ 	.byte	0x03, 0x1b
        /*002e*/ 	.short	0x0080


	//----- nvinfo : EIATTR_EXTERNS
	.align		4
        /*0030*/ 	.byte	0x04, 0x0f
        /*0032*/ 	.short	(.L_673 - .L_672)


	//   ....[0]....
	.align		4
.L_672:
        /*0034*/ 	.word	index@(__assertfail)


	//----- nvinfo : EIATTR_MERCURY_ISA_VERSION
	.align		4
.L_673:
        /*0038*/ 	.byte	0x03, 0x5f
        /*003a*/ 	.short	0x0101


	//----- nvinfo : EIATTR_VRC_CTA_INIT_COUNT
	.align		4
        /*003c*/ 	.byte	0x02, 0x4a
	.zero		1
	.zero		1


	//----- nvinfo : EIATTR_SYSCALL_OFFSETS
	.align		4
        /*0040*/ 	.byte	0x04, 0x46
        /*0042*/ 	.short	(.L_675 - .L_674)


	//   ....[0]....
.L_674:
        /*0044*/ 	.word	0x00002420


	//   ....[1]....
        /*0048*/ 	.word	0x00003210


	//   ....[2]....
        /*004c*/ 	.word	0x00003ff0


	//   ....[3]....
        /*0050*/ 	.word	0x00006530


	//   ....[4]....
        /*0054*/ 	.word	0x00007320


	//   ....[5]....
        /*0058*/ 	.word	0x00007f60


	//   ....[6]....
        /*005c*/ 	.word	0x0000a5b0


	//   ....[7]....
        /*0060*/ 	.word	0x0000b3a0


	//   ....[8]....
        /*0064*/ 	.word	0x0000bfe0


	//   ....[9]....
        /*0068*/ 	.word	0x0000e650


	//   ....[10]....
        /*006c*/ 	.word	0x0000f440


	//   ....[11]....
        /*0070*/ 	.word	0x00010060


	//----- nvinfo : EIATTR_EXIT_INSTR_OFFSETS
	.align		4
.L_675:
        /*0074*/ 	.byte	0x04, 0x1c
        /*0076*/ 	.short	(.L_677 - .L_676)


	//   ....[0]....
.L_676:
        /*0078*/ 	.word	0x0000c290


	//   ....[1]....
        /*007c*/ 	.word	0x0000f5e0


	//   ....[2]....
        /*0080*/ 	.word	0x0000f620


	//   ....[3]....
        /*0084*/ 	.word	0x0000f6b0


	//   ....[4]....
        /*0088*/ 	.word	0x0000f6e0


	//   ....[5]....
        /*008c*/ 	.word	0x0000f710


	//   ....[6]....
        /*0090*/ 	.word	0x0000f790


	//   ....[7]....
        /*0094*/ 	.word	0x0000f7c0


	//   ....[8]....
        /*0098*/ 	.word	0x0000f850


	//   ....[9]....
        /*009c*/ 	.word	0x0000f890


	//   ....[10]....
        /*00a0*/ 	.word	0x0000f8d0


	//   ....[11]....
        /*00a4*/ 	.word	0x0000f9a0


	//   ....[12]....
        /*00a8*/ 	.word	0x0000fb00


	//   ....[13]....
        /*00ac*/ 	.word	0x0000fc60


	//   ....[14]....
        /*00b0*/ 	.word	0x0000fdb0


	//   ....[15]....
        /*00b4*/ 	.word	0x0000fde0


	//   ....[16]....
        /*00b8*/ 	.word	0x0000fe10


	//   ....[17]....
        /*00bc*/ 	.word	0x0000feb0


	//   ....[18]....
        /*00c0*/ 	.word	0x0000ff00


	//   ....[19]....
        /*00c4*/ 	.word	0x00010070


	//   ....[20]....
        /*00c8*/ 	.word	0x00010170


	//   ....[21]....
        /*00cc*/ 	.word	0x000102a0


	//   ....[22]....
        /*00d0*/ 	.word	0x000102d0


	//----- nvinfo : EIATTR_MAX_THREADS
	.align		4
.L_677:
        /*00d4*/ 	.byte	0x04, 0x05
        /*00d6*/ 	.short	(.L_679 - .L_678)
.L_678:
        /*00d8*/ 	.word	0x00000080
        /*00dc*/ 	.word	0x00000001
        /*00e0*/ 	.word	0x00000001


	//----- nvinfo : EIATTR_CRS_STACK_SIZE
	.align		4
.L_679:
        /*00e4*/ 	.byte	0x04, 0x1e
        /*00e6*/ 	.short	(.L_681 - .L_680)
.L_680:
        /*00e8*/ 	.word	0x00000000


	//----- nvinfo : EIATTR_CBANK_PARAM_SIZE
	.align		4
.L_681:
        /*00ec*/ 	.byte	0x03, 0x19
        /*00ee*/ 	.short	0x02a0


	//----- nvinfo : EIATTR_PARAM_CBANK
	.align		4
        /*00f0*/ 	.byte	0x04, 0x0a
        /*00f2*/ 	.short	(.L_683 - .L_682)
	.align		4
.L_682:
        /*00f4*/ 	.word	index@(.nv.constant0._ZN2at6native18elementwise_kernelILi128ELi4EZNS0_15gpu_kernel_implIZZZNS0_66_GLOBAL__N__d53a5ca4_28_ActivationLeakyReluKernel_cu_9e10b42f_311226leaky_relu_backward_kernelERNS_18TensorIteratorBaseERKN3c106ScalarEENKUlvE_clEvENKUlvE0_clEvEUlffE_EEvS5_RKT_EUliE_EEviT1_)
        /*00f8*/ 	.short	0x0380
        /*00fa*/ 	.short	0x02a0


	//----- nvinfo : EIATTR_SW_WAR
	.align		4
.L_683:
        /*00fc*/ 	.byte	0x04, 0x36
        /*00fe*/ 	.short	(.L_685 - .L_684)
.L_684:
        /*0100*/ 	.word	0x00000008
.L_685:


//--------------------- .nv.info._ZN2at6native27unrolled_elementwise_kernelIZZZNS0_66_GLOBAL__N__d53a5ca4_28_ActivationLeakyReluKernel_cu_9e10b42f_311226leaky_relu_backward_kernelERNS_18TensorIteratorBaseERKN3c106ScalarEENKUlvE_clEvENKUlvE0_clEvEUlffE_St5arrayIPcLm3EELi4E23TrivialOffsetCalculatorILi2EjESF_ILi1EjENS0_6memory12LoadWithCastILi2EEENSI_13StoreWithCastILi1EEEEEviT_T0_T2_T3_T4_T5_ --------------------------
	.section	.nv.info._ZN2at6native27unrolled_elementwise_kernelIZZZNS0_66_GLOBAL__N__d53a5ca4_28_ActivationLeakyReluKernel_cu_9e10b42f_311226leaky_relu_backward_kernelERNS_18TensorIteratorBaseERKN3c106ScalarEENKUlvE_clEvENKUlvE0_clEvEUlffE_St5arrayIPcLm3EELi4E23TrivialOffsetCalculatorILi2EjESF_ILi1EjENS0_6memory12LoadWithCastILi2EEENSI_13StoreWithCastILi1EEEEEviT_T0_T2_T3_T4_T5_,"",@"SHT_CUDA_INFO"
	.sectionflags	@""
	.align	4


	//----- nvinfo : EIATTR_CUDA_API_VERSION
	.align		4
        /*0000*/ 	.byte	0x04, 0x37
        /*0002*/ 	.short	(.L_687 - .L_686)
.L_686:
        /*0004*/ 	.word	0x00000082


	//----- nvinfo : EIATTR_KPARAM_INFO
	.align		4
.L_687:
        /*0008*/ 	.byte	0x04, 0x17
        /*000a*/ 	.short	(.L_689 - .L_688)
.L_688:
        /*000c*/ 	.word	0x00000000
        /*0010*/ 	.short	0x0006
        /*0012*/ 	.short	0x0040
        /*0014*/ 	.byte	0x00, 0xf0, 0x21, 0x00


	//----- nvinfo : EIATTR_KPARAM_INFO
	.align		4
.L_689:
        /*0018*/ 	.byte	0x04, 0x17
        /*001a*/ 	.short	(.L_691 - .L_690)
.L_690:
        /*001c*/ 	.word	0x00000000
        /*0020*/ 	.short	0x0005
        /*0022*/ 	.short	0x0034
        /*0024*/ 	.byte	0x00, 0xf0, 0x31, 0x00


	//----- nvinfo : EIATTR_KPARAM_INFO
	.align		4
.L_691:
        /*0028*/ 	.byte	0x04, 0x17
        /*002a*/ 	.short	(.L_693 - .L_692)
.L_692:
        /*002c*/ 	.word	0x00000000
        /*0030*/ 	.short	0x0004
        /*0032*/ 	.short	0x0031
        /*0034*/ 	.byte	0x00, 0xf0, 0x05, 0x00


	//----- nvinfo : EIATTR_KPARAM_INFO
	.align		4
.L_693:
        /*0038*/ 	.byte	0x04, 0x17
        /*003a*/ 	.short	(.L_695 - .L_694)
.L_694:
        /*003c*/ 	.word	0x00000000
        /*0040*/ 	.short	0x0003
        /*0042*/ 	.short	0x0030
        /*0044*/ 	.byte	0x00, 0xf0, 0x05, 0x00


	//----- nvinfo : EIATTR_KPARAM_INFO
	.align		4
.L_695:
        /*0048*/ 	.byte	0x04, 0x17
        /*004a*/ 	.short	(.L_697 - .L_696)
.L_696:
        /*004c*/ 	.word	0x00000000
        /*0050*/ 	.short	0x0002
        /*0052*/ 	.short	0x0018
        /*0054*/ 	.byte	0x00, 0xf0, 0x61, 0x00


	//----- nvinfo : EIATTR_KPARAM_INFO
	.align		4
.L_697:
        /*0058*/ 	.byte	0x04, 0x17
        /*005a*/ 	.short	(.L_699 - .L_698)
.L_698:
        /*005c*/ 	.word	0x00000000
        /*0060*/ 	.short	0x0001
        /*0062*/ 	.short	0x0008
        /*0064*/ 	.byte	0x00, 0xf0, 0x41, 0x00


	//----- nvinfo : EIATTR_KPARAM_INFO
	.align		4
.L_699:
        /*0068*/ 	.byte	0x04, 0x17
        /*006a*/ 	.short	(.L_701 - .L_700)
.L_700:
        /*006c*/ 	.word	0x00000000
        /*0070*/ 	.short	0x0000
        /*0072*/ 	.short	0x0000
        /*0074*/ 	.byte	0x00, 0xf0, 0x11, 0x00


	//----- nvinfo : EIATTR_SPARSE_MMA_MASK
	.align		4
.L_701:
        /*0078*/ 	.byte	0x03, 0x50
        /*007a*/ 	.short	0x0000


	//----- nvinfo : EIATTR_MAXREG_COUNT
	.align		4
        /*007c*/ 	.byte	0x03, 0x1b
        /*007e*/ 	.short	0x00ff


	//----- nvinfo : EIATTR_EXTERNS
	.align		4
        /*0080*/ 	.byte	0x04, 0x0f
        /*0082*/ 	.short	(.L_703 - .L_702)


	//   ....[0]....
	.align		4
.L_702:
        /*0084*/ 	.word	index@(__assertfail)


	//----- nvinfo : EIATTR_MERCURY_ISA_VERSION
	.align		4
.L_703:
        /*0088*/ 	.byte	0x03, 0x5f
        /*008a*/ 	.short	0x0101


	//----- nvinfo : EIATTR_VRC_CTA_INIT_COUNT
	.align		4
        /*008c*/ 	.byte	0x02, 0x4a
	.zero		1
	.zero		1


	//----- nvinfo : EIATTR_SYSCALL_OFFSETS
	.align		4
        /*0090*/ 	.byte	0x04, 0x46
        /*0092*/ 	.short	(.L_705 - .L_704)


	//   ....[0]....
.L_704:
        /*0094*/ 	.word	0x00000e00


	//   ....[1]....
        /*0098*/ 	.word	0x00001c20


	//   ....[2]....
        /*009c*/ 	.word	0x00002b70


	//   ....[3]....
        /*00a0*/ 	.word	0x00003990


	//   ....[4]....
        /*00a4*/ 	.word	0x00004860


	//   ....[5]....
        /*00a8*/ 	.word	0x00005690


	//   ....[6]....
        /*00ac*/ 	.word	0x00006550


	//   ....[7]....
        /*00b0*/ 	.word	0x00007380


	//   ....[8]....
        /*00b4*/ 	.word	0x00008200


	//   ....[9]....
        /*00b8*/ 	.word	0x00008f50


	//   ....[10]....
        /*00bc*/ 	.word	0x00009dd0


	//   ....[11]....
        /*00c0*/ 	.word	0x0000ac30


	//----- nvinfo : EIATTR_EXIT_INSTR_OFFSETS
	.align		4
.L_705:
        /*00c4*/ 	.byte	0x04, 0x1c
        /*00c6*/ 	.short	(.L_707 - .L_706)


	//   ....[0]....
.L_706:
        /*00c8*/ 	.word	0x0000a070


	//   ....[1]....
        /*00cc*/ 	.word	0x0000a1b0


	//   ....[2]....
        /*00d0*/ 	.word	0x0000a1f0


	//   ....[3]....
        /*00d4*/ 	.word	0x0000a280


	//   ....[4]....
        /*00d8*/ 	.word	0x0000a2b0


	//   ....[5]....
        /*00dc*/ 	.word	0x0000a2e0


	//   ....[6]....
        /*00e0*/ 	.word	0x0000a360


	//   ....[7]....
        /*00e4*/ 	.word	0x0000a390


	//   ....[8]....
        /*00e8*/ 	.word	0x0000a420


	//   ....[9]....
        /*00ec*/ 	.word	0x0000a460


	//   ....[10]....
        /*00f0*/ 	.word	0x0000a4a0


	//   ....[11]....
        /*00f4*/ 	.word	0x0000a570


	//   ....[12]....
        /*00f8*/ 	.word	0x0000a6d0


	//   ....[13]....
        /*00fc*/ 	.word	0x0000a830


	//   ....[14]....
        /*0100*/ 	.word	0x0000a980


	//   ....[15]....
        /*0104*/ 	.word	0x0000a9b0


	//   ....[16]....
        /*0108*/ 	.word	0x0000a9e0


	//   ....[17]....
        /*010c*/ 	.word	0x0000aa80


	//   ....[18]....
        /*0110*/ 	.word	0x0000aad0


	//   ....[19]....
        /*0114*/ 	.word	0x0000ac40


	//   ....[20]....
        /*0118*/ 	.word	0x0000ad40


	//   ....[21]....
        /*011c*/ 	.word	0x0000ae70


	//   ....[22]....
        /*0120*/ 	.word	0x0000aea0


	//----- nvinfo : EIATTR_MAX_THREADS
	.align		4
.L_707:
        /*0124*/ 	.byte	0x04, 0x05
        /*0126*/ 	.short	(.L_709 - .L_708)
.L_708:
        /*0128*/ 	.word	0x00000080
        /*012c*/ 	.word	0x00000001
        /*0130*/ 	.word	0x00000001


	//----- nvinfo : EIATTR_CRS_STACK_SIZE
	.align		4
.L_709:
        /*0134*/ 	.byte	0x04, 0x1e
        /*0136*/ 	.short	(.L_711 - .L_710)
.L_710:
        /*0138*/ 	.word	0x00000000


	//----- nvinfo : EIATTR_CBANK_PARAM_SIZE
	.align		4
.L_711:
        /*013c*/ 	.byte	0x03, 0x19
        /*013e*/ 	.short	0x0048


	//----- nvinfo : EIATTR_PARAM_CBANK
	.align		4
        /*0140*/ 	.byte	0x04, 0x0a
        /*0142*/ 	.short	(.L_713 - .L_712)
	.align		4
.L_712:
        /*0144*/ 	.word	index@(.nv.constant0._ZN2at6native27unrolled_elementwise_kernelIZZZNS0_66_GLOBAL__N__d53a5ca4_28_ActivationLeakyReluKernel_cu_9e10b42f_311226leaky_relu_backward_kernelERNS_18TensorIteratorBaseERKN3c106ScalarEENKUlvE_clEvENKUlvE0_clEvEUlffE_St5arrayIPcLm3EELi4E23TrivialOffsetCalculatorILi2EjESF_ILi1EjENS0_6memory12LoadWithCastILi2EEENSI_13StoreWithCastILi1EEEEEviT_T0_T2_T3_T4_T5_)
        /*0148*/ 	.short	0x0380
        /*014a*/ 	.short	0x0048


	//----- nvinfo : EIATTR_SW_WAR
	.align		4
.L_713:
        /*014c*/ 	.byte	0x04, 0x36
        /*014e*/ 	.short	(.L_715 - .L_714)
.L_714:
        /*0150*/ 	.word	0x00000008
.L_715:


//--------------------- .nv.info._ZN2at6native18elementwise_kernelILi128ELi2EZNS0_22gpu_kernel_impl_nocastIZZZNS0_66_GLOBAL__N__d53a5ca4_28_ActivationLeakyReluKernel_cu_9e10b42f_311226leaky_relu_backward_kernelERNS_18TensorIteratorBaseERKN3c106ScalarEENKUlvE_clEvENKUlvE0_clEvEUlffE_EEvS5_RKT_EUliE_EEviT1_ --------------------------
	.section	.nv.info._ZN2at6native18elementwise_kernelILi128ELi2EZNS0_22gpu_kernel_impl_nocastIZZZNS0_66_GLOBAL__N__d53a5ca4_28_ActivationLeakyReluKernel_cu_9e10b42f_311226leaky_relu_backward_kernelERNS_18TensorIteratorBaseERKN3c106ScalarEENKUlvE_clEvENKUlvE0_clEvEUlffE_EEvS5_RKT_EUliE_EEviT1_,"",@"SHT_CUDA_INFO"
	.sectionflags	@""
	.align	4


	//----- nvinfo : EIATTR_CUDA_API_VERSION
	.align		4
        /*0000*/ 	.byte	0x04, 0x37
        /*0002*/ 	.short	(.L_717 - .L_716)
.L_716:
        /*0004*/ 	.word	0x00000082


	//----- nvinfo : EIATTR_KPARAM_INFO
	.align		4
.L_717:
        /*0008*/ 	.byte	0x04, 0x17
        /*000a*/ 	.short	(.L_719 - .L_718)
.L_718:
        /*000c*/ 	.word	0x00000000
        /*0010*/ 	.short	0x0001
        /*0012*/ 	.short	0x0008
        /*0014*/ 	.byte	0x00, 0xf0, 0x41, 0x0a


	//----- nvinfo : EIATTR_KPARAM_INFO
	.align		4
.L_719:
        /*0018*/ 	.byte	0x04, 0x17
        /*001a*/ 	.short	(.L_721 - .L_720)
.L_720:
        /*001c*/ 	.word	0x00000000
        /*0020*/ 	.short	0x0000
        /*0022*/ 	.short	0x0000
        /*0024*/ 	.byte	0x00, 0xf0, 0x11, 0x00


	//----- nvinfo : EIATTR_SPARSE_MMA_MASK
	.align		4
.L_721:
        /*0028*/ 	.byte	0x03, 0x50
        /*002a*/ 	.short	0x0000


	//----- nvinfo : EIATTR_MAXREG_COUNT
	.align		4
        /*002c*/ 	.byte	0x03, 0x1b
        /*002e*/ 	.short	0x0080


	//----- nvinfo : EIATTR_MERCURY_ISA_VERSION
	.align		4
        /*0030*/ 	.byte	0x03, 0x5f
        /*0032*/ 	.short	0x0101


	//----- nvinfo : EIATTR_VRC_CTA_INIT_COUNT
	.align		4
        /*0034*/ 	.byte	0x02, 0x4a
	.zero		1
	.zero		1


	//----- nvinfo : EIATTR_EXIT_INSTR_OFFSETS
	.align		4
        /*0038*/ 	.byte	0x04, 0x1c
        /*003a*/ 	.short	(.L_723 - .L_722)


	//   ....[0]....
.L_722:
        /*003c*/ 	.word	0x00000190


	//   ....[1]....
        /*0040*/ 	.word	0x00000230


	//   ....[2]....
        /*0044*/ 	.word	0x00001980


	//   ....[3]....
        /*0048*/ 	.word	0x00003030


	//----- nvinfo : EIATTR_MAX_THREADS
	.align		4
.L_723:
        /*004c*/ 	.byte	0x04, 0x05
        /*004e*/ 	.short	(.L_725 - .L_724)
.L_724:
        /*0050*/ 	.word	0x00000080
        /*0054*/ 	.word	0x00000001
        /*0058*/ 	.word	0x00000001


	//----- nvinfo : EIATTR_CRS_STACK_SIZE
	.align		4
.L_725:
        /*005c*/ 	.byte	0x04, 0x1e
        /*005e*/ 	.short	(.L_727 - .L_726)
.L_726:
        /*0060*/ 	.word	0x00000000


	//----- nvinfo : EIATTR_CBANK_PARAM_SIZE
	.align		4
.L_727:
        /*0064*/ 	.byte	0x03, 0x19
        /*0066*/ 	.short	0x0298


	//----- nvinfo : EIATTR_PARAM_CBANK
	.align		4
        /*0068*/ 	.byte	0x04, 0x0a
        /*006a*/ 	.short	(.L_729 - .L_728)
	.align		4
.L_728:
        /*006c*/ 	.word	index@(.nv.constant0._ZN2at6native18elementwise_kernelILi128ELi2EZNS0_22gpu_kernel_impl_nocastIZZZNS0_66_GLOBAL__N__d53a5ca4_28_ActivationLeakyReluKernel_cu_9e10b42f_311226leaky_relu_backward_kernelERNS_18TensorIteratorBaseERKN3c106ScalarEENKUlvE_clEvENKUlvE0_clEvEUlffE_EEvS5_RKT_EUliE_EEviT1_)
        /*0070*/ 	.short	0x0380
        /*0072*/ 	.short	0x0298


	//----- nvinfo : EIATTR_SW_WAR
	.align		4
.L_729:
        /*0074*/ 	.byte	0x04, 0x36
        /*0076*/ 	.short	(.L_731 - .L_730)
.L_730:
        /*0078*/ 	.word	0x00000008
.L_731:


//--------------------- .nv.info._ZN2at6native27unrolled_elementwise_kernelIZZZNS0_66_GLOBAL__N__d53a5ca4_28_ActivationLeakyReluKernel_cu_9e10b42f_311226leaky_relu_backward_kernelERNS_18TensorIteratorBaseERKN3c106ScalarEENKUlvE_clEvENKUlvE0_clEvEUlffE_St5arrayIPcLm3EELi4E23TrivialOffsetCalculatorILi2EjESF_ILi1EjENS0_6memory15LoadWithoutCastENSI_16StoreWithoutCastEEEviT_T0_T2_T3_T4_T5_ --------------------------
	.section	.nv.info._ZN2at6native27unrolled_elementwise_kernelIZZZNS0_66_GLOBAL__N__d53a5ca4_28_ActivationLeakyReluKernel_cu_9e10b42f_311226leaky_relu_backward_kernelERNS_18TensorIteratorBaseERKN3c106ScalarEENKUlvE_clEvENKUlvE0_clEvEUlffE_St5arrayIPcLm3EELi4E23TrivialOffsetCalculatorILi2EjESF_ILi1EjENS0_6memory15LoadWithoutCastENSI_16StoreWithoutCastEEEviT_T0_T2_T3_T4_T5_,"",@"SHT_CUDA_INFO"
	.sectionflags	@""
	.align	4


	//----- nvinfo : EIATTR_CUDA_API_VERSION
	.align		4
        /*0000*/ 	.byte	0x04, 0x37
        /*0002*/ 	.short	(.L_733 - .L_732)
.L_732:
        /*0004*/ 	.word	0x00000082


	//----- nvinfo : EIATTR_KPARAM_INFO
	.align		4
.L_733:
        /*0008*/ 	.byte	0x04, 0x17
        /*000a*/ 	.short	(.L_735 - .L_734)
.L_734:
        /*000c*/ 	.word	0x00000000
        /*0010*/ 	.short	0x0006
        /*0012*/ 	.short	0x0033
        /*0014*/ 	.byte	0x00, 0xf0, 0x05, 0x00


	//----- nvinfo : EIATTR_KPARAM_INFO
	.align		4
.L_735:
        /*0018*/ 	.byte	0x04, 0x17
        /*001a*/ 	.short	(.L_737 - .L_736)
.L_736:
        /*001c*/ 	.word	0x00000000
        /*0020*/ 	.short	0x0005
        /*0022*/ 	.short	0x0032
        /*0024*/ 	.byte	0x00, 0xf0, 0x05, 0x00


	//----- nvinfo : EIATTR_KPARAM_INFO
	.align		4
.L_737:
        /*0028*/ 	.byte	0x04, 0x17
        /*002a*/ 	.short	(.L_739 - .L_738)
.L_738:
        /*002c*/ 	.word	0x00000000
        /*0030*/ 	.short	0x0004
        /*0032*/ 	.short	0x0031
        /*0034*/ 	.byte	0x00, 0xf0, 0x05, 0x00


	//----- nvinfo : EIATTR_KPARAM_INFO
	.align		4
.L_739:
        /*0038*/ 	.byte	0x04, 0x17
        /*003a*/ 	.short	(.L_741 - .L_740)
.L_740:
        /*003c*/ 	.word	0x00000000
        /*0040*/ 	.short	0x0003
        /*0042*/ 	.short	0x0030
        /*0044*/ 	.byte	0x00, 0xf0, 0x05, 0x00


	//----- nvinfo : EIATTR_KPARAM_INFO
	.align		4
.L_741:
        /*0048*/ 	.byte	0x04, 0x17
        /*004a*/ 	.short	(.L_743 - .L_742)
.L_742:
        /*004c*/ 	.word	0x00000000
        /*0050*/ 	.short	0x0002
        /*0052*/ 	.short	0x0018
        /*0054*/ 	.byte	0x00, 0xf0, 0x61, 0x00


	//----- nvinfo : EIATTR_KPARAM_INFO
	.align		4
.L_743:
        /*0058*/ 	.byte	0x04, 0x17
        /*005a*/ 	.short	(.L_745 - .L_744)
.L_744:
        /*005c*/ 	.word	0x00000000
        /*0060*/ 	.short	0x0001
        /*0062*/ 	.short	0x0008
        /*0064*/ 	.byte	0x00, 0xf0, 0x41, 0x00


	//----- nvinfo : EIATTR_KPARAM_INFO
	.align		4
.L_745:
        /*0068*/ 	.byte	0x04, 0x17
        /*006a*/ 	.short	(.L_747 - .L_746)
.L_746:
        /*006c*/ 	.word	0x00000000
        /*0070*/ 	.short	0x0000
        /*0072*/ 	.short	0x0000
        /*0074*/ 	.byte	0x00, 0xf0, 0x11, 0x00


	//----- nvinfo : EIATTR_SPARSE_MMA_MASK
	.align		4
.L_747:
        /*0078*/ 	.byte	0x03, 0x50
        /*007a*/ 	.short	0x0000


	//----- nvinfo : EIATTR_MAXREG_COUNT
	.align		4
        /*007c*/ 	.byte	0x03, 0x1b
        /*007e*/ 	.short	0x00ff


	//----- nvinfo : EIATTR_MERCURY_ISA_VERSION
	.align		4
        /*0080*/ 	.byte	0x03, 0x5f
        /*0082*/ 	.short	0x0101


	//----- nvinfo : EIATTR_VRC_CTA_INIT_COUNT
	.align		4
        /*0084*/ 	.byte	0x02, 0x4a
	.zero		1
	.zero		1


	//----- nvinfo : EIATTR_EXIT_INSTR_OFFSETS
	.align		4
        /*0088*/ 	.byte	0x04, 0x1c
        /*008a*/ 	.short	(.L_749 - .L_748)


	//   ....[0]....
.L_748:
        /*008c*/ 	.word	0x00000500


	//   ....[1]....
        /*0090*/ 	.word	0x00000550


	//----- nvinfo : EIATTR_MAX_THREADS
	.align		4
.L_749:
        /*0094*/ 	.byte	0x04, 0x05
        /*0096*/ 	.short	(.L_751 - .L_750)
.L_750:
        /*0098*/ 	.word	0x00000080
        /*009c*/ 	.word	0x00000001
        /*00a0*/ 	.word	0x00000001


	//----- nvinfo : EIATTR_CRS_STACK_SIZE
	.align		4
.L_751:
        /*00a4*/ 	.byte	0x04, 0x1e
        /*00a6*/ 	.short	(.L_753 - .L_752)
.L_752:
        /*00a8*/ 	.word	0x00000000


	//----- nvinfo : EIATTR_CBANK_PARAM_SIZE
	.align		4
.L_753:
        /*00ac*/ 	.byte	0x03, 0x19
        /*00ae*/ 	.short	0x0034


	//----- nvinfo : EIATTR_PARAM_CBANK
	.align		4
        /*00b0*/ 	.byte	0x04, 0x0a
        /*00b2*/ 	.short	(.L_755 - .L_754)
	.align		4
.L_754:
        /*00b4*/ 	.word	index@(.nv.constant0._ZN2at6native27unrolled_elementwise_kernelIZZZNS0_66_GLOBAL__N__d53a5ca4_28_ActivationLeakyReluKernel_cu_9e10b42f_311226leaky_relu_backward_kernelERNS_18TensorIteratorBaseERKN3c106ScalarEENKUlvE_clEvENKUlvE0_clEvEUlffE_St5arrayIPcLm3EELi4E23TrivialOffsetCalculatorILi2EjESF_ILi1EjENS0_6memory15LoadWithoutCastENSI_16StoreWithoutCastEEEviT_T0_T2_T3_T4_T5_)
        /*00b8*/ 	.short	0x0380
        /*00ba*/ 	.short	0x0034


	//----- nvinfo : EIATTR_SW_WAR
	.align		4
.L_755:
        /*00bc*/ 	.byte	0x04, 0x36
        /*00be*/ 	.short	(.L_757 - .L_756)
.L_756:
        /*00c0*/ 	.word	0x00000008
.L_757:


//--------------------- .nv.info._ZN2at6native29vectorized_elementwise_kernelILi2EZZZNS0_66_GLOBAL__N__d53a5ca4_28_ActivationLeakyReluKernel_cu_9e10b42f_311226leaky_relu_backward_kernelERNS_18TensorIteratorBaseERKN3c106ScalarEENKUlvE_clEvENKUlvE0_clEvEUlffE_St5arrayIPcLm3EEEEviT0_T1_ --------------------------
	.section	.nv.info._ZN2at6native29vectorized_elementwise_kernelILi2EZZZNS0_66_GLOBAL__N__d53a5ca4_28_ActivationLeakyReluKernel_cu_9e10b42f_311226leaky_relu_backward_kernelERNS_18TensorIteratorBaseERKN3c106ScalarEENKUlvE_clEvENKUlvE0_clEvEUlffE_St5arrayIPcLm3EEEEviT0_T1_,"",@"SHT_CUDA_INFO"
	.sectionflags	@""
	.align	4


	//----- nvinfo : EIATTR_CUDA_API_VERSION
	.align		4
        /*0000*/ 	.byte	0x04, 0x37
        /*0002*/ 	.short	(.L_759 - .L_758)
.L_758:
        /*0004*/ 	.word	0x00000082


	//----- nvinfo : EIATTR_KPARAM_INFO
	.align		4
.L_759:
        /*0008*/ 	.byte	0x04, 0x17
        /*000a*/ 	.short	(.L_761 - .L_760)
.L_760:
        /*000c*/ 	.word	0x00000000
        /*0010*/ 	.short	0x0002
        /*0012*/ 	.short	0x0018
        /*0014*/ 	.byte	0x00, 0xf0, 0x61, 0x00


	//----- nvinfo : EIATTR_KPARAM_INFO
	.align		4
.L_761:
        /*0018*/ 	.byte	0x04, 0x17
        /*001a*/ 	.short	(.L_763 - .L_762)
.L_762:
        /*001c*/ 	.word	0x00000000
        /*0020*/ 	.short	0x0001
        /*0022*/ 	.short	0x0008
        /*0024*/ 	.byte	0x00, 0xf0, 0x41, 0x00


	//----- nvinfo : EIATTR_KPARAM_INFO
	.align		4
.L_763:
        /*0028*/ 	.byte	0x04, 0x17
        /*002a*/ 	.short	(.L_765 - .L_764)
.L_764:
        /*002c*/ 	.word	0x00000000
        /*0030*/ 	.short	0x0000
        /*0032*/ 	.short	0x0000
        /*0034*/ 	.byte	0x00, 0xf0, 0x11, 0x00


	//----- nvinfo : EIATTR_SPARSE_MMA_MASK
	.align		4
.L_765:
        /*0038*/ 	.byte	0x03, 0x50
        /*003a*/ 	.short	0x0000


	//----- nvinfo : EIATTR_MAXREG_COUNT
	.align		4
        /*003c*/ 	.byte	0x03, 0x1b
        /*003e*/ 	.short	0x00ff


	//----- nvinfo : EIATTR_MERCURY_ISA_VERSION
	.align		4
        /*0040*/ 	.byte	0x03, 0x5f
        /*0042*/ 	.short	0x0101


	//----- nvinfo : EIATTR_VRC_CTA_INIT_COUNT
	.align		4
        /*0044*/ 	.byte	0x02, 0x4a
	.zero		1
	.zero		1


	//----- nvinfo : EIATTR_EXIT_INSTR_OFFSETS
	.align		4
        /*0048*/ 	.byte	0x04, 0x1c
        /*004a*/ 	.short	(.L_767 - .L_766)


	//   ....[0]....
.L_766:
        /*004c*/ 	.word	0x00000a10


	//   ....[1]....
        /*0050*/ 	.word	0x00000a60


	//   ....[2]....
        /*0054*/ 	.word	0x00000ce0


	//----- nvinfo : EIATTR_MAX_THREADS
	.align		4
.L_767:
        /*0058*/ 	.byte	0x04, 0x05
        /*005a*/ 	.short	(.L_769 - .L_768)
.L_768:
        /*005c*/ 	.word	0x00000080
        /*0060*/ 	.word	0x00000001
        /*0064*/ 	.word	0x00000001


	//----- nvinfo : EIATTR_CRS_STACK_SIZE
	.align		4
.L_769:
        /*0068*/ 	.byte	0x04, 0x1e
        /*006a*/ 	.short	(.L_771 - .L_770)
.L_770:
        /*006c*/ 	.word	0x00000000


	//----- nvinfo : EIATTR_CBANK_PARAM_SIZE
	.align		4
.L_771:
        /*0070*/ 	.byte	0x03, 0x19
        /*0072*/ 	.short	0x0030


	//----- nvinfo : EIATTR_PARAM_CBANK
	.align		4
        /*0074*/ 	.byte	0x04, 0x0a
        /*0076*/ 	.short	(.L_773 - .L_772)
	.align		4
.L_772:
        /*0078*/ 	.word	index@(.nv.constant0._ZN2at6native29vectorized_elementwise_kernelILi2EZZZNS0_66_GLOBAL__N__d53a5ca4_28_ActivationLeakyReluKernel_cu_9e10b42f_311226leaky_relu_backward_kernelERNS_18TensorIteratorBaseERKN3c106ScalarEENKUlvE_clEvENKUlvE0_clEvEUlffE_St5arrayIPcLm3EEEEviT0_T1_)
        /*007c*/ 	.short	0x0380
        /*007e*/ 	.short	0x0030


	//----- nvinfo : EIATTR_SW_WAR
	.align		4
.L_773:
        /*0080*/ 	.byte	0x04, 0x36
        /*0082*/ 	.short	(.L_775 - .L_774)
.L_774:
        /*0084*/ 	.word	0x00000008
.L_775:


//--------------------- .nv.info._ZN2at6native29vectorized_elementwise_kernelILi4EZZZNS0_66_GLOBAL__N__d53a5ca4_28_ActivationLeakyReluKernel_cu_9e10b42f_311226leaky_relu_backward_kernelERNS_18TensorIteratorBaseERKN3c106ScalarEENKUlvE_clEvENKUlvE0_clEvEUlffE_St5arrayIPcLm3EEEEviT0_T1_ --------------------------
	.section	.nv.info._ZN2at6native29vectorized_elementwise_kernelILi4EZZZNS0_66_GLOBAL__N__d53a5ca4_28_ActivationLeakyReluKernel_cu_9e10b42f_311226leaky_relu_backward_kernelERNS_18TensorIteratorBaseERKN3c106ScalarEENKUlvE_clEvENKUlvE0_clEvEUlffE_St5arrayIPcLm3EEEEviT0_T1_,"",@"SHT_CUDA_INFO"
	.sectionflags	@""
	.align	4


	//----- nvinfo : EIATTR_CUDA_API_VERSION
	.align		4
        /*0000*/ 	.byte	0x04, 0x37
        /*0002*/ 	.short	(.L_777 - .L_776)
.L_776:
        /*0004*/ 	.word	0x00000082


	//----- nvinfo : EIATTR_KPARAM_INFO
	.align		4
.L_777:
        /*0008*/ 	.byte	0x04, 0x17
        /*000a*/ 	.short	(.L_779 - .L_778)
.L_778:
        /*000c*/ 	.word	0x00000000
        /*0010*/ 	.short	0x0002
        /*0012*/ 	.short	0x0018
        /*0014*/ 	.byte	0x00, 0xf0, 0x61, 0x00


	//----- nvinfo : EIATTR_KPARAM_INFO
	.align		4
.L_779:
        /*0018*/ 	.byte	0x04, 0x17
        /*001a*/ 	.short	(.L_781 - .L_780)
.L_780:
        /*001c*/ 	.word	0x00000000
        /*0020*/ 	.short	0x0001
        /*0022*/ 	.short	0x0008
        /*0024*/ 	.byte	0x00, 0xf0, 0x41, 0x00


	//----- nvinfo : EIATTR_KPARAM_INFO
	.align		4
.L_781:
        /*0028*/ 	.byte	0x04, 0x17
        /*002a*/ 	.short	(.L_783 - .L_782)
.L_782:
        /*002c*/ 	.word	0x00000000
        /*0030*/ 	.short	0x0000
        /*0032*/ 	.short	0x0000
        /*0034*/ 	.byte	0x00, 0xf0, 0x11, 0x00


	//----- nvinfo : EIATTR_SPARSE_MMA_MASK
	.align		4
.L_783:
        /*0038*/ 	.byte	0x03, 0x50
        /*003a*/ 	.short	0x0000


	//----- nvinfo : EIATTR_MAXREG_COUNT
	.align		4
        /*003c*/ 	.byte	0x03, 0x1b
        /*003e*/ 	.short	0x00ff


	//----- nvinfo : EIATTR_MERCURY_ISA_VERSION
	.align		4
        /*0040*/ 	.byte	0x03, 0x5f
        /*0042*/ 	.short	0x0101


	//----- nvinfo : EIATTR_VRC_CTA_INIT_COUNT
	.align		4
        /*0044*/ 	.byte	0x02, 0x4a
	.zero		1
	.zero		1


	//----- nvinfo : EIATTR_EXIT_INSTR_OFFSETS
	.align		4
        /*0048*/ 	.byte	0x04, 0x1c
        /*004a*/ 	.short	(.L_785 - .L_784)


	//   ....[0]....
.L_784:
        /*004c*/ 	.word	0x00000a10


	//   ....[1]....
        /*0050*/ 	.word	0x00000a60


	//   ....[2]....
        /*0054*/ 	.word	0x00000c80


	//----- nvinfo : EIATTR_MAX_THREADS
	.align		4
.L_785:
        /*0058*/ 	.byte	0x04, 0x05
        /*005a*/ 	.short	(.L_787 - .L_786)
.L_786:
        /*005c*/ 	.word	0x00000080
        /*0060*/ 	.word	0x00000001
        /*0064*/ 	.word	0x00000001


	//----- nvinfo : EIATTR_CRS_STACK_SIZE
	.align		4
.L_787:
        /*0068*/ 	.byte	0x04, 0x1e
        /*006a*/ 	.short	(.L_789 - .L_788)
.L_788:
        /*006c*/ 	.word	0x00000000


	//----- nvinfo : EIATTR_CBANK_PARAM_SIZE
	.align		4
.L_789:
        /*0070*/ 	.byte	0x03, 0x19
        /*0072*/ 	.short	0x0030


	//----- nvinfo : EIATTR_PARAM_CBANK
	.align		4
        /*0074*/ 	.byte	0x04, 0x0a
        /*0076*/ 	.short	(.L_791 - .L_790)
	.align		4
.L_790:
        /*0078*/ 	.word	index@(.nv.constant0._ZN2at6native29vectorized_elementwise_kernelILi4EZZZNS0_66_GLOBAL__N__d53a5ca4_28_ActivationLeakyReluKernel_cu_9e10b42f_311226leaky_relu_backward_kernelERNS_18TensorIteratorBaseERKN3c106ScalarEENKUlvE_clEvENKUlvE0_clEvEUlffE_St5arrayIPcLm3EEEEviT0_T1_)
        /*007c*/ 	.short	0x0380
        /*007e*/ 	.short	0x0030


	//----- nvinfo : EIATTR_SW_WAR
	.align		4
.L_791:
        /*0080*/ 	.byte	0x04, 0x36
        /*0082*/ 	.short	(.L_793 - .L_792)
.L_792:
        /*0084*/ 	.word	0x00000008
.L_793:


//--------------------- .nv.info._ZN2at6native29vectorized_elementwise_kernelILi8EZZZNS0_66_GLOBAL__N__d53a5ca4_28_ActivationLeakyReluKernel_cu_9e10b42f_311226leaky_relu_backward_kernelERNS_18TensorIteratorBaseERKN3c106ScalarEENKUlvE_clEvENKUlvE0_clEvEUlffE_St5arrayIPcLm3EEEEviT0_T1_ --------------------------
	.section	.nv.info._ZN2at6native29vectorized_elementwise_kernelILi8EZZZNS0_66_GLOBAL__N__d53a5ca4_28_ActivationLeakyReluKernel_cu_9e10b42f_311226leaky_relu_backward_kernelERNS_18TensorIteratorBaseERKN3c106ScalarEENKUlvE_clEvENKUlvE0_clEvEUlffE_St5arrayIPcLm3EEEEviT0_T1_,"",@"SHT_CUDA_INFO"
	.sectionflags	@""
	.align	4


	//----- nvinfo : EIATTR_CUDA_API_VERSION
	.align		4
        /*0000*/ 	.byte	0x04, 0x37
        /*0002*/ 	.short	(.L_795 - .L_794)
.L_794:
        /*0004*/ 	.word	0x00000082


	//----- nvinfo : EIATTR_KPARAM_INFO
	.align		4
.L_795:
        /*0008*/ 	.byte	0x04, 0x17
        /*000a*/ 	.short	(.L_797 - .L_796)
.L_796:
        /*000c*/ 	.word	0x00000000
        /*0010*/ 	.short	0x0002
        /*0012*/ 	.short	0x0018
        /*0014*/ 	.byte	0x00, 0xf0, 0x61, 0x00


	//----- nvinfo : EIATTR_KPARAM_INFO
	.align		4
.L_797:
        /*0018*/ 	.byte	0x04, 0x17
        /*001a*/ 	.short	(.L_799 - .L_798)
.L_798:
        /*001c*/ 	.word	0x00000000
        /*0020*/ 	.short	0x0001
        /*0022*/ 	.short	0x0008
        /*0024*/ 	.byte	0x00, 0xf0, 0x41, 0x00


	//----- nvinfo : EIATTR_KPARAM_INFO
	.align		4
.L_799:
        /*0028*/ 	.byte	0x04, 0x17
        /*002a*/ 	.short	(.L_801 - .L_800)
.L_800:
        /*002c*/ 	.word	0x00000000
        /*0030*/ 	.short	0x0000
        /*0032*/ 	.short	0x0000
        /*0034*/ 	.byte	0x00, 0xf0, 0x11, 0x00


	//----- nvinfo : EIATTR_SPARSE_MMA_MASK
	.align		4
.L_801:
        /*0038*/ 	.byte	0x03, 0x50
        /*003a*/ 	.short	0x0000


	//----- nvinfo : EIATTR_MAXREG_COUNT
	.align		4
        /*003c*/ 	.byte	0x03, 0x1b
        /*003e*/ 	.short	0x00ff


	//----- nvinfo : EIATTR_MERCURY_ISA_VERSION
	.align		4
        /*0040*/ 	.byte	0x03, 0x5f
        /*0042*/ 	.short	0x0101


	//----- nvinfo : EIATTR_VRC_CTA_INIT_COUNT
	.align		4
        /*0044*/ 	.byte	0x02, 0x4a
	.zero		1
	.zero		1


	//----- nvinfo : EIATTR_EXIT_INSTR_OFFSETS
	.align		4
        /*0048*/ 	.byte	0x04, 0x1c
        /*004a*/ 	.short	(.L_803 - .L_802)


	//   ....[0]....
.L_802:
        /*004c*/ 	.word	0x00000a10


	//   ....[1]....
        /*0050*/ 	.word	0x00000a60


	//   ....[2]....
        /*0054*/ 	.word	0x00000c50


	//----- nvinfo : EIATTR_MAX_THREADS
	.align		4
.L_803:
        /*0058*/ 	.byte	0x04, 0x05
        /*005a*/ 	.short	(.L_805 - .L_804)
.L_804:
        /*005c*/ 	.word	0x00000080
        /*0060*/ 	.word	0x00000001
        /*0064*/ 	.word	0x00000001


	//----- nvinfo : EIATTR_CRS_STACK_SIZE
	.align		4
.L_805:
        /*0068*/ 	.byte	0x04, 0x1e
        /*006a*/ 	.short	(.L_807 - .L_806)
.L_806:
        /*006c*/ 	.word	0x00000000


	//----- nvinfo : EIATTR_CBANK_PARAM_SIZE
	.align		4
.L_807:
        /*0070*/ 	.byte	0x03, 0x19
        /*0072*/ 	.short	0x0030


	//----- nvinfo : EIATTR_PARAM_CBANK
	.align		4
        /*0074*/ 	.byte	0x04, 0x0a
        /*0076*/ 	.short	(.L_809 - .L_808)
	.align		4
.L_808:
        /*0078*/ 	.word	index@(.nv.constant0._ZN2at6native29vectorized_elementwise_kernelILi8EZZZNS0_66_GLOBAL__N__d53a5ca4_28_ActivationLeakyReluKernel_cu_9e10b42f_311226leaky_relu_backward_kernelERNS_18TensorIteratorBaseERKN3c106ScalarEENKUlvE_clEvENKUlvE0_clEvEUlffE_St5arrayIPcLm3EEEEviT0_T1_)
        /*007c*/ 	.short	0x0380
        /*007e*/ 	.short	0x0030


	//----- nvinfo : EIATTR_SW_WAR
	.align		4
.L_809:
        /*0080*/ 	.byte	0x04, 0x36
        /*0082*/ 	.short	(.L_811 - .L_810)
.L_810:
        /*0084*/ 	.word	0x00000008
.L_811:


//--------------------- .nv.info._ZN2at6native18elementwise_kernelILi128ELi4EZNS0_15gpu_kernel_implIZZZNS0_66_GLOBAL__N__d53a5ca4_28_ActivationLeakyReluKernel_cu_9e10b42f_311226leaky_relu_backward_kernelERNS_18TensorIteratorBaseERKN3c106ScalarEENKUlvE_clEvENKUlvE_clEvEUlddE_EEvS5_RKT_EUliE_EEviT1_ --------------------------
	.section	.nv.info._ZN2at6native18elementwise_kernelILi128ELi4EZNS0_15gpu_kernel_implIZZZNS0_66_GLOBAL__N__d53a5ca4_28_ActivationLeakyReluKernel_cu_9e10b42f_311226leaky_relu_backward_kernelERNS_18TensorIteratorBaseERKN3c106ScalarEENKUlvE_clEvENKUlvE_clEvEUlddE_EEvS5_RKT_EUliE_EEviT1_,"",@"SHT_CUDA_INFO"
	.sectionflags	@""
	.align	4


	//----- nvinfo : EIATTR_CUDA_API_VERSION
	.align		4
        /*0000*/ 	.byte	0x04, 0x37
        /*0002*/ 	.short	(.L_813 - .L_812)
.L_812:
        /*0004*/ 	.word	0x00000082


	//----- nvinfo : EIATTR_KPARAM_INFO
	.align		4
.L_813:
        /*0008*/ 	.byte	0x04, 0x17
        /*000a*/ 	.short	(.L_815 - .L_814)
.L_814:
        /*000c*/ 	.word	0x00000000
        /*0010*/ 	.short	0x0001
        /*0012*/ 	.short	0x0008
        /*0014*/ 	.byte	0x00, 0xf0, 0x61, 0x0a


	//----- nvinfo : EIATTR_KPARAM_INFO
	.align		4
.L_815:
        /*0018*/ 	.byte	0x04, 0x17
        /*001a*/ 	.short	(.L_817 - .L_816)
.L_816:
        /*001c*/ 	.word	0x00000000
        /*0020*/ 	.short	0x0000
        /*0022*/ 	.short	0x0000
        /*0024*/ 	.byte	0x00, 0xf0, 0x11, 0x00


	//----- nvinfo : EIATTR_SPARSE_MMA_MASK
	.align		4
.L_817:
        /*0028*/ 	.byte	0x03, 0x50
        /*002a*/ 	.short	0x0000


	//----- nvinfo : EIATTR_MAXREG_COUNT
	.align		4
        /*002c*/ 	.byte	0x03, 0x1b
        /*002e*/ 	.short	0x0080


	//----- nvinfo : EIATTR_EXTERNS
	.align		4
        /*0030*/ 	.byte	0x04, 0x0f
        /*0032*/ 	.short	(.L_819 - .L_818)


	//   ....[0]....
	.align		4
.L_818:
        /*0034*/ 	.word	index@(__assertfail)


	//----- nvinfo : EIATTR_MERCURY_ISA_VERSION
	.align		4
.L_819:
        /*0038*/ 	.byte	0x03, 0x5f
        /*003a*/ 	.short	0x0101


	//----- nvinfo : EIATTR_VRC_CTA_INIT_COUNT
	.align		4
        /*003c*/ 	.byte	0x02, 0x4a
	.zero		1
	.zero		1


	//----- nvinfo : EIATTR_SYSCALL_OFFSETS
	.align		4
        /*0040*/ 	.byte	0x04, 0x46
        /*0042*/ 	.short	(.L_821 - .L_820)


	//   ....[0]....
.L_820:
        /*0044*/ 	.word	0x000024d0


	//   ....[1]....
        /*0048*/ 	.word	0x000033b0


	//   ....[2]....
        /*004c*/ 	.word	0x00004480


	//   ....[3]....
        /*0050*/ 	.word	0x00006b00


	//   ....[4]....
        /*0054*/ 	.word	0x000079e0


	//   ....[5]....
        /*0058*/ 	.word	0x00008830


	//   ....[6]....
        /*005c*/ 	.word	0x0000b060


	//   ....[7]....
        /*0060*/ 	.word	0x0000bf40


	//   ....[8]....
        /*0064*/ 	.word	0x0000cd90


	//   ....[9]....
        /*0068*/ 	.word	0x0000f5e0


	//   ....[10]....
        /*006c*/ 	.word	0x000104c0


	//   ....[11]....
        /*0070*/ 	.word	0x000112e0


	//----- nvinfo : EIATTR_EXIT_INSTR_OFFSETS
	.align		4
.L_821:
        /*0074*/ 	.byte	0x04, 0x1c
        /*0076*/ 	.short	(.L_823 - .L_822)


	//   ....[0]....
.L_822:
        /*0078*/ 	.word	0x0000d130


	//   ....[1]....
        /*007c*/ 	.word	0x00010670


	//   ....[2]....
        /*0080*/ 	.word	0x000106b0


	//   ....[3]....
        /*0084*/ 	.word	0x00010740


	//   ....[4]....
        /*0088*/ 	.word	0x00010770


	//   ....[5]....
        /*008c*/ 	.word	0x000107a0


	//   ....[6]....
        /*0090*/ 	.word	0x00010870


	//   ....[7]....
        /*0094*/ 	.word	0x000108f0


	//   ....[8]....
        /*0098*/ 	.word	0x000109d0


	//   ....[9]....
        /*009c*/ 	.word	0x00010a60


	//   ....[10]....
        /*00a0*/ 	.word	0x00010a80


	//   ....[11]....
        /*00a4*/ 	.word	0x00010b50


	//   ....[12]....
        /*00a8*/ 	.word	0x00010d00


	//   ....[13]....
        /*00ac*/ 	.word	0x00010eb0


	//   ....[14]....
        /*00b0*/ 	.word	0x00011050


	//   ....[15]....
        /*00b4*/ 	.word	0x00011080


	//   ....[16]....
        /*00b8*/ 	.word	0x000110b0


	//   ....[17]....
        /*00bc*/ 	.word	0x00011150


	//   ....[18]....
        /*00c0*/ 	.word	0x00011180


	//   ....[19]....
        /*00c4*/ 	.word	0x000112f0


	//   ....[20]....
        /*00c8*/ 	.word	0x00011440


	//   ....[21]....
        /*00cc*/ 	.word	0x000115c0


	//   ....[22]....
        /*00d0*/ 	.word	0x00011640


	//----- nvinfo : EIATTR_MAX_THREADS
	.align		4
.L_823:
        /*00d4*/ 	.byte	0x04, 0x05
        /*00d6*/ 	.short	(.L_825 - .L_824)
.L_824:
        /*00d8*/ 	.word	0x00000080
        /*00dc*/ 	.word	0x00000001
        /*00e0*/ 	.word	0x00000001


	//----- nvinfo : EIATTR_CRS_STACK_SIZE
	.align		4
.L_825:
        /*00e4*/ 	.byte	0x04, 0x1e
        /*00e6*/ 	.short	(.L_827 - .L_826)
.L_826:
        /*00e8*/ 	.word	0x00000000


	//----- nvinfo : EIATTR_CBANK_PARAM_SIZE
	.align		4
.L_827:
        /*00ec*/ 	.byte	0x03, 0x19
        /*00ee*/ 	.short	0x02a0


	//----- nvinfo : EIATTR_PARAM_CBANK
	.align		4
        /*00f0*/ 	.byte	0x04, 0x0a
        /*00f2*/ 	.short	(.L_829 - .L_828)
	.align		4
.L_828:
        /*00f4*/ 	.word	index@(.nv.constant0._ZN2at6native18elementwise_kernelILi128ELi4EZNS0_15gpu_kernel_implIZZZNS0_66_GLOBAL__N__d53a5ca4_28_ActivationLeakyReluKernel_cu_9e10b42f_311226leaky_relu_backward_kernelERNS_18TensorIteratorBaseERKN3c106ScalarEENKUlvE_clEvENKUlvE_clEvEUlddE_EEvS5_RKT_EUliE_EEviT1_)
        /*00f8*/ 	.short	0x0380
        /*00fa*/ 	.short	0x02a0


	//----- nvinfo : EIATTR_SW_WAR
	.align		4
.L_829:
        /*00fc*/ 	.byte	0x04, 0x36
        /*00fe*/ 	.short	(.L_831 - .L_830)
.L_830:
        /*0100*/ 	.word	0x00000008
.L_831:


//--------------------- .nv.info._ZN2at6native27unrolled_elementwise_kernelIZZZNS0_66_GLOBAL__N__d53a5ca4_28_ActivationLeakyReluKernel_cu_9e10b42f_311226leaky_relu_backward_kernelERNS_18TensorIteratorBaseERKN3c106ScalarEENKUlvE_clEvENKUlvE_clEvEUlddE_St5arrayIPcLm3EELi4E23TrivialOffsetCalculatorILi2EjESF_ILi1EjENS0_6memory12LoadWithCastILi2EEENSI_13StoreWithCastILi1EEEEEviT_T0_T2_T3_T4_T5_ --------------------------
	.section	.nv.info._ZN2at6native27unrolled_elementwise_kernelIZZZNS0_66_GLOBAL__N__d53a5ca4_28_ActivationLeakyReluKernel_cu_9e10b42f_311226leaky_relu_backward_kernelERNS_18TensorIteratorBaseERKN3c106ScalarEENKUlvE_clEvENKUlvE_clEvEUlddE_St5arrayIPcLm3EELi4E23TrivialOffsetCalculatorILi2EjESF_ILi1EjENS0_6memory12LoadWithCastILi2EEENSI_13StoreWithCastILi1EEEEEviT_T0_T2_T3_T4_T5_,"",@"SHT_CUDA_INFO"
	.sectionflags	@""
	.align	4


	//----- nvinfo : EIATTR_CUDA_API_VERSION
	.align		4
        /*0000*/ 	.byte	0x04, 0x37
        /*0002*/ 	.short	(.L_833 - .L_832)
.L_832:
        /*0004*/ 	.word	0x00000082


	//----- nvinfo : EIATTR_KPARAM_INFO
	.align		4
.L_833:
        /*0008*/ 	.byte	0x04, 0x17
        /*000a*/ 	.short	(.L_835 - .L_834)
.L_834:
        /*000c*/ 	.word	0x00000000
        /*0010*/ 	.short	0x0006
        /*0012*/ 	.short	0x0040
        /*0014*/ 	.byte	0x00, 0xf0, 0x21, 0x00


	//----- nvinfo : EIATTR_KPARAM_INFO
	.align		4
.L_835:
        /*0018*/ 	.byte	0x04, 0x17
        /*001a*/ 	.short	(.L_837 - .L_836)
.L_836:
        /*001c*/ 	.word	0x00000000
        /*0020*/ 	.short	0x0005
        /*0022*/ 	.short	0x0034
        /*0024*/ 	.byte	0x00, 0xf0, 0x31, 0x00


	//----- nvinfo : EIATTR_KPARAM_INFO
	.align		4
.L_837:
        /*0028*/ 	.byte	0x04, 0x17
        /*002a*/ 	.short	(.L_839 - .L_838)
.L_838:
        /*002c*/ 	.word	0x00000000
        /*0030*/ 	.short	0x0004
        /*0032*/ 	.short	0x0031
        /*0034*/ 	.byte	0x00, 0xf0, 0x05, 0x00


	//----- nvinfo : EIATTR_KPARAM_INFO
	.align		4
.L_839:
        /*0038*/ 	.byte	0x04, 0x17
        /*003a*/ 	.short	(.L_841 - .L_840)
.L_840:
        /*003c*/ 	.word	0x00000000
        /*0040*/ 	.short	0x0003
        /*0042*/ 	.short	0x0030
        /*0044*/ 	.byte	0x00, 0xf0, 0x05, 0x00


	//----- nvinfo : EIATTR_KPARAM_INFO
	.align		4
.L_841:
        /*0048*/ 	.byte	0x04, 0x17
        /*004a*/ 	.short	(.L_843 - .L_842)
.L_842:
        /*004c*/ 	.word	0x00000000
        /*0050*/ 	.short	0x0002
        /*0052*/ 	.short	0x0018
        /*0054*/ 	.byte	0x00, 0xf0, 0x61, 0x00


	//----- nvinfo : EIATTR_KPARAM_INFO
	.align		4
.L_843:
        /*0058*/ 	.byte	0x04, 0x17
        /*005a*/ 	.short	(.L_845 - .L_844)
.L_844:
        /*005c*/ 	.word	0x00000000
        /*0060*/ 	.short	0x0001
        /*0062*/ 	.short	0x0008
        /*0064*/ 	.byte	0x00, 0xf0, 0x41, 0x00


	//----- nvinfo : EIATTR_KPARAM_INFO
	.align		4
.L_845:
        /*0068*/ 	.byte	0x04, 0x17
        /*006a*/ 	.short	(.L_847 - .L_846)
.L_846:
        /*006c*/ 	.word	0x00000000
        /*0070*/ 	.short	0x0000
        /*0072*/ 	.short	0x0000
        /*0074*/ 	.byte	0x00, 0xf0, 0x11, 0x00


	//----- nvinfo : EIATTR_SPARSE_MMA_MASK
	.align		4
.L_847:
        /*0078*/ 	.byte	0x03, 0x50
        /*007a*/ 	.short	0x0000


	//----- nvinfo : EIATTR_MAXREG_COUNT
	.align		4
        /*007c*/ 	.byte	0x03, 0x1b
        /*007e*/ 	.short	0x00ff


	//----- nvinfo : EIATTR_EXTERNS
	.align		4
        /*0080*/ 	.byte	0x04, 0x0f
        /*0082*/ 	.short	(.L_849 - .L_848)


	//   ....[0]....
	.align		4
.L_848:
        /*0084*/ 	.word	index@(__assertfail)


	//----- nvinfo : EIATTR_MERCURY_ISA_VERSION
	.align		4
.L_849:
        /*0088*/ 	.byte	0x03, 0x5f
        /*008a*/ 	.short	0x0101


	//----- nvinfo : EIATTR_VRC_CTA_INIT_COUNT
	.align		4
        /*008c*/ 	.byte	0x02, 0x4a
	.zero		1
	.zero		1


	//----- nvinfo : EIATTR_SYSCALL_OFFSETS
	.align		4
        /*0090*/ 	.byte	0x04, 0x46
        /*0092*/ 	.short	(.L_851 - .L_850)


	//   ....[0]....
.L_850:
        /*0094*/ 	.word	0x00000eb0


	//   ....[1]....
        /*0098*/ 	.word	0x00001db0


	//   ....[2]....
        /*009c*/ 	.word	0x00002e30


	//   ....[3]....
        /*00a0*/ 	.word	0x00003d40


	//   ....[4]....
        /*00a4*/ 	.word	0x00004d00


	//   ....[5]....
        /*00a8*/ 	.word	0x00005c20


	//   ....[6]....
        /*00ac*/ 	.word	0x00006bd0


	//   ....[7]....
        /*00b0*/ 	.word	0x00007af0


	//   ....[8]....
        /*00b4*/ 	.word	0x00008c70


	//   ....[9]....
        /*00b8*/ 	.word	0x00009c00


	//   ....[10]....
        /*00bc*/ 	.word	0x0000ad60


	//   ....[11]....
        /*00c0*/ 	.word	0x0000bea0


	//----- nvinfo : EIATTR_EXIT_INSTR_OFFSETS
	.align		4
.L_851:
        /*00c4*/ 	.byte	0x04, 0x1c
        /*00c6*/ 	.short	(.L_853 - .L_852)


	//   ....[0]....
.L_852:
        /*00c8*/ 	.word	0x0000b0f0


	//   ....[1]....
        /*00cc*/ 	.word	0x0000b230


	//   ....[2]....
        /*00d0*/ 	.word	0x0000b270


	//   ....[3]....
        /*00d4*/ 	.word	0x0000b300


	//   ....[4]....
        /*00d8*/ 	.word	0x0000b330


	//   ....[5]....
        /*00dc*/ 	.word	0x0000b360


	//   ....[6]....
        /*00e0*/ 	.word	0x0000b430


	//   ....[7]....
        /*00e4*/ 	.word	0x0000b4b0


	//   ....[8]....
        /*00e8*/ 	.word	0x0000b590


	//   ....[9]....
        /*00ec*/ 	.word	0x0000b620


	//   ....[10]....
        /*00f0*/ 	.word	0x0000b640


	//   ....[11]....
        /*00f4*/ 	.word	0x0000b710


	//   ....[12]....
        /*00f8*/ 	.word	0x0000b8c0


	//   ....[13]....
        /*00fc*/ 	.word	0x0000ba70


	//   ....[14]....
        /*0100*/ 	.word	0x0000bc10


	//   ....[15]....
        /*0104*/ 	.word	0x0000bc40


	//   ....[16]....
        /*0108*/ 	.word	0x0000bc70


	//   ....[17]....
        /*010c*/ 	.word	0x0000bd10


	//   ....[18]....
        /*0110*/ 	.word	0x0000bd40


	//   ....[19]....
        /*0114*/ 	.word	0x0000beb0


	//   ....[20]....
        /*0118*/ 	.word	0x0000c000


	//   ....[21]....
        /*011c*/ 	.word	0x0000c180


	//   ....[22]....
        /*0120*/ 	.word	0x0000c200


	//----- nvinfo : EIATTR_MAX_THREADS
	.align		4
.L_853:
        /*0124*/ 	.byte	0x04, 0x05
        /*0126*/ 	.short	(.L_855 - .L_854)
.L_854:
        /*0128*/ 	.word	0x00000080
        /*012c*/ 	.word	0x00000001
        /*0130*/ 	.word	0x00000001


	//----- nvinfo : EIATTR_CRS_STACK_SIZE
	.align		4
.L_855:
        /*0134*/ 	.byte	0x04, 0x1e
        /*0136*/ 	.short	(.L_857 - .L_856)
.L_856:
        /*0138*/ 	.word	0x00000000


	//----- nvinfo : EIATTR_CBANK_PARAM_SIZE
	.align		4
.L_857:
        /*013c*/ 	.byte	0x03, 0x19
        /*013e*/ 	.short	0x0048


	//----- nvinfo : EIATTR_PARAM_CBANK
	.align		4
        /*0140*/ 	.byte	0x04, 0x0a
        /*0142*/ 	.short	(.L_859 - .L_858)
	.align		4
.L_858:
        /*0144*/ 	.word	index@(.nv.constant0._ZN2at6native27unrolled_elementwise_kernelIZZZNS0_66_GLOBAL__N__d53a5ca4_28_ActivationLeakyReluKernel_cu_9e10b42f_311226leaky_relu_backward_kernelERNS_18TensorIteratorBaseERKN3c106ScalarEENKUlvE_clEvENKUlvE_clEvEUlddE_St5arrayIPcLm3EELi4E23TrivialOffsetCalculatorILi2EjESF_ILi1EjENS0_6memory12LoadWithCastILi2EEENSI_13StoreWithCastILi1EEEEEviT_T0_T2_T3_T4_T5_)
        /*0148*/ 	.short	0x0380
        /*014a*/ 	.short	0x0048


	//----- nvinfo : EIATTR_SW_WAR
	.align		4
.L_859:
        /*014c*/ 	.byte	0x04, 0x36
        /*014e*/ 	.short	(.L_861 - .L_860)
.L_860:
        /*0150*/ 	.word	0x00000008
.L_861:


//--------------------- .nv.info._ZN2at6native18elementwise_kernelILi128ELi2EZNS0_22gpu_kernel_impl_nocastIZZZNS0_66_GLOBAL__N__d53a5ca4_28_ActivationLeakyReluKernel_cu_9e10b42f_311226leaky_relu_backward_kernelERNS_18TensorIteratorBaseERKN3c106ScalarEENKUlvE_clEvENKUlvE_clEvEUlddE_EEvS5_RKT_EUliE_EEviT1_ --------------------------
	.section	.nv.info._ZN2at6native18elementwise_kernelILi128ELi2EZNS0_22gpu_kernel_impl_nocastIZZZNS0_66_GLOBAL__N__d53a5ca4_28_ActivationLeakyReluKernel_cu_9e10b42f_311226leaky_relu_backward_kernelERNS_18TensorIteratorBaseERKN3c106ScalarEENKUlvE_clEvENKUlvE_clEvEUlddE_EEvS5_RKT_EUliE_EEviT1_,"",@"SHT_CUDA_INFO"
	.sectionflags	@""
	.align	4


	//----- nvinfo : EIATTR_CUDA_API_VERSION
	.align		4
        /*0000*/ 	.byte	0x04, 0x37
        /*0002*/ 	.short	(.L_863 - .L_862)
.L_862:
        /*0004*/ 	.word	0x00000082


	//----- nvinfo : EIATTR_KPARAM_INFO
	.align		4
.L_863:
        /*0008*/ 	.byte	0x04, 0x17
        /*000a*/ 	.short	(.L_865 - .L_864)
.L_864:
        /*000c*/ 	.word	0x00000000
        /*0010*/ 	.short	0x0001
        /*0012*/ 	.short	0x0008
        /*0014*/ 	.byte	0x00, 0xf0, 0x41, 0x0a


	//----- nvinfo : EIATTR_KPARAM_INFO
	.align		4
.L_865:
        /*0018*/ 	.byte	0x04, 0x17
        /*001a*/ 	.short	(.L_867 - .L_866)
.L_866:
        /*001c*/ 	.word	0x00000000
        /*0020*/ 	.short	0x0000
        /*0022*/ 	.short	0x0000
        /*0024*/ 	.byte	0x00, 0xf0, 0x11, 0x00


	//----- nvinfo : EIATTR_SPARSE_MMA_MASK
	.align		4
.L_867:
        /*0028*/ 	.byte	0x03, 0x50
        /*002a*/ 	.short	0x0000


	//----- nvinfo : EIATTR_MAXREG_COUNT
	.align		4
        /*002c*/ 	.byte	0x03, 0x1b
        /*002e*/ 	.short	0x0080


	//----- nvinfo : EIATTR_MERCURY_ISA_VERSION
	.align		4
        /*0030*/ 	.byte	0x03, 0x5f
        /*0032*/ 	.short	0x0101


	//----- nvinfo : EIATTR_VRC_CTA_INIT_COUNT
	.align		4
        /*0034*/ 	.byte	0x02, 0x4a
	.zero		1
	.zero		1


	//----- nvinfo : EIATTR_EXIT_INSTR_OFFSETS
	.align		4
        /*0038*/ 	.byte	0x04, 0x1c
        /*003a*/ 	.short	(.L_869 - .L_868)


	//   ....[0]....
.L_868:
        /*003c*/ 	.word	0x000001b0


	//   ....[1]....
        /*0040*/ 	.word	0x00000270


	//   ....[2]....
        /*0044*/ 	.word	0x000019e0


	//   ....[3]....
        /*0048*/ 	.word	0x000030b0


	//----- nvinfo : EIATTR_MAX_THREADS
	.align		4
.L_869:
        /*004c*/ 	.byte	0x04, 0x05
        /*004e*/ 	.short	(.L_871 - .L_870)
.L_870:
        /*0050*/ 	.word	0x00000080
        /*0054*/ 	.word	0x00000001
        /*0058*/ 	.word	0x00000001


	//----- nvinfo : EIATTR_CRS_STACK_SIZE
	.align		4
.L_871:
        /*005c*/ 	.byte	0x04, 0x1e
        /*005e*/ 	.short	(.L_873 - .L_872)
.L_872:
        /*0060*/ 	.word	0x00000000


	//----- nvinfo : EIATTR_CBANK_PARAM_SIZE
	.align		4
.L_873:
        /*0064*/ 	.byte	0x03, 0x19
        /*0066*/ 	.short	0x0298


	//----- nvinfo : EIATTR_PARAM_CBANK
	.align		4
        /*0068*/ 	.byte	0x04, 0x0a
        /*006a*/ 	.short	(.L_875 - .L_874)
	.align		4
.L_874:
        /*006c*/ 	.word	index@(.nv.constant0._ZN2at6native18elementwise_kernelILi128ELi2EZNS0_22gpu_kernel_impl_nocastIZZZNS0_66_GLOBAL__N__d53a5ca4_28_ActivationLeakyReluKernel_cu_9e10b42f_311226leaky_relu_backward_kernelERNS_18TensorIteratorBaseERKN3c106ScalarEENKUlvE_clEvENKUlvE_clEvEUlddE_EEvS5_RKT_EUliE_EEviT1_)
        /*0070*/ 	.short	0x0380
        /*0072*/ 	.short	0x0298


	//----- nvinfo : EIATTR_SW_WAR
	.align		4
.L_875:
        /*0074*/ 	.byte	0x04, 0x36
        /*0076*/ 	.short	(.L_877 - .L_876)
.L_876:
        /*0078*/ 	.word	0x00000008
.L_877:


//--------------------- .nv.info._ZN2at6native27unrolled_elementwise_kernelIZZZNS0_66_GLOBAL__N__d53a5ca4_28_ActivationLeakyReluKernel_cu_9e10b42f_311226leaky_relu_backward_kernelERNS_18TensorIteratorBaseERKN3c106ScalarEENKUlvE_clEvENKUlvE_clEvEUlddE_St5arrayIPcLm3EELi4E23TrivialOffsetCalculatorILi2EjESF_ILi1EjENS0_6memory15LoadWithoutCastENSI_16StoreWithoutCastEEEviT_T0_T2_T3_T4_T5_ --------------------------
	.section	.nv.info._ZN2at6native27unrolled_elementwise_kernelIZZZNS0_66_GLOBAL__N__d53a5ca4_28_ActivationLeakyReluKernel_cu_9e10b42f_311226leaky_relu_backward_kernelERNS_18TensorIteratorBaseERKN3c106ScalarEENKUlvE_clEvENKUlvE_clEvEUlddE_St5arrayIPcLm3EELi4E23TrivialOffsetCalculatorILi2EjESF_ILi1EjENS0_6memory15LoadWithoutCastENSI_16StoreWithoutCastEEEviT_T0_T2_T3_T4_T5_,"",@"SHT_CUDA_INFO"
	.sectionflags	@""
	.align	4


	//----- nvinfo : EIATTR_CUDA_API_VERSION
	.align		4
        /*0000*/ 	.byte	0x04, 0x37
        /*0002*/ 	.short	(.L_879 - .L_878)
.L_878:
        /*0004*/ 	.word	0x00000082


	//----- nvinfo : EIATTR_KPARAM_INFO
	.align		4
.L_879:
        /*0008*/ 	.byte	0x04, 0x17
        /*000a*/ 	.short	(.L_881 - .L_880)
.L_880:
        /*000c*/ 	.word	0x00000000
        /*0010*/ 	.short	0x0006
        /*0012*/ 	.short	0x0033
        /*0014*/ 	.byte	0x00, 0xf0, 0x05, 0x00


	//----- nvinfo : EIATTR_KPARAM_INFO
	.align		4
.L_881:
        /*0018*/ 	.byte	0x04, 0x17
        /*001a*/ 	.short	(.L_883 - .L_882)
.L_882:
        /*001c*/ 	.word	0x00000000
        /*0020*/ 	.short	0x0005
        /*0022*/ 	.short	0x0032
        /*0024*/ 	.byte	0x00, 0xf0, 0x05, 0x00


	//----- nvinfo : EIATTR_KPARAM_INFO
	.align		4
.L_883:
        /*0028*/ 	.byte	0x04, 0x17
        /*002a*/ 	.short	(.L_885 - .L_884)
.L_884:
        /*002c*/ 	.word	0x00000000
        /*0030*/ 	.short	0x0004
        /*0032*/ 	.short	0x0031
        /*0034*/ 	.byte	0x00, 0xf0, 0x05, 0x00


	//----- nvinfo : EIATTR_KPARAM_INFO
	.align		4
.L_885:
        /*0038*/ 	.byte	0x04, 0x17
        /*003a*/ 	.short	(.L_887 - .L_886)
.L_886:
        /*003c*/ 	.word	0x00000000
        /*0040*/ 	.short	0x0003
        /*0042*/ 	.short	0x0030
        /*0044*/ 	.byte	0x00, 0xf0, 0x05, 0x00


	//----- nvinfo : EIATTR_KPARAM_INFO
	.align		4
.L_887:
        /*0048*/ 	.byte	0x04, 0x17
        /*004a*/ 	.short	(.L_889 - .L_888)
.L_888:
        /*004c*/ 	.word	0x00000000
        /*0050*/ 	.short	0x0002
        /*0052*/ 	.short	0x0018
        /*0054*/ 	.byte	0x00, 0xf0, 0x61, 0x00


	//----- nvinfo : EIATTR_KPARAM_INFO
	.align		4
.L_889:
        /*0058*/ 	.byte	0x04, 0x17
        /*005a*/ 	.short	(.L_891 - .L_890)
.L_890:
        /*005c*/ 	.word	0x00000000
        /*0060*/ 	.short	0x0001
        /*0062*/ 	.short	0x0008
        /*0064*/ 	.byte	0x00, 0xf0, 0x41, 0x00


	//----- nvinfo : EIATTR_KPARAM_INFO
	.align		4
.L_891:
        /*0068*/ 	.byte	0x04, 0x17
        /*006a*/ 	.short	(.L_893 - .L_892)
.L_892:
        /*006c*/ 	.word	0x00000000
        /*0070*/ 	.short	0x0000
        /*0072*/ 	.short	0x0000
        /*0074*/ 	.byte	0x00, 0xf0, 0x11, 0x00


	//----- nvinfo : EIATTR_SPARSE_MMA_MASK
	.align		4
.L_893:
        /*0078*/ 	.byte	0x03, 0x50
        /*007a*/ 	.short	0x0000


	//----- nvinfo : EIATTR_MAXREG_COUNT
	.align		4
        /*007c*/ 	.byte	0x03, 0x1b
        /*007e*/ 	.short	0x00ff


	//----- nvinfo : EIATTR_MERCURY_ISA_VERSION
	.align		4
        /*0080*/ 	.byte	0x03, 0x5f
        /*0082*/ 	.short	0x0101


	//----- nvinfo : EIATTR_VRC_CTA_INIT_COUNT
	.align		4
        /*0084*/ 	.byte	0x02, 0x4a
	.zero		1
	.zero		1


	//----- nvinfo : EIATTR_EXIT_INSTR_OFFSETS
	.align		4
        /*0088*/ 	.byte	0x04, 0x1c
        /*008a*/ 	.short	(.L_895 - .L_894)


	//   ....[0]....
.L_894:
        /*008c*/ 	.word	0x000005e0


	//   ....[1]....
        /*0090*/ 	.word	0x00000630


	//----- nvinfo : EIATTR_MAX_THREADS
	.align		4
.L_895:
        /*0094*/ 	.byte	0x04, 0x05
        /*0096*/ 	.short	(.L_897 - .L_896)
.L_896:
        /*0098*/ 	.word	0x00000080
        /*009c*/ 	.word	0x00000001
        /*00a0*/ 	.word	0x00000001


	//----- nvinfo : EIATTR_CRS_STACK_SIZE
	.align		4
.L_897:
        /*00a4*/ 	.byte	0x04, 0x1e
        /*00a6*/ 	.short	(.L_899 - .L_898)
.L_898:
        /*00a8*/ 	.word	0x00000000


	//----- nvinfo : EIATTR_CBANK_PARAM_SIZE
	.align		4
.L_899:
        /*00ac*/ 	.byte	0x03, 0x19
        /*00ae*/ 	.short	0x0034


	//----- nvinfo : EIATTR_PARAM_CBANK
	.align		4
        /*00b0*/ 	.byte	0x04, 0x0a
        /*00b2*/ 	.short	(.L_901 - .L_900)
	.align		4
.L_900:
        /*00b4*/ 	.word	index@(.nv.constant0._ZN2at6native27unrolled_elementwise_kernelIZZZNS0_66_GLOBAL__N__d53a5ca4_28_ActivationLeakyReluKernel_cu_9e10b42f_311226leaky_relu_backward_kernelERNS_18TensorIteratorBaseERKN3c106ScalarEENKUlvE_clEvENKUlvE_clEvEUlddE_St5arrayIPcLm3EELi4E23TrivialOffsetCalculatorILi2EjESF_ILi1EjENS0_6memory15LoadWithoutCastENSI_16StoreWithoutCastEEEviT_T0_T2_T3_T4_T5_)
        /*00b8*/ 	.short	0x0380
        /*00ba*/ 	.short	0x0034


	//----- nvinfo : EIATTR_SW_WAR
	.align		4
.L_901:
        /*00bc*/ 	.byte	0x04, 0x36
        /*00be*/ 	.short	(.L_903 - .L_902)
.L_902:
        /*00c0*/ 	.word	0x00000008
.L_903:


//--------------------- .nv.info._ZN2at6native29vectorized_elementwise_kernelILi2EZZZNS0_66_GLOBAL__N__d53a5ca4_28_ActivationLeakyReluKernel_cu_9e10b42f_311226leaky_relu_backward_kernelERNS_18TensorIteratorBaseERKN3c106ScalarEENKUlvE_clEvENKUlvE_clEvEUlddE_St5arrayIPcLm3EEEEviT0_T1_ --------------------------
	.section	.nv.info._ZN2at6native29vectorized_elementwise_kernelILi2EZZZNS0_66_GLOBAL__N__d53a5ca4_28_ActivationLeakyReluKernel_cu_9e10b42f_311226leaky_relu_backward_kernelERNS_18TensorIteratorBaseERKN3c106ScalarEENKUlvE_clEvENKUlvE_clEvEUlddE_St5arrayIPcLm3EEEEviT0_T1_,"",@"SHT_CUDA_INFO"
	.sectionflags	@""
	.align	4


	//----- nvinfo : EIATTR_CUDA_API_VERSION
	.align		4
        /*0000*/ 	.byte	0x04, 0x37
        /*0002*/ 	.short	(.L_905 - .L_904)
.L_904:
        /*0004*/ 	.word	0x00000082


	//----- nvinfo : EIATTR_KPARAM_INFO
	.align		4
.L_905:
        /*0008*/ 	.byte	0x04, 0x17
        /*000a*/ 	.short	(.L_907 - .L_906)
.L_906:
        /*000c*/ 	.word	0x00000000
        /*0010*/ 	.short	0x0002
        /*0012*/ 	.short	0x0018
        /*0014*/ 	.byte	0x00, 0xf0, 0x61, 0x00


	//----- nvinfo : EIATTR_KPARAM_INFO
	.align		4
.L_907:
        /*0018*/ 	.byte	0x04, 0x17
        /*001a*/ 	.short	(.L_909 - .L_908)
.L_908:
        /*001c*/ 	.word	0x00000000
        /*0020*/ 	.short	0x0001
        /*0022*/ 	.short	0x0008
        /*0024*/ 	.byte	0x00, 0xf0, 0x41, 0x00


	//----- nvinfo : EIATTR_KPARAM_INFO
	.align		4
.L_909:
        /*0028*/ 	.byte	0x04, 0x17
        /*002a*/ 	.short	(.L_911 - .L_910)
.L_910:
        /*002c*/ 	.word	0x00000000
        /*0030*/ 	.short	0x0000
        /*0032*/ 	.short	0x0000
        /*0034*/ 	.byte	0x00, 0xf0, 0x11, 0x00


	//----- nvinfo : EIATTR_SPARSE_MMA_MASK
	.align		4
.L_911:
        /*0038*/ 	.byte	0x03, 0x50
        /*003a*/ 	.short	0x0000


	//----- nvinfo : EIATTR_MAXREG_COUNT
	.align		4
        /*003c*/ 	.byte	0x03, 0x1b
        /*003e*/ 	.short	0x00ff


	//----- nvinfo : EIATTR_MERCURY_ISA_VERSION
	.align		4
        /*0040*/ 	.byte	0x03, 0x5f
        /*0042*/ 	.short	0x0101


	//----- nvinfo : EIATTR_VRC_CTA_INIT_COUNT
	.align		4
        /*0044*/ 	.byte	0x02, 0x4a
	.zero		1
	.zero		1


	//----- nvinfo : EIATTR_EXIT_INSTR_OFFSETS
	.align		4
        /*0048*/ 	.byte	0x04, 0x1c
        /*004a*/ 	.short	(.L_913 - .L_912)


	//   ....[0]....
.L_912:
        /*004c*/ 	.word	0x00000b80


	//   ....[1]....
        /*0050*/ 	.word	0x00000bd0


	//   ....[2]....
        /*0054*/ 	.word	0x00001070


	//----- nvinfo : EIATTR_MAX_THREADS
	.align		4
.L_913:
        /*0058*/ 	.byte	0x04, 0x05
        /*005a*/ 	.short	(.L_915 - .L_914)
.L_914:
        /*005c*/ 	.word	0x00000080
        /*0060*/ 	.word	0x00000001
        /*0064*/ 	.word	0x00000001


	//----- nvinfo : EIATTR_CRS_STACK_SIZE
	.align		4
.L_915:
        /*0068*/ 	.byte	0x04, 0x1e
        /*006a*/ 	.short	(.L_917 - .L_916)
.L_916:
        /*006c*/ 	.word	0x00000000


	//----- nvinfo : EIATTR_CBANK_PARAM_SIZE
	.align		4
.L_917:
        /*0070*/ 	.byte	0x03, 0x19
        /*0072*/ 	.short	0x0030


	//----- nvinfo : EIATTR_PARAM_CBANK
	.align		4
        /*0074*/ 	.byte	0x04, 0x0a
        /*0076*/ 	.short	(.L_919 - .L_918)
	.align		4
.L_918:
        /*0078*/ 	.word	index@(.nv.constant0._ZN2at6native29vectorized_elementwise_kernelILi2EZZZNS0_66_GLOBAL__N__d53a5ca4_28_ActivationLeakyReluKernel_cu_9e10b42f_311226leaky_relu_backward_kernelERNS_18TensorIteratorBaseERKN3c106ScalarEENKUlvE_clEvENKUlvE_clEvEUlddE_St5arrayIPcLm3EEEEviT0_T1_)
        /*007c*/ 	.short	0x0380
        /*007e*/ 	.short	0x0030


	//----- nvinfo : EIATTR_SW_WAR
	.align		4
.L_919:
        /*0080*/ 	.byte	0x04, 0x36
        /*0082*/ 	.short	(.L_921 - .L_920)
.L_920:
        /*0084*/ 	.word	0x00000008
.L_921:


//--------------------- .nv.info._ZN2at6native29vectorized_elementwise_kernelILi4EZZZNS0_66_GLOBAL__N__d53a5ca4_28_ActivationLeakyReluKernel_cu_9e10b42f_311226leaky_relu_backward_kernelERNS_18TensorIteratorBaseERKN3c106ScalarEENKUlvE_clEvENKUlvE_clEvEUlddE_St5arrayIPcLm3EEEEviT0_T1_ --------------------------
	.section	.nv.info._ZN2at6native29vectorized_elementwise_kernelILi4EZZZNS0_66_GLOBAL__N__d53a5ca4_28_ActivationLeakyReluKernel_cu_9e10b42f_311226leaky_relu_backward_kernelERNS_18TensorIteratorBaseERKN3c106ScalarEENKUlvE_clEvENKUlvE_clEvEUlddE_St5arrayIPcLm3EEEEviT0_T1_,"",@"SHT_CUDA_INFO"
	.sectionflags	@""
	.align	4


	//----- nvinfo : EIATTR_CUDA_API_VERSION
	.align		4
        /*0000*/ 	.byte	0x04, 0x37
        /*0002*/ 	.short	(.L_923 - .L_922)
.L_922:
        /*0004*/ 	.word	0x00000082


	//----- nvinfo : EIATTR_KPARAM_INFO
	.align		4
.L_923:
        /*0008*/ 	.byte	0x04, 0x17
        /*000a*/ 	.short	(.L_925 - .L_924)
.L_924:
        /*000c*/ 	.word	0x00000000
        /*0010*/ 	.short	0x0002
        /*0012*/ 	.short	0x0018
        /*0014*/ 	.byte	0x00, 0xf0, 0x61, 0x00


	//----- nvinfo : EIATTR_KPARAM_INFO
	.align		4
.L_925:
        /*0018*/ 	.byte	0x04, 0x17
        /*001a*/ 	.short	(.L_927 - .L_926)
.L_926:
        /*001c*/ 	.word	0x00000000
        /*0020*/ 	.short	0x0001
        /*0022*/ 	.short	0x0008
        /*0024*/ 	.byte	0x00, 0xf0, 0x41, 0x00


	//----- nvinfo : EIATTR_KPARAM_INFO
	.align		4
.L_927:
        /*0028*/ 	.byte	0x04, 0x17
        /*002a*/ 	.short	(.L_929 - .L_928)
.L_928:
        /*002c*/ 	.word	0x00000000
        /*0030*/ 	.short	0x0000
        /*0032*/ 	.short	0x0000
        /*0034*/ 	.byte	0x00, 0xf0, 0x11, 0x00


	//----- nvinfo : EIATTR_SPARSE_MMA_MASK
	.align		4
.L_929:
        /*0038*/ 	.byte	0x03, 0x50
        /*003a*/ 	.short	0x0000


	//----- nvinfo : EIATTR_MAXREG_COUNT
	.align		4
        /*003c*/ 	.byte	0x03, 0x1b
        /*003e*/ 	.short	0x00ff


	//----- nvinfo : EIATTR_MERCURY_ISA_VERSION
	.align		4
        /*0040*/ 	.byte	0x03, 0x5f
        /*0042*/ 	.short	0x0101


	//----- nvinfo : EIATTR_VRC_CTA_INIT_COUNT
	.align		4
        /*0044*/ 	.byte	0x02, 0x4a
	.zero		1
	.zero		1


	//----- nvinfo : EIATTR_EXIT_INSTR_OFFSETS
	.align		4
        /*0048*/ 	.byte	0x04, 0x1c
        /*004a*/ 	.short	(.L_931 - .L_930)


	//   ....[0]....
.L_930:
        /*004c*/ 	.word	0x00000b80


	//   ....[1]....
        /*0050*/ 	.word	0x00000bd0


	//   ....[2]....
        /*0054*/ 	.word	0x00000f80


	//----- nvinfo : EIATTR_MAX_THREADS
	.align		4
.L_931:
        /*0058*/ 	.byte	0x04, 0x05
        /*005a*/ 	.short	(.L_933 - .L_932)
.L_932:
        /*005c*/ 	.word	0x00000080
        /*0060*/ 	.word	0x00000001
        /*0064*/ 	.word	0x00000001


	//----- nvinfo : EIATTR_CRS_STACK_SIZE
	.align		4
.L_933:
        /*0068*/ 	.byte	0x04, 0x1e
        /*006a*/ 	.short	(.L_935 - .L_934)
.L_934:
        /*006c*/ 	.word	0x00000000


	//----- nvinfo : EIATTR_CBANK_PARAM_SIZE
	.align		4
.L_935:
        /*0070*/ 	.byte	0x03, 0x19
        /*0072*/ 	.short	0x0030


	//----- nvinfo : EIATTR_PARAM_CBANK
	.align		4
        /*0074*/ 	.byte	0x04, 0x0a
        /*0076*/ 	.short	(.L_937 - .L_936)
	.align		4
.L_936:
        /*0078*/ 	.word	index@(.nv.constant0._ZN2at6native29vectorized_elementwise_kernelILi4EZZZNS0_66_GLOBAL__N__d53a5ca4_28_ActivationLeakyReluKernel_cu_9e10b42f_311226leaky_relu_backward_kernelERNS_18TensorIteratorBaseERKN3c106ScalarEENKUlvE_clEvENKUlvE_clEvEUlddE_St5arrayIPcLm3EEEEviT0_T1_)
        /*007c*/ 	.short	0x0380
        /*007e*/ 	.short	0x0030


	//----- nvinfo : EIATTR_SW_WAR
	.align		4
.L_937:
        /*0080*/ 	.byte	0x04, 0x36
        /*0082*/ 	.short	(.L_939 - .L_938)
.L_938:
        /*0084*/ 	.word	0x00000008
.L_939:


//--------------------- .nv.info._ZN2at6native29vectorized_elementwise_kernelILi8EZZZNS0_66_GLOBAL__N__d53a5ca4_28_ActivationLeakyReluKernel_cu_9e10b42f_311226leaky_relu_backward_kernelERNS_18TensorIteratorBaseERKN3c106ScalarEENKUlvE_clEvENKUlvE_clEvEUlddE_St5arrayIPcLm3EEEEviT0_T1_ --------------------------
	.section	.nv.info._ZN2at6native29vectorized_elementwise_kernelILi8EZZZNS0_66_GLOBAL__N__d53a5ca4_28_ActivationLeakyReluKernel_cu_9e10b42f_311226leaky_relu_backward_kernelERNS_18TensorIteratorBaseERKN3c106ScalarEENKUlvE_clEvENKUlvE_clEvEUlddE_St5arrayIPcLm3EEEEviT0_T1_,"",@"SHT_CUDA_INFO"
	.sectionflags	@""
	.align	4


	//----- nvinfo : EIATTR_CUDA_API_VERSION
	.align		4
        /*0000*/ 	.byte	0x04, 0x37
        /*0002*/ 	.short	(.L_941 - .L_940)
.L_940:
        /*0004*/ 	.word	0x00000082


	//----- nvinfo : EIATTR_KPARAM_INFO
	.align		4
.L_941:
        /*0008*/ 	.byte	0x04, 0x17
        /*000a*/ 	.short	(.L_943 - .L_942)
.L_942:
        /*000c*/ 	.word	0x00000000
        /*0010*/ 	.short	0x0002
        /*0012*/ 	.short	0x0018
        /*0014*/ 	.byte	0x00, 0xf0, 0x61, 0x00


	//----- nvinfo : EIATTR_KPARAM_INFO
	.align		4
.L_943:
        /*0018*/ 	.byte	0x04, 0x17
        /*001a*/ 	.short	(.L_945 - .L_944)
.L_944:
        /*001c*/ 	.word	0x00000000
        /*0020*/ 	.short	0x0001
        /*0022*/ 	.short	0x0008
        /*0024*/ 	.byte	0x00, 0xf0, 0x41, 0x00


	//----- nvinfo : EIATTR_KPARAM_INFO
	.align		4
.L_945:
        /*0028*/ 	.byte	0x04, 0x17
        /*002a*/ 	.short	(.L_947 - .L_946)
.L_946:
        /*002c*/ 	.word	0x00000000
        /*0030*/ 	.short	0x0000
        /*0032*/ 	.short	0x0000
        /*0034*/ 	.byte	0x00, 0xf0, 0x11, 0x00


	//----- nvinfo : EIATTR_SPARSE_MMA_MASK
	.align		4
.L_947:
        /*0038*/ 	.byte	0x03, 0x50
        /*003a*/ 	.short	0x0000


	//----- nvinfo : EIATTR_MAXREG_COUNT
	.align		4
        /*003c*/ 	.byte	0x03, 0x1b
        /*003e*/ 	.short	0x00ff


	//----- nvinfo : EIATTR_MERCURY_ISA_VERSION
	.align		4
        /*0040*/ 	.byte	0x03, 0x5f
        /*0042*/ 	.short	0x0101


	//----- nvinfo : EIATTR_VRC_CTA_INIT_COUNT
	.align		4
        /*0044*/ 	.byte	0x02, 0x4a
	.zero		1
	.zero		1


	//----- nvinfo : EIATTR_EXIT_INSTR_OFFSETS
	.align		4
        /*0048*/ 	.byte	0x04, 0x1c
        /*004a*/ 	.short	(.L_949 - .L_948)


	//   ....[0]....
.L_948:
        /*004c*/ 	.word	0x00000b80


	//   ....[1]....
        /*0050*/ 	.word	0x00000bd0


	//   ....[2]....
        /*0054*/ 	.word	0x00000f80


	//----- nvinfo : EIATTR_MAX_THREADS
	.align		4
.L_949:
        /*0058*/ 	.byte	0x04, 0x05
        /*005a*/ 	.short	(.L_951 - .L_950)
.L_950:
        /*005c*/ 	.word	0x00000080
        /*0060*/ 	.word	0x00000001
        /*0064*/ 	.word	0x00000001


	//----- nvinfo : EIATTR_CRS_STACK_SIZE
	.align		4
.L_951:
        /*0068*/ 	.byte	0x04, 0x1e
        /*006a*/ 	.short	(.L_953 - .L_952)
.L_952:
        /*006c*/ 	.word	0x00000000


	//----- nvinfo : EIATTR_CBANK_PARAM_SIZE
	.align		4
.L_953:
        /*0070*/ 	.byte	0x03, 0x19
        /*0072*/ 	.short	0x0030


	//----- nvinfo : EIATTR_PARAM_CBANK
	.align		4
        /*0074*/ 	.byte	0x04, 0x0a
        /*0076*/ 	.short	(.L_955 - .L_954)
	.align		4
.L_954:
        /*0078*/ 	.word	index@(.nv.constant0._ZN2at6native29vectorized_elementwise_kernelILi8EZZZNS0_66_GLOBAL__N__d53a5ca4_28_ActivationLeakyReluKernel_cu_9e10b42f_311226leaky_relu_backward_kernelERNS_18TensorIteratorBaseERKN3c106ScalarEENKUlvE_clEvENKUlvE_clEvEUlddE_St5arrayIPcLm3EEEEviT0_T1_)
        /*007c*/ 	.short	0x0380
        /*007e*/ 	.short	0x0030


	//----- nvinfo : EIATTR_SW_WAR
	.align		4
.L_955:
        /*0080*/ 	.byte	0x04, 0x36
        /*0082*/ 	.short	(.L_957 - .L_956)
.L_956:
        /*0084*/ 	.word	0x00000008
.L_957:


//--------------------- .nv.info._ZN2at6native18elementwise_kernelILi128ELi4EZNS0_15gpu_kernel_implIZZZNS0_66_GLOBAL__N__d53a5ca4_28_ActivationLeakyReluKernel_cu_9e10b42f_311217leaky_relu_kernelERNS_18TensorIteratorBaseERKN3c106ScalarEENKUlvE_clEvENKUlvE2_clEvEUlNS6_8BFloat16EE_EEvS5_RKT_EUliE_EEviT1_ --------------------------
	.section	.nv.info._ZN2at6native18elementwise_kernelILi128ELi4EZNS0_15gpu_kernel_implIZZZNS0_66_GLOBAL__N__d53a5ca4_28_ActivationLeakyReluKernel_cu_9e10b42f_311217leaky_relu_kernelERNS_18TensorIteratorBaseERKN3c106ScalarEENKUlvE_clEvENKUlvE2_clEvEUlNS6_8BFloat16EE_EEvS5_RKT_EUliE_EEviT1_,"",@"SHT_CUDA_INFO"
	.sectionflags	@""
	.align	4


	//----- nvinfo : EIATTR_CUDA_API_VERSION
	.align		4
        /*0000*/ 	.byte	0x04, 0x37
        /*0002*/ 	.short	(.L_959 - .L_958)
.L_958:
        /*0004*/ 	.word	0x00000082


	//----- nvinfo : EIATTR_KPARAM_INFO
	.align		4
.L_959:
        /*0008*/ 	.byte	0x04, 0x17
        /*000a*/ 	.short	(.L_961 - .L_960)
.L_960:
        /*000c*/ 	.word	0x00000000
        /*0010*/ 	.short	0x0001
        /*0012*/ 	.short	0x0008
        /*0014*/ 	.byte	0x00, 0xf0, 0xa1, 0x08


	//----- nvinfo : EIATTR_KPARAM_INFO
	.align		4
.L_961:
        /*0018*/ 	.byte	0x04, 0x17
        /*001a*/ 	.short	(.L_963 - .L_962)
.L_962:
        /*001c*/ 	.word	0x00000000
        /*0020*/ 	.short	0x0000
        /*0022*/ 	.short	0x0000
        /*0024*/ 	.byte	0x00, 0xf0, 0x11, 0x00


	//----- nvinfo : EIATTR_SPARSE_MMA_MASK
	.align		4
.L_963:
        /*0028*/ 	.byte	0x03, 0x50
        /*002a*/ 	.short	0x0000


	//----- nvinfo : EIATTR_MAXREG_COUNT
	.align		4
        /*002c*/ 	.byte	0x03, 0x1b
        /*002e*/ 	.short	0x0080


	//----- nvinfo : EIATTR_EXTERNS
	.align		4
        /*0030*/ 	.byte	0x04, 0x0f
        /*0032*/ 	.short	(.L_965 - .L_964)


	//   ....[0]....
	.align		4
.L_964:
        /*0034*/ 	.word	index@(__assertfail)


	//----- nvinfo : EIATTR_MERCURY_ISA_VERSION
	.align		4
.L_965:
        /*0038*/ 	.byte	0x03, 0x5f
        /*003a*/ 	.short	0x0101


	//----- nvinfo : EIATTR_VRC_CTA_INIT_COUNT
	.align		4
        /*003c*/ 	.byte	0x02, 0x4a
	.zero		1
	.zero		1


	//----- nvinfo : EIATTR_SYSCALL_OFFSETS
	.align		4
        /*0040*/ 	.byte	0x04, 0x46
        /*0042*/ 	.short	(.L_967 - .L_966)


	//   ....[0]....
.L_966:
        /*0044*/ 	.word	0x00002210


	//   ....[1]....
        /*0048*/ 	.word	0x00003140


	//   ....[2]....
        /*004c*/ 	.word	0x000054f0


	//   ....[3]....
        /*0050*/ 	.word	0x00006270


	//   ....[4]....
        /*0054*/ 	.word	0x00008710


	//   ....[5]....
        /*0058*/ 	.word	0x00009490


	//   ....[6]....
        /*005c*/ 	.word	0x0000b940


	//   ....[7]....
        /*0060*/ 	.word	0x0000c690


	//----- nvinfo : EIATTR_EXIT_INSTR_OFFSETS
	.align		4
.L_967:
        /*0064*/ 	.byte	0x04, 0x1c
        /*0066*/ 	.short	(.L_969 - .L_968)


	//   ....[0]....
.L_968:
        /*0068*/ 	.word	0x00009750


	//   ....[1]....
        /*006c*/ 	.word	0x0000bb10


	//   ....[2]....
        /*0070*/ 	.word	0x0000bb50


	//   ....[3]....
        /*0074*/ 	.word	0x0000bbf0


	//   ....[4]....
        /*0078*/ 	.word	0x0000bc30


	//   ....[5]....
        /*007c*/ 	.word	0x0000bc70


	//   ....[6]....
        /*0080*/ 	.word	0x0000bd00


	//   ....[7]....
        /*0084*/ 	.word	0x0000bd40


	//   ....[8]....
        /*0088*/ 	.word	0x0000bde0


	//   ....[9]....
        /*008c*/ 	.word	0x0000be30


	//   ....[10]....
        /*0090*/ 	.word	0x0000be80


	//   ....[11]....
        /*0094*/ 	.word	0x0000bf60


	//   ....[12]....
        /*0098*/ 	.word	0x0000c0d0


	//   ....[13]....
        /*009c*/ 	.word	0x0000c240


	//   ....[14]....
        /*00a0*/ 	.word	0x0000c3a0


	//   ....[15]....
        /*00a4*/ 	.word	0x0000c3e0


	//   ....[16]....
        /*00a8*/ 	.word	0x0000c420


	//   ....[17]....
        /*00ac*/ 	.word	0x0000c4d0


	//   ....[18]....
        /*00b0*/ 	.word	0x0000c530


	//   ....[19]....
        /*00b4*/ 	.word	0x0000c6a0


	//   ....[20]....
        /*00b8*/ 	.word	0x0000c7b0


	//   ....[21]....
        /*00bc*/ 	.word	0x0000c8f0


	//   ....[22]....
        /*00c0*/ 	.word	0x0000c910


	//----- nvinfo : EIATTR_MAX_THREADS
	.align		4
.L_969:
        /*00c4*/ 	.byte	0x04, 0x05
        /*00c6*/ 	.short	(.L_971 - .L_970)
.L_970:
        /*00c8*/ 	.word	0x00000080
        /*00cc*/ 	.word	0x00000001
        /*00d0*/ 	.word	0x00000001


	//----- nvinfo : EIATTR_CRS_STACK_SIZE
	.align		4
.L_971:
        /*00d4*/ 	.byte	0x04, 0x1e
        /*00d6*/ 	.short	(.L_973 - .L_972)
.L_972:
        /*00d8*/ 	.word	0x00000000


	//----- nvinfo : EIATTR_CBANK_PARAM_SIZE
	.align		4
.L_973:
        /*00dc*/ 	.byte	0x03, 0x19
        /*00de*/ 	.short	0x0230


	//----- nvinfo : EIATTR_PARAM_CBANK
	.align		4
        /*00e0*/ 	.byte	0x04, 0x0a
        /*00e2*/ 	.short	(.L_975 - .L_974)
	.align		4
.L_974:
        /*00e4*/ 	.word	index@(.nv.constant0._ZN2at6native18elementwise_kernelILi128ELi4EZNS0_15gpu_kernel_implIZZZNS0_66_GLOBAL__N__d53a5ca4_28_ActivationLeakyReluKernel_cu_9e10b42f_311217leaky_relu_kernelERNS_18TensorIteratorBaseERKN3c106ScalarEENKUlvE_clEvENKUlvE2_clEvEUlNS6_8BFloat16EE_EEvS5_RKT_EUliE_EEviT1_)
        /*00e8*/ 	.short	0x0380
        /*00ea*/ 	.short	0x0230


	//----- nvinfo : EIATTR_SW_WAR
	.align		4
.L_975:
        /*00ec*/ 	.byte	0x04, 0x36
        /*00ee*/ 	.short	(.L_977 - .L_976)
.L_976:
        /*00f0*/ 	.word	0x00000008
.L_977:


//--------------------- .nv.info._ZN2at6native27unrolled_elementwise_kernelIZZZNS0_66_GLOBAL__N__d53a5ca4_28_ActivationLeakyReluKernel_cu_9e10b42f_311217leaky_relu_kernelERNS_18TensorIteratorBaseERKN3c106ScalarEENKUlvE_clEvENKUlvE2_clEvEUlNS5_8BFloat16EE_St5arrayIPcLm2EELi4E23TrivialOffsetCalculatorILi1EjESH_NS0_6memory12LoadWithCastILi1EEENSI_13StoreWithCastILi1EEEEEviT_T0_T2_T3_T4_T5_ --------------------------
	.section	.nv.info._ZN2at6native27unrolled_elementwise_kernelIZZZNS0_66_GLOBAL__N__d53a5ca4_28_ActivationLeakyReluKernel_cu_9e10b42f_311217leaky_relu_kernelERNS_18TensorIteratorBaseERKN3c106ScalarEENKUlvE_clEvENKUlvE2_clEvEUlNS5_8BFloat16EE_St5arrayIPcLm2EELi4E23TrivialOffsetCalculatorILi1EjESH_NS0_6memory12LoadWithCastILi1EEENSI_13StoreWithCastILi1EEEEEviT_T0_T2_T3_T4_T5_,"",@"SHT_CUDA_INFO"
	.sectionflags	@""
	.align	4


	//----- nvinfo : EIATTR_CUDA_API_VERSION
	.align		4
        /*0000*/ 	.byte	0x04, 0x37
        /*0002*/ 	.short	(.L_979 - .L_978)
.L_978:
        /*0004*/ 	.word	0x00000082


	//----- nvinfo : EIATTR_KPARAM_INFO
	.align		4
.L_979:
        /*0008*/ 	.byte	0x04, 0x17
        /*000a*/ 	.short	(.L_981 - .L_980)
.L_980:
        /*000c*/ 	.word	0x00000000
        /*0010*/ 	.short	0x0006
        /*0012*/ 	.short	0x0034
        /*0014*/ 	.byte	0x00, 0xf0, 0x21, 0x00


	//----- nvinfo : EIATTR_KPARAM_INFO
	.align		4
.L_981:
        /*0018*/ 	.byte	0x04, 0x17
        /*001a*/ 	.short	(.L_983 - .L_982)
.L_982:
        /*001c*/ 	.word	0x00000000
        /*0020*/ 	.short	0x0005
        /*0022*/ 	.short	0x002c
        /*0024*/ 	.byte	0x00, 0xf0, 0x21, 0x00


	//----- nvinfo : EIATTR_KPARAM_INFO
	.align		4
.L_983:
        /*0028*/ 	.byte	0x04, 0x17
        /*002a*/ 	.short	(.L_985 - .L_984)
.L_984:
        /*002c*/ 	.word	0x00000000
        /*0030*/ 	.short	0x0004
        /*0032*/ 	.short	0x0029
        /*0034*/ 	.byte	0x00, 0xf0, 0x05, 0x00


	//----- nvinfo : EIATTR_KPARAM_INFO
	.align		4
.L_985:
        /*0038*/ 	.byte	0x04, 0x17
        /*003a*/ 	.short	(.L_987 - .L_986)
.L_986:
        /*003c*/ 	.word	0x00000000
        /*0040*/ 	.short	0x0003
        /*0042*/ 	.short	0x0028
        /*0044*/ 	.byte	0x00, 0xf0, 0x05, 0x00


	//----- nvinfo : EIATTR_KPARAM_INFO
	.align		4
.L_987:
        /*0048*/ 	.byte	0x04, 0x17
        /*004a*/ 	.short	(.L_989 - .L_988)
.L_988:
        /*004c*/ 	.word	0x00000000
        /*0050*/ 	.short	0x0002
        /*0052*/ 	.short	0x0018
        /*0054*/ 	.byte	0x00, 0xf0, 0x41, 0x00


	//----- nvinfo : EIATTR_KPARAM_INFO
	.align		4
.L_989:
        /*0058*/ 	.byte	0x04, 0x17
        /*005a*/ 	.short	(.L_991 - .L_990)
.L_990:
        /*005c*/ 	.word	0x00000000
        /*0060*/ 	.short	0x0001
        /*0062*/ 	.short	0x0008
        /*0064*/ 	.byte	0x00, 0xf0, 0x41, 0x00


	//----- nvinfo : EIATTR_KPARAM_INFO
	.align		4
.L_991:
        /*0068*/ 	.byte	0x04, 0x17
        /*006a*/ 	.short	(.L_993 - .L_992)
.L_992:
        /*006c*/ 	.word	0x00000000
        /*0070*/ 	.short	0x0000
        /*0072*/ 	.short	0x0000
        /*0074*/ 	.byte	0x00, 0xf0, 0x11, 0x00


	//----- nvinfo : EIATTR_SPARSE_MMA_MASK
	.align		4
.L_993:
        /*0078*/ 	.byte	0x03, 0x50
        /*007a*/ 	.short	0x0000


	//----- nvinfo : EIATTR_MAXREG_COUNT
	.align		4
        /*007c*/ 	.byte	0x03, 0x1b
        /*007e*/ 	.short	0x00ff


	//----- nvinfo : EIATTR_EXTERNS
	.align		4
        /*0080*/ 	.byte	0x04, 0x0f
        /*0082*/ 	.short	(.L_995 - .L_994)


	//   ....[0]....
	.align		4
.L_994:
        /*0084*/ 	.word	index@(__assertfail)


	//----- nvinfo : EIATTR_MERCURY_ISA_VERSION
	.align		4
.L_995:
        /*0088*/ 	.byte	0x03, 0x5f
        /*008a*/ 	.short	0x0101


	//----- nvinfo : EIATTR_VRC_CTA_INIT_COUNT
	.align		4
        /*008c*/ 	.byte	0x02, 0x4a
	.zero		1
	.zero		1


	//----- nvinfo : EIATTR_SYSCALL_OFFSETS
	.align		4
        /*0090*/ 	.byte	0x04, 0x46
        /*0092*/ 	.short	(.L_997 - .L_996)


	//   ....[0]....
.L_996:
        /*0094*/ 	.word	0x00001000


	//   ....[1]....
        /*0098*/ 	.word	0x000021e0


	//   ....[2]....
        /*009c*/ 	.word	0x00003300


	//   ....[3]....
        /*00a0*/ 	.word	0x00004330


	//   ....[4]....
        /*00a4*/ 	.word	0x00005530


	//   ....[5]....
        /*00a8*/ 	.word	0x00006410


	//   ....[6]....
        /*00ac*/ 	.word	0x00007390


	//   ....[7]....
        /*00b0*/ 	.word	0x00008310


	//----- nvinfo : EIATTR_EXIT_INSTR_OFFSETS
	.align		4
.L_997:
        /*00b4*/ 	.byte	0x04, 0x1c
        /*00b6*/ 	.short	(.L_999 - .L_998)


	//   ....[0]....
.L_998:
        /*00b8*/ 	.word	0x00007640


	//   ....[1]....
        /*00bc*/ 	.word	0x00007790


	//   ....[2]....
        /*00c0*/ 	.word	0x000077d0


	//   ....[3]....
        /*00c4*/ 	.word	0x00007870


	//   ....[4]....
        /*00c8*/ 	.word	0x000078b0


	//   ....[5]....
        /*00cc*/ 	.word	0x000078f0


	//   ....[6]....
        /*00d0*/ 	.word	0x00007980


	//   ....[7]....
        /*00d4*/ 	.word	0x000079c0


	//   ....[8]....
        /*00d8*/ 	.word	0x00007a60


	//   ....[9]....
        /*00dc*/ 	.word	0x00007ab0


	//   ....[10]....
        /*00e0*/ 	.word	0x00007b00


	//   ....[11]....
        /*00e4*/ 	.word	0x00007be0


	//   ....[12]....
        /*00e8*/ 	.word	0x00007d50


	//   ....[13]....
        /*00ec*/ 	.word	0x00007ec0


	//   ....[14]....
        /*00f0*/ 	.word	0x00008020


	//   ....[15]....
        /*00f4*/ 	.word	0x00008060


	//   ....[16]....
        /*00f8*/ 	.word	0x000080a0


	//   ....[17]....
        /*00fc*/ 	.word	0x00008150


	//   ....[18]....
        /*0100*/ 	.word	0x000081b0


	//   ....[19]....
        /*0104*/ 	.word	0x00008320


	//   ....[20]....
        /*0108*/ 	.word	0x00008430


	//   ....[21]....
        /*010c*/ 	.word	0x00008570


	//   ....[22]....
        /*0110*/ 	.word	0x00008590


	//----- nvinfo : EIATTR_MAX_THREADS
	.align		4
.L_999:
        /*0114*/ 	.byte	0x04, 0x05
        /*0116*/ 	.short	(.L_1001 - .L_1000)
.L_1000:
        /*0118*/ 	.word	0x00000080
        /*011c*/ 	.word	0x00000001
        /*0120*/ 	.word	0x00000001


	//----- nvinfo : EIATTR_CRS_STACK_SIZE
	.align		4
.L_1001:
        /*0124*/ 	.byte	0x04, 0x1e
        /*0126*/ 	.short	(.L_1003 - .L_1002)
.L_1002:
        /*0128*/ 	.word	0x00000000


	//----- nvinfo : EIATTR_CBANK_PARAM_SIZE
	.align		4
.L_1003:
        /*012c*/ 	.byte	0x03, 0x19
        /*012e*/ 	.short	0x003c


	//----- nvinfo : EIATTR_PARAM_CBANK
	.align		4
        /*0130*/ 	.byte	0x04, 0x0a
        /*0132*/ 	.short	(.L_1005 - .L_1004)
	.align		4
.L_1004:
        /*0134*/ 	.word	index@(.nv.constant0._ZN2at6native27unrolled_elementwise_kernelIZZZNS0_66_GLOBAL__N__d53a5ca4_28_ActivationLeakyReluKernel_cu_9e10b42f_311217leaky_relu_kernelERNS_18TensorIteratorBaseERKN3c106ScalarEENKUlvE_clEvENKUlvE2_clEvEUlNS5_8BFloat16EE_St5arrayIPcLm2EELi4E23TrivialOffsetCalculatorILi1EjESH_NS0_6memory12LoadWithCastILi1EEENSI_13StoreWithCastILi1EEEEEviT_T0_T2_T3_T4_T5_)
        /*0138*/ 	.short	0x0380
        /*013a*/ 	.short	0x003c


	//----- nvinfo : EIATTR_SW_WAR
	.align		4
.L_1005:
        /*013c*/ 	.byte	0x04, 0x36
        /*013e*/ 	.short	(.L_1007 - .L_1006)
.L_1006:
        /*0140*/ 	.word	0x00000008
.L_1007:


//--------------------- .nv.info._ZN2at6native18elementwise_kernelILi128ELi4EZNS0_22gpu_kernel_impl_nocastIZZZNS0_66_GLOBAL__N__d53a5ca4_28_ActivationLeakyReluKernel_cu_9e10b42f_311217leaky_relu_kernelERNS_18TensorIteratorBaseERKN3c106ScalarEENKUlvE_clEvENKUlvE2_clEvEUlNS6_8BFloat16EE_EEvS5_RKT_EUliE_EEviT1_ --------------------------
	.section	.nv.info._ZN2at6native18elementwise_kernelILi128ELi4EZNS0_22gpu_kernel_impl_nocastIZZZNS0_66_GLOBAL__N__d53a5ca4_28_ActivationLeakyReluKernel_cu_9e10b42f_311217leaky_relu_kernelERNS_18TensorIteratorBaseERKN3c106ScalarEENKUlvE_clEvENKUlvE2_clEvEUlNS6_8BFloat16EE_EEvS5_RKT_EUliE_EEviT1_,"",@"SHT_CUDA_INFO"
	.sectionflags	@""
	.align	4


	//----- nvinfo : EIATTR_CUDA_API_VERSION
	.align		4
        /*0000*/ 	.byte	0x04, 0x37
        /*0002*/ 	.short	(.L_1009 - .L_1008)
.L_1008:
        /*0004*/ 	.word	0x00000082


	//----- nvinfo : EIATTR_KPARAM_INFO
	.align		4
.L_1009:
        /*0008*/ 	.byte	0x04, 0x17
        /*000a*/ 	.short	(.L_1011 - .L_1010)
.L_1010:
        /*000c*/ 	.word	0x00000000
        /*0010*/ 	.short	0x0001
        /*0012*/ 	.short	0x0008
        /*0014*/ 	.byte	0x00, 0xf0, 0x81, 0x08


	//----- nvinfo : EIATTR_KPARAM_INFO
	.align		4
.L_1011:
        /*0018*/ 	.byte	0x04, 0x17
        /*001a*/ 	.short	(.L_1013 - .L_1012)
.L_1012:
        /*001c*/ 	.word	0x00000000
        /*0020*/ 	.short	0x0000
        /*0022*/ 	.short	0x0000
        /*0024*/ 	.byte	0x00, 0xf0, 0x11, 0x00


	//----- nvinfo : EIATTR_SPARSE_MMA_MASK
	.align		4
.L_1013:
        /*0028*/ 	.byte	0x03, 0x50
        /*002a*/ 	.short	0x0000


	//----- nvinfo : EIATTR_MAXREG_COUNT
	.align		4
        /*002c*/ 	.byte	0x03, 0x1b
        /*002e*/ 	.short	0x0080


	//----- nvinfo : EIATTR_MERCURY_ISA_VERSION
	.align		4
        /*0030*/ 	.byte	0x03, 0x5f
        /*0032*/ 	.short	0x0101


	//----- nvinfo : EIATTR_VRC_CTA_INIT_COUNT
	.align		4
        /*0034*/ 	.byte	0x02, 0x4a
	.zero		1
	.zero		1


	//----- nvinfo : EIATTR_EXIT_INSTR_OFFSETS
	.align		4
        /*0038*/ 	.byte	0x04, 0x1c
        /*003a*/ 	.short	(.L_1015 - .L_1014)


	//   ....[0]....
.L_1014:
        /*003c*/ 	.word	0x00000360


	//   ....[1]....
        /*0040*/ 	.word	0x00000400


	//   ....[2]....
        /*0044*/ 	.word	0x00003f80


	//   ....[3]....
        /*0048*/ 	.word	0x000052f0


	//----- nvinfo : EIATTR_MAX_THREADS
	.align		4
.L_1015:
        /*004c*/ 	.byte	0x04, 0x05
        /*004e*/ 	.short	(.L_1017 - .L_1016)
.L_1016:
        /*0050*/ 	.word	0x00000080
        /*0054*/ 	.word	0x00000001
        /*0058*/ 	.word	0x00000001


	//----- nvinfo : EIATTR_CRS_STACK_SIZE
	.align		4
.L_1017:
        /*005c*/ 	.byte	0x04, 0x1e
        /*005e*/ 	.short	(.L_1019 - .L_1018)
.L_1018:
        /*0060*/ 	.word	0x00000000


	//----- nvinfo : EIATTR_CBANK_PARAM_SIZE
	.align		4
.L_1019:
        /*0064*/ 	.byte	0x03, 0x19
        /*0066*/ 	.short	0x0228


	//----- nvinfo : EIATTR_PARAM_CBANK
	.align		4
        /*0068*/ 	.byte	0x04, 0x0a
        /*006a*/ 	.short	(.L_1021 - .L_1020)
	.align		4
.L_1020:
        /*006c*/ 	.word	index@(.nv.constant0._ZN2at6native18elementwise_kernelILi128ELi4EZNS0_22gpu_kernel_impl_nocastIZZZNS0_66_GLOBAL__N__d53a5ca4_28_ActivationLeakyReluKernel_cu_9e10b42f_311217leaky_relu_kernelERNS_18TensorIteratorBaseERKN3c106ScalarEENKUlvE_clEvENKUlvE2_clEvEUlNS6_8BFloat16EE_EEvS5_RKT_EUliE_EEviT1_)
        /*0070*/ 	.short	0x0380
        /*0072*/ 	.short	0x0228


	//----- nvinfo : EIATTR_SW_WAR
	.align		4
.L_1021:
        /*0074*/ 	.byte	0x04, 0x36
        /*0076*/ 	.short	(.L_1023 - .L_1022)
.L_1022:
        /*0078*/ 	.word	0x00000008
.L_1023:


//--------------------- .nv.info._ZN2at6native27unrolled_elementwise_kernelIZZZNS0_66_GLOBAL__N__d53a5ca4_28_ActivationLeakyReluKernel_cu_9e10b42f_311217leaky_relu_kernelERNS_18TensorIteratorBaseERKN3c106ScalarEENKUlvE_clEvENKUlvE2_clEvEUlNS5_8BFloat16EE_St5arrayIPcLm2EELi4E23TrivialOffsetCalculatorILi1EjESH_NS0_6memory15LoadWithoutCastENSI_16StoreWithoutCastEEEviT_T0_T2_T3_T4_T5_ --------------------------
	.section	.nv.info._ZN2at6native27unrolled_elementwise_kernelIZZZNS0_66_GLOBAL__N__d53a5ca4_28_ActivationLeakyReluKernel_cu_9e10b42f_311217leaky_relu_kernelERNS_18TensorIteratorBaseERKN3c106ScalarEENKUlvE_clEvENKUlvE2_clEvEUlNS5_8BFloat16EE_St5arrayIPcLm2EELi4E23TrivialOffsetCalculatorILi1EjESH_NS0_6memory15LoadWithoutCastENSI_16StoreWithoutCastEEEviT_T0_T2_T3_T4_T5_,"",@"SHT_CUDA_INFO"
	.sectionflags	@""
	.align	4


	//----- nvinfo : EIATTR_CUDA_API_VERSION
	.align		4
        /*0000*/ 	.byte	0x04, 0x37
        /*0002*/ 	.short	(.L_1025 - .L_1024)
.L_1024:
        /*0004*/ 	.word	0x00000082


	//----- nvinfo : EIATTR_KPARAM_INFO
	.align		4
.L_1025:
        /*0008*/ 	.byte	0x04, 0x17
        /*000a*/ 	.short	(.L_1027 - .L_1026)
.L_1026:
        /*000c*/ 	.word	0x00000000
        /*0010*/ 	.short	0x0006
        /*0012*/ 	.short	0x002b
        /*0014*/ 	.byte	0x00, 0xf0, 0x05, 0x00


	//----- nvinfo : EIATTR_KPARAM_INFO
	.align		4
.L_1027:
        /*0018*/ 	.byte	0x04, 0x17
        /*001a*/ 	.short	(.L_1029 - .L_1028)
.L_1028:
        /*001c*/ 	.word	0x00000000
        /*0020*/ 	.short	0x0005
        /*0022*/ 	.short	0x002a
        /*0024*/ 	.byte	0x00, 0xf0, 0x05, 0x00


	//----- nvinfo : EIATTR_KPARAM_INFO
	.align		4
.L_1029:
        /*0028*/ 	.byte	0x04, 0x17
        /*002a*/ 	.short	(.L_1031 - .L_1030)
.L_1030:
        /*002c*/ 	.word	0x00000000
        /*0030*/ 	.short	0x0004
        /*0032*/ 	.short	0x0029
        /*0034*/ 	.byte	0x00, 0xf0, 0x05, 0x00


	//----- nvinfo : EIATTR_KPARAM_INFO
	.align		4
.L_1031:
        /*0038*/ 	.byte	0x04, 0x17
        /*003a*/ 	.short	(.L_1033 - .L_1032)
.L_1032:
        /*003c*/ 	.word	0x00000000
        /*0040*/ 	.short	0x0003
        /*0042*/ 	.short	0x0028
        /*0044*/ 	.byte	0x00, 0xf0, 0x05, 0x00


	//----- nvinfo : EIATTR_KPARAM_INFO
	.align		4
.L_1033:
        /*0048*/ 	.byte	0x04, 0x17
        /*004a*/ 	.short	(.L_1035 - .L_1034)
.L_1034:
        /*004c*/ 	.word	0x00000000
        /*0050*/ 	.short	0x0002
        /*0052*/ 	.short	0x0018
        /*0054*/ 	.byte	0x00, 0xf0, 0x41, 0x00


	//----- nvinfo : EIATTR_KPARAM_INFO
	.align		4
.L_1035:
        /*0058*/ 	.byte	0x04, 0x17
        /*005a*/ 	.short	(.L_1037 - .L_1036)
.L_1036:
        /*005c*/ 	.word	0x00000000
        /*0060*/ 	.short	0x0001
        /*0062*/ 	.short	0x0008
        /*0064*/ 	.byte	0x00, 0xf0, 0x41, 0x00


	//----- nvinfo : EIATTR_KPARAM_INFO
	.align		4
.L_1037:
        /*0068*/ 	.byte	0x04, 0x17
        /*006a*/ 	.short	(.L_1039 - .L_1038)
.L_1038:
        /*006c*/ 	.word	0x00000000
        /*0070*/ 	.short	0x0000
        /*0072*/ 	.short	0x0000
        /*0074*/ 	.byte	0x00, 0xf0, 0x11, 0x00


	//----- nvinfo : EIATTR_SPARSE_MMA_MASK
	.align		4
.L_1039:
        /*0078*/ 	.byte	0x03, 0x50
        /*007a*/ 	.short	0x0000


	//----- nvinfo : EIATTR_MAXREG_COUNT
	.align		4
        /*007c*/ 	.byte	0x03, 0x1b
        /*007e*/ 	.short	0x00ff


	//----- nvinfo : EIATTR_MERCURY_ISA_VERSION
	.align		4
        /*0080*/ 	.byte	0x03, 0x5f
        /*0082*/ 	.short	0x0101


	//----- nvinfo : EIATTR_VRC_CTA_INIT_COUNT
	.align		4
        /*0084*/ 	.byte	0x02, 0x4a
	.zero		1
	.zero		1


	//----- nvinfo : EIATTR_EXIT_INSTR_OFFSETS
	.align		4
        /*0088*/ 	.byte	0x04, 0x1c
        /*008a*/ 	.short	(.L_1041 - .L_1040)


	//   ....[0]....
.L_1040:
        /*008c*/ 	.word	0x00000570


	//   ....[1]....
        /*0090*/ 	.word	0x000005f0


	//----- nvinfo : EIATTR_MAX_THREADS
	.align		4
.L_1041:
        /*0094*/ 	.byte	0x04, 0x05
        /*0096*/ 	.short	(.L_1043 - .L_1042)
.L_1042:
        /*0098*/ 	.word	0x00000080
        /*009c*/ 	.word	0x00000001
        /*00a0*/ 	.word	0x00000001


	//----- nvinfo : EIATTR_CRS_STACK_SIZE
	.align		4
.L_1043:
        /*00a4*/ 	.byte	0x04, 0x1e
        /*00a6*/ 	.short	(.L_1045 - .L_1044)
.L_1044:
        /*00a8*/ 	.word	0x00000000


	//----- nvinfo : EIATTR_CBANK_PARAM_SIZE
	.align		4
.L_1045:
        /*00ac*/ 	.byte	0x03, 0x19
        /*00ae*/ 	.short	0x002c


	//----- nvinfo : EIATTR_PARAM_CBANK
	.align		4
        /*00b0*/ 	.byte	0x04, 0x0a
        /*00b2*/ 	.short	(.L_1047 - .L_1046)
	.align		4
.L_1046:
        /*00b4*/ 	.word	index@(.nv.constant0._ZN2at6native27unrolled_elementwise_kernelIZZZNS0_66_GLOBAL__N__d53a5ca4_28_ActivationLeakyReluKernel_cu_9e10b42f_311217leaky_relu_kernelERNS_18TensorIteratorBaseERKN3c106ScalarEENKUlvE_clEvENKUlvE2_clEvEUlNS5_8BFloat16EE_St5arrayIPcLm2EELi4E23TrivialOffsetCalculatorILi1EjESH_NS0_6memory15LoadWithoutCastENSI_16StoreWithoutCastEEEviT_T0_T2_T3_T4_T5_)
        /*00b8*/ 	.short	0x0380
        /*00ba*/ 	.short	0x002c


	//----- nvinfo : EIATTR_SW_WAR
	.align		4
.L_1047:
        /*00bc*/ 	.byte	0x04, 0x36
        /*00be*/ 	.short	(.L_1049 - .L_1048)
.L_1048:
        /*00c0*/ 	.word	0x00000008
.L_1049:


//--------------------- .nv.info._ZN2at6native29vectorized_elementwise_kernelILi2EZZZNS0_66_GLOBAL__N__d53a5ca4_28_ActivationLeakyReluKernel_cu_9e10b42f_311217leaky_relu_kernelERNS_18TensorIteratorBaseERKN3c106ScalarEENKUlvE_clEvENKUlvE2_clEvEUlNS5_8BFloat16EE_St5arrayIPcLm2EEEEviT0_T1_ --------------------------
	.section	.nv.info._ZN2at6native29vectorized_elementwise_kernelILi2EZZZNS0_66_GLOBAL__N__d53a5ca4_28_ActivationLeakyReluKernel_cu_9e10b42f_311217leaky_relu_kernelERNS_18TensorIteratorBaseERKN3c106ScalarEENKUlvE_clEvENKUlvE2_clEvEUlNS5_8BFloat16EE_St5arrayIPcLm2EEEEviT0_T1_,"",@"SHT_CUDA_INFO"
	.sectionflags	@""
	.align	4


	//----- nvinfo : EIATTR_CUDA_API_VERSION
	.align		4
        /*0000*/ 	.byte	0x04, 0x37
        /*0002*/ 	.short	(.L_1051 - .L_1050)
.L_1050:
        /*0004*/ 	.word	0x00000082


	//----- nvinfo : EIATTR_KPARAM_INFO
	.align		4
.L_1051:
        /*0008*/ 	.byte	0x04, 0x17
        /*000a*/ 	.short	(.L_1053 - .L_1052)
.L_1052:
        /*000c*/ 	.word	0x00000000
        /*0010*/ 	.short	0x0002
        /*0012*/ 	.short	0x0018
        /*0014*/ 	.byte	0x00, 0xf0, 0x41, 0x00


	//----- nvinfo : EIATTR_KPARAM_INFO
	.align		4
.L_1053:
        /*0018*/ 	.byte	0x04, 0x17
        /*001a*/ 	.short	(.L_1055 - .L_1054)
.L_1054:
        /*001c*/ 	.word	0x00000000
        /*0020*/ 	.short	0x0001
        /*0022*/ 	.short	0x0008
        /*0024*/ 	.byte	0x00, 0xf0, 0x41, 0x00


	//----- nvinfo : EIATTR_KPARAM_INFO
	.align		4
.L_1055:
        /*0028*/ 	.byte	0x04, 0x17
        /*002a*/ 	.short	(.L_1057 - .L_1056)
.L_1056:
        /*002c*/ 	.word	0x00000000
        /*0030*/ 	.short	0x0000
        /*0032*/ 	.short	0x0000
        /*0034*/ 	.byte	0x00, 0xf0, 0x11, 0x00


	//----- nvinfo : EIATTR_SPARSE_MMA_MASK
	.align		4
.L_1057:
        /*0038*/ 	.byte	0x03, 0x50
        /*003a*/ 	.short	0x0000


	//----- nvinfo : EIATTR_MAXREG_COUNT
	.align		4
        /*003c*/ 	.byte	0x03, 0x1b
        /*003e*/ 	.short	0x00ff


	//----- nvinfo : EIATTR_MERCURY_ISA_VERSION
	.align		4
        /*0040*/ 	.byte	0x03, 0x5f
        /*0042*/ 	.short	0x0101


	//----- nvinfo : EIATTR_VRC_CTA_INIT_COUNT
	.align		4
        /*0044*/ 	.byte	0x02, 0x4a
	.zero		1
	.zero		1


	//----- nvinfo : EIATTR_EXIT_INSTR_OFFSETS
	.align		4
        /*0048*/ 	.byte	0x04, 0x1c
        /*004a*/ 	.short	(.L_1059 - .L_1058)


	//   ....[0]....
.L_1058:
        /*004c*/ 	.word	0x00000c40


	//   ....[1]....
        /*0050*/ 	.word	0x00000c90


	//   ....[2]....
        /*0054*/ 	.word	0x00000fa0


	//----- nvinfo : EIATTR_MAX_THREADS
	.align		4
.L_1059:
        /*0058*/ 	.byte	0x04, 0x05
        /*005a*/ 	.short	(.L_1061 - .L_1060)
.L_1060:
        /*005c*/ 	.word	0x00000080
        /*0060*/ 	.word	0x00000001
        /*0064*/ 	.word	0x00000001


	//----- nvinfo : EIATTR_CRS_STACK_SIZE
	.align		4
.L_1061:
        /*0068*/ 	.byte	0x04, 0x1e
        /*006a*/ 	.short	(.L_1063 - .L_1062)
.L_1062:
        /*006c*/ 	.word	0x00000000


	//----- nvinfo : EIATTR_CBANK_PARAM_SIZE
	.align		4
.L_1063:
        /*0070*/ 	.byte	0x03, 0x19
        /*0072*/ 	.short	0x0028


	//----- nvinfo : EIATTR_PARAM_CBANK
	.align		4
        /*0074*/ 	.byte	0x04, 0x0a
        /*0076*/ 	.short	(.L_1065 - .L_1064)
	.align		4
.L_1064:
        /*0078*/ 	.word	index@(.nv.constant0._ZN2at6native29vectorized_elementwise_kernelILi2EZZZNS0_66_GLOBAL__N__d53a5ca4_28_ActivationLeakyReluKernel_cu_9e10b42f_311217leaky_relu_kernelERNS_18TensorIteratorBaseERKN3c106ScalarEENKUlvE_clEvENKUlvE2_clEvEUlNS5_8BFloat16EE_St5arrayIPcLm2EEEEviT0_T1_)
        /*007c*/ 	.short	0x0380
        /*007e*/ 	.short	0x0028


	//----- nvinfo : EIATTR_SW_WAR
	.align		4
.L_1065:
        /*0080*/ 	.byte	0x04, 0x36
        /*0082*/ 	.short	(.L_1067 - .L_1066)
.L_1066:
        /*0084*/ 	.word	0x00000008
.L_1067:


//--------------------- .nv.info._ZN2at6native29vectorized_elementwise_kernelILi4EZZZNS0_66_GLOBAL__N__d53a5ca4_28_ActivationLeakyReluKernel_cu_9e10b42f_311217leaky_relu_kernelERNS_18TensorIteratorBaseERKN3c106ScalarEENKUlvE_clEvENKUlvE2_clEvEUlNS5_8BFloat16EE_St5arrayIPcLm2EEEEviT0_T1_ --------------------------
	.section	.nv.info._ZN2at6native29vectorized_elementwise_kernelILi4EZZZNS0_66_GLOBAL__N__d53a5ca4_28_ActivationLeakyReluKernel_cu_9e10b42f_311217leaky_relu_kernelERNS_18TensorIteratorBaseERKN3c106ScalarEENKUlvE_clEvENKUlvE2_clEvEUlNS5_8BFloat16EE_St5arrayIPcLm2EEEEviT0_T1_,"",@"SHT_CUDA_INFO"
	.sectionflags	@""
	.align	4


	//----- nvinfo : EIATTR_CUDA_API_VERSION
	.align		4
        /*0000*/ 	.byte	0x04, 0x37
        /*0002*/ 	.short	(.L_1069 - .L_1068)
.L_1068:
        /*0004*/ 	.word	0x00000082


	//----- nvinfo : EIATTR_KPARAM_INFO
	.align		4
.L_1069:
        /*0008*/ 	.byte	0x04, 0x17
        /*000a*/ 	.short	(.L_1071 - .L_1070)
.L_1070:
        /*000c*/ 	.word	0x00000000
        /*0010*/ 	.short	0x0002
        /*0012*/ 	.short	0x0018
        /*0014*/ 	.byte	0x00, 0xf0, 0x41, 0x00


	//----- nvinfo : EIATTR_KPARAM_INFO
	.align		4
.L_1071:
        /*0018*/ 	.byte	0x04, 0x17
        /*001a*/ 	.short	(.L_1073 - .L_1072)
.L_1072:
        /*001c*/ 	.word	0x00000000
        /*0020*/ 	.short	0x0001
        /*0022*/ 	.short	0x0008
        /*0024*/ 	.byte	0x00, 0xf0, 0x41, 0x00


	//----- nvinfo : EIATTR_KPARAM_INFO
	.align		4
.L_1073:
        /*0028*/ 	.byte	0x04, 0x17
        /*002a*/ 	.short	(.L_1075 - .L_1074)
.L_1074:
        /*002c*/ 	.word	0x00000000
        /*0030*/ 	.short	0x0000
        /*0032*/ 	.short	0x0000
        /*0034*/ 	.byte	0x00, 0xf0, 0x11, 0x00


	//----- nvinfo : EIATTR_SPARSE_MMA_MASK
	.align		4
.L_1075:
        /*0038*/ 	.byte	0x03, 0x50
        /*003a*/ 	.short	0x0000


	//----- nvinfo : EIATTR_MAXREG_COUNT
	.align		4
        /*003c*/ 	.byte	0x03, 0x1b
        /*003e*/ 	.short	0x00ff


	//----- nvinfo : EIATTR_MERCURY_ISA_VERSION
	.align		4
        /*0040*/ 	.byte	0x03, 0x5f
        /*0042*/ 	.short	0x0101


	//----- nvinfo : EIATTR_VRC_CTA_INIT_COUNT
	.align		4
        /*0044*/ 	.byte	0x02, 0x4a
	.zero		1
	.zero		1


	//----- nvinfo : EIATTR_EXIT_INSTR_OFFSETS
	.align		4
        /*0048*/ 	.byte	0x04, 0x1c
        /*004a*/ 	.short	(.L_1077 - .L_1076)


	//   ....[0]....
.L_1076:
        /*004c*/ 	.word	0x00000c40


	//   ....[1]....
        /*0050*/ 	.word	0x00000c90


	//   ....[2]....
        /*0054*/ 	.word	0x00000f60


	//----- nvinfo : EIATTR_MAX_THREADS
	.align		4
.L_1077:
        /*0058*/ 	.byte	0x04, 0x05
        /*005a*/ 	.short	(.L_1079 - .L_1078)
.L_1078:
        /*005c*/ 	.word	0x00000080
        /*0060*/ 	.word	0x00000001
        /*0064*/ 	.word	0x00000001


	//----- nvinfo : EIATTR_CRS_STACK_SIZE
	.align		4
.L_1079:
        /*0068*/ 	.byte	0x04, 0x1e
        /*006a*/ 	.short	(.L_1081 - .L_1080)
.L_1080:
        /*006c*/ 	.word	0x00000000


	//----- nvinfo : EIATTR_CBANK_PARAM_SIZE
	.align		4
.L_1081:
        /*0070*/ 	.byte	0x03, 0x19
        /*0072*/ 	.short	0x0028


	//----- nvinfo : EIATTR_PARAM_CBANK
	.align		4
        /*0074*/ 	.byte	0x04, 0x0a
        /*0076*/ 	.short	(.L_1083 - .L_1082)
	.align		4
.L_1082:
        /*0078*/ 	.word	index@(.nv.constant0._ZN2at6native29vectorized_elementwise_kernelILi4EZZZNS0_66_GLOBAL__N__d53a5ca4_28_ActivationLeakyReluKernel_cu_9e10b42f_311217leaky_relu_kernelERNS_18TensorIteratorBaseERKN3c106ScalarEENKUlvE_clEvENKUlvE2_clEvEUlNS5_8BFloat16EE_St5arrayIPcLm2EEEEviT0_T1_)
        /*007c*/ 	.short	0x0380
        /*007e*/ 	.short	0x0028


	//----- nvinfo : EIATTR_SW_WAR
	.align		4
.L_1083:
        /*0080*/ 	.byte	0x04, 0x36
        /*0082*/ 	.short	(.L_1085 - .L_1084)
.L_1084:
        /*0084*/ 	.word	0x00000008
.L_1085:


//--------------------- .nv.info._ZN2at6native29vectorized_elementwise_kernelILi8EZZZNS0_66_GLOBAL__N__d53a5ca4_28_ActivationLeakyReluKernel_cu_9e10b42f_311217leaky_relu_kernelERNS_18TensorIteratorBaseERKN3c106ScalarEENKUlvE_clEvENKUlvE2_clEvEUlNS5_8BFloat16EE_St5arrayIPcLm2EEEEviT0_T1_ --------------------------
	.section	.nv.info._ZN2at6native29vectorized_elementwise_kernelILi8EZZZNS0_66_GLOBAL__N__d53a5ca4_28_ActivationLeakyReluKernel_cu_9e10b42f_311217leaky_relu_kernelERNS_18TensorIteratorBaseERKN3c106ScalarEENKUlvE_clEvENKUlvE2_clEvEUlNS5_8BFloat16EE_St5arrayIPcLm2EEEEviT0_T1_,"",@"SHT_CUDA_INFO"
	.sectionflags	@""
	.align	4


	//----- nvinfo : EIATTR_CUDA_API_VERSION
	.align		4
        /*0000*/ 	.byte	0x04, 0x37
        /*0002*/ 	.short	(.L_1087 - .L_1086)
.L_1086:
        /*0004*/ 	.word	0x00000082


	//----- nvinfo : EIATTR_KPARAM_INFO
	.align		4
.L_1087:
        /*0008*/ 	.byte	0x04, 0x17
        /*000a*/ 	.short	(.L_1089 - .L_1088)
.L_1088:
        /*000c*/ 	.word	0x00000000
        /*0010*/ 	.short	0x0002
        /*0012*/ 	.short	0x0018
        /*0014*/ 	.byte	0x00, 0xf0, 0x41, 0x00


	//----- nvinfo : EIATTR_KPARAM_INFO
	.align		4
.L_1089:
        /*0018*/ 	.byte	0x04, 0x17
        /*001a*/ 	.short	(.L_1091 - .L_1090)
.L_1090:
        /*001c*/ 	.word	0x00000000
        /*0020*/ 	.short	0x0001
        /*0022*/ 	.short	0x0008
        /*0024*/ 	.byte	0x00, 0xf0, 0x41, 0x00


	//----- nvinfo : EIATTR_KPARAM_INFO
	.align		4
.L_1091:
        /*0028*/ 	.byte	0x04, 0x17
        /*002a*/ 	.short	(.L_1093 - .L_1092)
.L_1092:
        /*002c*/ 	.word	0x00000000
        /*0030*/ 	.short	0x0000
        /*0032*/ 	.short	0x0000
        /*0034*/ 	.byte	0x00, 0xf0, 0x11, 0x00


	//----- nvinfo : EIATTR_SPARSE_MMA_MASK
	.align		4
.L_1093:
        /*0038*/ 	.byte	0x03, 0x50
        /*003a*/ 	.short	0x0000


	//----- nvinfo : EIATTR_MAXREG_COUNT
	.align		4
        /*003c*/ 	.byte	0x03, 0x1b
        /*003e*/ 	.short	0x00ff


	//----- nvinfo : EIATTR_MERCURY_ISA_VERSION
	.align		4
        /*0040*/ 	.byte	0x03, 0x5f
        /*0042*/ 	.short	0x0101


	//----- nvinfo : EIATTR_VRC_CTA_INIT_COUNT
	.align		4
        /*0044*/ 	.byte	0x02, 0x4a
	.zero		1
	.zero		1


	//----- nvinfo : EIATTR_EXIT_INSTR_OFFSETS
	.align		4
        /*0048*/ 	.byte	0x04, 0x1c
        /*004a*/ 	.short	(.L_1095 - .L_1094)


	//   ....[0]....
.L_1094:
        /*004c*/ 	.word	0x00000c40


	//   ....[1]....
        /*0050*/ 	.word	0x00000c90


	//   ....[2]....
        /*0054*/ 	.word	0x00000f40


	//----- nvinfo : EIATTR_MAX_THREADS
	.align		4
.L_1095:
        /*0058*/ 	.byte	0x04, 0x05
        /*005a*/ 	.short	(.L_1097 - .L_1096)
.L_1096:
        /*005c*/ 	.word	0x00000080
        /*0060*/ 	.word	0x00000001
        /*0064*/ 	.word	0x00000001


	//----- nvinfo : EIATTR_CRS_STACK_SIZE
	.align		4
.L_1097:
        /*0068*/ 	.byte	0x04, 0x1e
        /*006a*/ 	.short	(.L_1099 - .L_1098)
.L_1098:
        /*006c*/ 	.word	0x00000000


	//----- nvinfo : EIATTR_CBANK_PARAM_SIZE
	.align		4
.L_1099:
        /*0070*/ 	.byte	0x03, 0x19
        /*0072*/ 	.short	0x0028


	//----- nvinfo : EIATTR_PARAM_CBANK
	.align		4
        /*0074*/ 	.byte	0x04, 0x0a
        /*0076*/ 	.short	(.L_1101 - .L_1100)
	.align		4
.L_1100:
        /*0078*/ 	.word	index@(.nv.constant0._ZN2at6native29vectorized_elementwise_kernelILi8EZZZNS0_66_GLOBAL__N__d53a5ca4_28_ActivationLeakyReluKernel_cu_9e10b42f_311217leaky_relu_kernelERNS_18TensorIteratorBaseERKN3c106ScalarEENKUlvE_clEvENKUlvE2_clEvEUlNS5_8BFloat16EE_St5arrayIPcLm2EEEEviT0_T1_)
        /*007c*/ 	.short	0x0380
        /*007e*/ 	.short	0x0028


	//----- nvinfo : EIATTR_SW_WAR
	.align		4
.L_1101:
        /*0080*/ 	.byte	0x04, 0x36
        /*0082*/ 	.short	(.L_1103 - .L_1102)
.L_1102:
        /*0084*/ 	.word	0x00000008
.L_1103:


//--------------------- .nv.info._ZN2at6native18elementwise_kernelILi128ELi4EZNS0_15gpu_kernel_implIZZZNS0_66_GLOBAL__N__d53a5ca4_28_ActivationLeakyReluKernel_cu_9e10b42f_311217leaky_relu_kernelERNS_18TensorIteratorBaseERKN3c106ScalarEENKUlvE_clEvENKUlvE1_clEvEUlNS6_4HalfEE_EEvS5_RKT_EUliE_EEviT1_ --------------------------
	.section	.nv.info._ZN2at6native18elementwise_kernelILi128ELi4EZNS0_15gpu_kernel_implIZZZNS0_66_GLOBAL__N__d53a5ca4_28_ActivationLeakyReluKernel_cu_9e10b42f_311217leaky_relu_kernelERNS_18TensorIteratorBaseERKN3c106ScalarEENKUlvE_clEvENKUlvE1_clEvEUlNS6_4HalfEE_EEvS5_RKT_EUliE_EEviT1_,"",@"SHT_CUDA_INFO"
	.sectionflags	@""
	.align	4


	//----- nvinfo : EIATTR_CUDA_API_VERSION
	.align		4
        /*0000*/ 	.byte	0x04, 0x37
        /*0002*/ 	.short	(.L_1105 - .L_1104)
.L_1104:
        /*0004*/ 	.word	0x00000082


	//----- nvinfo : EIATTR_KPARAM_INFO
	.align		4
.L_1105:
        /*0008*/ 	.byte	0x04, 0x17
        /*000a*/ 	.short	(.L_1107 - .L_1106)
.L_1106:
        /*000c*/ 	.word	0x00000000
        /*0010*/ 	.short	0x0001
        /*0012*/ 	.short	0x0008
        /*0014*/ 	.byte	0x00, 0xf0, 0xa1, 0x08


	//----- nvinfo : EIATTR_KPARAM_INFO
	.align		4
.L_1107:
        /*0018*/ 	.byte	0x04, 0x17
        /*001a*/ 	.short	(.L_1109 - .L_1108)
.L_1108:
        /*001c*/ 	.word	0x00000000
        /*0020*/ 	.short	0x0000
        /*0022*/ 	.short	0x0000
        /*0024*/ 	.byte	0x00, 0xf0, 0x11, 0x00


	//----- nvinfo : EIATTR_SPARSE_MMA_MASK
	.align		4
.L_1109:
        /*0028*/ 	.byte	0x03, 0x50
        /*002a*/ 	.short	0x0000


	//----- nvinfo : EIATTR_MAXREG_COUNT
	.align		4
        /*002c*/ 	.byte	0x03, 0x1b
        /*002e*/ 	.short	0x0080


	//----- nvinfo : EIATTR_EXTERNS
	.align		4
        /*0030*/ 	.byte	0x04, 0x0f
        /*0032*/ 	.short	(.L_1111 - .L_1110)


	//   ....[0]....
	.align		4
.L_1110:
        /*0034*/ 	.word	index@(__assertfail)


	//----- nvinfo : EIATTR_MERCURY_ISA_VERSION
	.align		4
.L_1111:
        /*0038*/ 	.byte	0x03, 0x5f
        /*003a*/ 	.short	0x0101


	//----- nvinfo : EIATTR_VRC_CTA_INIT_COUNT
	.align		4
        /*003c*/ 	.byte	0x02, 0x4a
	.zero		1
	.zero		1


	//----- nvinfo : EIATTR_SYSCALL_OFFSETS
	.align		4
        /*0040*/ 	.byte	0x04, 0x46
        /*0042*/ 	.short	(.L_1113 - .L_1112)


	//   ....[0]....
.L_1112:
        /*0044*/ 	.word	0x000021f0


	//   ....[1]....
        /*0048*/ 	.word	0x00003120


	//   ....[2]....
        /*004c*/ 	.word	0x000054b0


	//   ....[3]....
        /*0050*/ 	.word	0x00006210


	//   ....[4]....
        /*0054*/ 	.word	0x000086b0


	//   ....[5]....
        /*0058*/ 	.word	0x00009410


	//   ....[6]....
        /*005c*/ 	.word	0x0000b8c0


	//   ....[7]....
        /*0060*/ 	.word	0x0000c5f0


	//----- nvinfo : EIATTR_EXIT_INSTR_OFFSETS
	.align		4
.L_1113:
        /*0064*/ 	.byte	0x04, 0x1c
        /*0066*/ 	.short	(.L_1115 - .L_1114)


	//   ....[0]....
.L_1114:
        /*0068*/ 	.word	0x000096f0


	//   ....[1]....
        /*006c*/ 	.word	0x0000ba90


	//   ....[2]....
        /*0070*/ 	.word	0x0000bad0


	//   ....[3]....
        /*0074*/ 	.word	0x0000bb70


	//   ....[4]....
        /*0078*/ 	.word	0x0000bbb0


	//   ....[5]....
        /*007c*/ 	.word	0x0000bbf0


	//   ....[6]....
        /*0080*/ 	.word	0x0000bc80


	//   ....[7]....
        /*0084*/ 	.word	0x0000bca0


	//   ....[8]....
        /*0088*/ 	.word	0x0000bd40


	//   ....[9]....
        /*008c*/ 	.word	0x0000bd90


	//   ....[10]....
        /*0090*/ 	.word	0x0000bde0


	//   ....[11]....
        /*0094*/ 	.word	0x0000bec0


	//   ....[12]....
        /*0098*/ 	.word	0x0000c030


	//   ....[13]....
        /*009c*/ 	.word	0x0000c1a0


	//   ....[14]....
        /*00a0*/ 	.word	0x0000c300


	//   ....[15]....
        /*00a4*/ 	.word	0x0000c340


	//   ....[16]....
        /*00a8*/ 	.word	0x0000c380


	//   ....[17]....
        /*00ac*/ 	.word	0x0000c430


	//   ....[18]....
        /*00b0*/ 	.word	0x0000c490


	//   ....[19]....
        /*00b4*/ 	.word	0x0000c600


	//   ....[20]....
        /*00b8*/ 	.word	0x0000c710


	//   ....[21]....
        /*00bc*/ 	.word	0x0000c850


	//   ....[22]....
        /*00c0*/ 	.word	0x0000c890


	//----- nvinfo : EIATTR_MAX_THREADS
	.align		4
.L_1115:
        /*00c4*/ 	.byte	0x04, 0x05
        /*00c6*/ 	.short	(.L_1117 - .L_1116)
.L_1116:
        /*00c8*/ 	.word	0x00000080
        /*00cc*/ 	.word	0x00000001
        /*00d0*/ 	.word	0x00000001


	//----- nvinfo : EIATTR_CRS_STACK_SIZE
	.align		4
.L_1117:
        /*00d4*/ 	.byte	0x04, 0x1e
        /*00d6*/ 	.short	(.L_1119 - .L_1118)
.L_1118:
        /*00d8*/ 	.word	0x00000000


	//----- nvinfo : EIATTR_CBANK_PARAM_SIZE
	.align		4
.L_1119:
        /*00dc*/ 	.byte	0x03, 0x19
        /*00de*/ 	.short	0x0230


	//----- nvinfo : EIATTR_PARAM_CBANK
	.align		4
        /*00e0*/ 	.byte	0x04, 0x0a
        /*00e2*/ 	.short	(.L_1121 - .L_1120)
	.align		4
.L_1120:
        /*00e4*/ 	.word	index@(.nv.constant0._ZN2at6native18elementwise_kernelILi128ELi4EZNS0_15gpu_kernel_implIZZZNS0_66_GLOBAL__N__d53a5ca4_28_ActivationLeakyReluKernel_cu_9e10b42f_311217leaky_relu_kernelERNS_18TensorIteratorBaseERKN3c106ScalarEENKUlvE_clEvENKUlvE1_clEvEUlNS6_4HalfEE_EEvS5_RKT_EUliE_EEviT1_)
        /*00e8*/ 	.short	0x0380
        /*00ea*/ 	.short	0x0230


	//----- nvinfo : EIATTR_SW_WAR
	.align		4
.L_1121:
        /*00ec*/ 	.byte	0x04, 0x36
        /*00ee*/ 	.short	(.L_1123 - .L_1122)
.L_1122:
        /*00f0*/ 	.word	0x00000008
.L_1123:


//--------------------- .nv.info._ZN2at6native27unrolled_elementwise_kernelIZZZNS0_66_GLOBAL__N__d53a5ca4_28_ActivationLeakyReluKernel_cu_9e10b42f_311217leaky_relu_kernelERNS_18TensorIteratorBaseERKN3c106ScalarEENKUlvE_clEvENKUlvE1_clEvEUlNS5_4HalfEE_St5arrayIPcLm2EELi4E23TrivialOffsetCalculatorILi1EjESH_NS0_6memory12LoadWithCastILi1EEENSI_13StoreWithCastILi1EEEEEviT_T0_T2_T3_T4_T5_ --------------------------
	.section	.nv.info._ZN2at6native27unrolled_elementwise_kernelIZZZNS0_66_GLOBAL__N__d53a5ca4_28_ActivationLeakyReluKernel_cu_9e10b42f_311217leaky_relu_kernelERNS_18TensorIteratorBaseERKN3c106ScalarEENKUlvE_clEvENKUlvE1_clEvEUlNS5_4HalfEE_St5arrayIPcLm2EELi4E23TrivialOffsetCalculatorILi1EjESH_NS0_6memory12LoadWithCastILi1EEENSI_13StoreWithCastILi1EEEEEviT_T0_T2_T3_T4_T5_,"",@"SHT_CUDA_INFO"
	.sectionflags	@""
	.align	4


	//----- nvinfo : EIATTR_CUDA_API_VERSION
	.align		4
        /*0000*/ 	.byte	0x04, 0x37
        /*0002*/ 	.short	(.L_1125 - .L_1124)
.L_1124:
        /*0004*/ 	.word	0x00000082


	//----- nvinfo : EIATTR_KPARAM_INFO
	.align		4
.L_1125:
        /*0008*/ 	.byte	0x04, 0x17
        /*000a*/ 	.short	(.L_1127 - .L_1126)
.L_1126:
        /*000c*/ 	.word	0x00000000
        /*0010*/ 	.short	0x0006
        /*0012*/ 	.short	0x0034
        /*0014*/ 	.byte	0x00, 0xf0, 0x21, 0x00


	//----- nvinfo : EIATTR_KPARAM_INFO
	.align		4
.L_1127:
        /*0018*/ 	.byte	0x04, 0x17
        /*001a*/ 	.short	(.L_1129 - .L_1128)
.L_1128:
        /*001c*/ 	.word	0x00000000
        /*0020*/ 	.short	0x0005
        /*0022*/ 	.short	0x002c
        /*0024*/ 	.byte	0x00, 0xf0, 0x21, 0x00


	//----- nvinfo : EIATTR_KPARAM_INFO
	.align		4
.L_1129:
        /*0028*/ 	.byte	0x04, 0x17
        /*002a*/ 	.short	(.L_1131 - .L_1130)
.L_1130:
        /*002c*/ 	.word	0x00000000
        /*0030*/ 	.short	0x0004
        /*0032*/ 	.short	0x0029
        /*0034*/ 	.byte	0x00, 0xf0, 0x05, 0x00


	//----- nvinfo : EIATTR_KPARAM_INFO
	.align		4
.L_1131:
        /*0038*/ 	.byte	0x04, 0x17
        /*003a*/ 	.short	(.L_1133 - .L_1132)
.L_1132:
        /*003c*/ 	.word	0x00000000
        /*0040*/ 	.short	0x0003
        /*0042*/ 	.short	0x0028
        /*0044*/ 	.byte	0x00, 0xf0, 0x05, 0x00


	//----- nvinfo : EIATTR_KPARAM_INFO
	.align		4
.L_1133:
        /*0048*/ 	.byte	0x04, 0x17
        /*004a*/ 	.short	(.L_1135 - .L_1134)
.L_1134:
        /*004c*/ 	.word	0x00000000
        /*0050*/ 	.short	0x0002
        /*0052*/ 	.short	0x0018
        /*0054*/ 	.byte	0x00, 0xf0, 0x41, 0x00


	//----- nvinfo : EIATTR_KPARAM_INFO
	.align		4
.L_1135:
        /*0058*/ 	.byte	0x04, 0x17
        /*005a*/ 	.short	(.L_1137 - .L_1136)
.L_1136:
        /*005c*/ 	.word	0x00000000
        /*0060*/ 	.short	0x0001
        /*0062*/ 	.short	0x0008
        /*0064*/ 	.byte	0x00, 0xf0, 0x41, 0x00


	//----- nvinfo : EIATTR_KPARAM_INFO
	.align		4
.L_1137:
        /*0068*/ 	.byte	0x04, 0x17
        /*006a*/ 	.short	(.L_1139 - .L_1138)
.L_1138:
        /*006c*/ 	.word	0x00000000
        /*0070*/ 	.short	0x0000
        /*0072*/ 	.short	0x0000
        /*0074*/ 	.byte	0x00, 0xf0, 0x11, 0x00


	//----- nvinfo : EIATTR_SPARSE_MMA_MASK
	.align		4
.L_1139:
        /*0078*/ 	.byte	0x03, 0x50
        /*007a*/ 	.short	0x0000


	//----- nvinfo : EIATTR_MAXREG_COUNT
	.align		4
        /*007c*/ 	.byte	0x03, 0x1b
        /*007e*/ 	.short	0x00ff


	//----- nvinfo : EIATTR_EXTERNS
	.align		4
        /*0080*/ 	.byte	0x04, 0x0f
        /*0082*/ 	.short	(.L_1141 - .L_1140)


	//   ....[0]....
	.align		4
.L_1140:
        /*0084*/ 	.word	index@(__assertfail)


	//----- nvinfo : EIATTR_MERCURY_ISA_VERSION
	.align		4
.L_1141:
        /*0088*/ 	.byte	0x03, 0x5f
        /*008a*/ 	.short	0x0101


	//----- nvinfo : EIATTR_VRC_CTA_INIT_COUNT
	.align		4
        /*008c*/ 	.byte	0x02, 0x4a
	.zero		1
	.zero		1


	//----- nvinfo : EIATTR_SYSCALL_OFFSETS
	.align		4
        /*0090*/ 	.byte	0x04, 0x46
        /*0092*/ 	.short	(.L_1143 - .L_1142)


	//   ....[0]....
.L_1142:
        /*0094*/ 	.word	0x00000fc0


	//   ....[1]....
        /*0098*/ 	.word	0x00002160


	//   ....[2]....
        /*009c*/ 	.word	0x00003240


	//   ....[3]....
        /*00a0*/ 	.word	0x00004240


	//   ....[4]....
        /*00a4*/ 	.word	0x00005440


	//   ....[5]....
        /*00a8*/ 	.word	0x00006300


	//   ....[6]....
        /*00ac*/ 	.word	0x00007280


	//   ....[7]....
        /*00b0*/ 	.word	0x00008200


	//----- nvinfo : EIATTR_EXIT_INSTR_OFFSETS
	.align		4
.L_1143:
        /*00b4*/ 	.byte	0x04, 0x1c
        /*00b6*/ 	.short	(.L_1145 - .L_1144)


	//   ....[0]....
.L_1144:
        /*00b8*/ 	.word	0x00007550


	//   ....[1]....
        /*00bc*/ 	.word	0x000076a0


	//   ....[2]....
        /*00c0*/ 	.word	0x000076e0


	//   ....[3]....
        /*00c4*/ 	.word	0x00007780


	//   ....[4]....
        /*00c8*/ 	.word	0x000077c0


	//   ....[5]....
        /*00cc*/ 	.word	0x00007800


	//   ....[6]....
        /*00d0*/ 	.word	0x00007890


	//   ....[7]....
        /*00d4*/ 	.word	0x000078b0


	//   ....[8]....
        /*00d8*/ 	.word	0x00007950


	//   ....[9]....
        /*00dc*/ 	.word	0x000079a0


	//   ....[10]....
        /*00e0*/ 	.word	0x000079f0


	//   ....[11]....
        /*00e4*/ 	.word	0x00007ad0


	//   ....[12]....
        /*00e8*/ 	.word	0x00007c40


	//   ....[13]....
        /*00ec*/ 	.word	0x00007db0


	//   ....[14]....
        /*00f0*/ 	.word	0x00007f10


	//   ....[15]....
        /*00f4*/ 	.word	0x00007f50


	//   ....[16]....
        /*00f8*/ 	.word	0x00007f90


	//   ....[17]....
        /*00fc*/ 	.word	0x00008040


	//   ....[18]....
        /*0100*/ 	.word	0x000080a0


	//   ....[19]....
        /*0104*/ 	.word	0x00008210


	//   ....[20]....
        /*0108*/ 	.word	0x00008320


	//   ....[21]....
        /*010c*/ 	.word	0x00008460


	//   ....[22]....
        /*0110*/ 	.word	0x000084a0


	//----- nvinfo : EIATTR_MAX_THREADS
	.align		4
.L_1145:
        /*0114*/ 	.byte	0x04, 0x05
        /*0116*/ 	.short	(.L_1147 - .L_1146)
.L_1146:
        /*0118*/ 	.word	0x00000080
        /*011c*/ 	.word	0x00000001
        /*0120*/ 	.word	0x00000001


	//----- nvinfo : EIATTR_CRS_STACK_SIZE
	.align		4
.L_1147:
        /*0124*/ 	.byte	0x04, 0x1e
        /*0126*/ 	.short	(.L_1149 - .L_1148)
.L_1148:
        /*0128*/ 	.word	0x00000000


	//----- nvinfo : EIATTR_CBANK_PARAM_SIZE
	.align		4
.L_1149:
        /*012c*/ 	.byte	0x03, 0x19
        /*012e*/ 	.short	0x003c


	//----- nvinfo : EIATTR_PARAM_CBANK
	.align		4
        /*0130*/ 	.byte	0x04, 0x0a
        /*0132*/ 	.short	(.L_1151 - .L_1150)
	.align		4
.L_1150:
        /*0134*/ 	.word	index@(.nv.constant0._ZN2at6native27unrolled_elementwise_kernelIZZZNS0_66_GLOBAL__N__d53a5ca4_28_ActivationLeakyReluKernel_cu_9e10b42f_311217leaky_relu_kernelERNS_18TensorIteratorBaseERKN3c106ScalarEENKUlvE_clEvENKUlvE1_clEvEUlNS5_4HalfEE_St5arrayIPcLm2EELi4E23TrivialOffsetCalculatorILi1EjESH_NS0_6memory12LoadWithCastILi1EEENSI_13StoreWithCastILi1EEEEEviT_T0_T2_T3_T4_T5_)
        /*0138*/ 	.short	0x0380
        /*013a*/ 	.short	0x003c


	//----- nvinfo : EIATTR_SW_WAR
	.align		4
.L_1151:
        /*013c*/ 	.byte	0x04, 0x36
        /*013e*/ 	.short	(.L_1153 - .L_1152)
.L_1152:
        /*0140*/ 	.word	0x00000008
.L_1153:


//--------------------- .nv.info._ZN2at6native18elementwise_kernelILi128ELi4EZNS0_22gpu_kernel_impl_nocastIZZZNS0_66_GLOBAL__N__d53a5ca4_28_ActivationLeakyReluKernel_cu_9e10b42f_311217leaky_relu_kernelERNS_18TensorIteratorBaseERKN3c106ScalarEENKUlvE_clEvENKUlvE1_clEvEUlNS6_4HalfEE_EEvS5_RKT_EUliE_EEviT1_ --------------------------
	.section	.nv.info._ZN2at6native18elementwise_kernelILi128ELi4EZNS0_22gpu_kernel_impl_nocastIZZZNS0_66_GLOBAL__N__d53a5ca4_28_ActivationLeakyReluKernel_cu_9e10b42f_311217leaky_relu_kernelERNS_18TensorIteratorBaseERKN3c106ScalarEENKUlvE_clEvENKUlvE1_clEvEUlNS6_4HalfEE_EEvS5_RKT_EUliE_EEviT1_,"",@"SHT_CUDA_INFO"
	.sectionflags	@""
	.align	4


	//----- nvinfo : EIATTR_CUDA_API_VERSION
	.align		4
        /*0000*/ 	.byte	0x04, 0x37
        /*0002*/ 	.short	(.L_1155 - .L_1154)
.L_1154:
        /*0004*/ 	.word	0x00000082


	//----- nvinfo : EIATTR_KPARAM_INFO
	.align		4
.L_1155:
        /*0008*/ 	.byte	0x04, 0x17
        /*000a*/ 	.short	(.L_1157 - .L_1156)
.L_1156:
        /*000c*/ 	.word	0x00000000
        /*0010*/ 	.short	0x0001
        /*0012*/ 	.short	0x0008
        /*0014*/ 	.byte	0x00, 0xf0, 0x81, 0x08


	//----- nvinfo : EIATTR_KPARAM_INFO
	.align		4
.L_1157:
        /*0018*/ 	.byte	0x04, 0x17
        /*001a*/ 	.short	(.L_1159 - .L_1158)
.L_1158:
        /*001c*/ 	.word	0x00000000
        /*0020*/ 	.short	0x0000
        /*0022*/ 	.short	0x0000
        /*0024*/ 	.byte	0x00, 0xf0, 0x11, 0x00


	//----- nvinfo : EIATTR_SPARSE_MMA_MASK
	.align		4
.L_1159:
        /*0028*/ 	.byte	0x03, 0x50
        /*002a*/ 	.short	0x0000


	//----- nvinfo : EIATTR_MAXREG_COUNT
	.align		4
        /*002c*/ 	.byte	0x03, 0x1b
        /*002e*/ 	.short	0x0080


	//----- nvinfo : EIATTR_MERCURY_ISA_VERSION
	.align		4
        /*0030*/ 	.byte	0x03, 0x5f
        /*0032*/ 	.short	0x0101


	//----- nvinfo : EIATTR_VRC_CTA_INIT_COUNT
	.align		4
        /*0034*/ 	.byte	0x02, 0x4a
	.zero		1
	.zero		1


	//----- nvinfo : EIATTR_EXIT_INSTR_OFFSETS
	.align		4
        /*0038*/ 	.byte	0x04, 0x1c
        /*003a*/ 	.short	(.L_1161 - .L_1160)


	//   ....[0]....
.L_1160:
        /*003c*/ 	.word	0x00000360


	//   ....[1]....
        /*0040*/ 	.word	0x00000400


	//   ....[2]....
        /*0044*/ 	.word	0x00003f80


	//   ....[3]....
        /*0048*/ 	.word	0x000052f0


	//----- nvinfo : EIATTR_MAX_THREADS
	.align		4
.L_1161:
        /*004c*/ 	.byte	0x04, 0x05
        /*004e*/ 	.short	(.L_1163 - .L_1162)
.L_1162:
        /*0050*/ 	.word	0x00000080
        /*0054*/ 	.word	0x00000001
        /*0058*/ 	.word	0x00000001


	//----- nvinfo : EIATTR_CRS_STACK_SIZE
	.align		4
.L_1163:
        /*005c*/ 	.byte	0x04, 0x1e
        /*005e*/ 	.short	(.L_1165 - .L_1164)
.L_1164:
        /*0060*/ 	.word	0x00000000


	//----- nvinfo : EIATTR_CBANK_PARAM_SIZE
	.align		4
.L_1165:
        /*0064*/ 	.byte	0x03, 0x19
        /*0066*/ 	.short	0x0228


	//----- nvinfo : EIATTR_PARAM_CBANK
	.align		4
        /*0068*/ 	.byte	0x04, 0x0a
        /*006a*/ 	.short	(.L_1167 - .L_1166)
	.align		4
.L_1166:
        /*006c*/ 	.word	index@(.nv.constant0._ZN2at6native18elementwise_kernelILi128ELi4EZNS0_22gpu_kernel_impl_nocastIZZZNS0_66_GLOBAL__N__d53a5ca4_28_ActivationLeakyReluKernel_cu_9e10b42f_311217leaky_relu_kernelERNS_18TensorIteratorBaseERKN3c106ScalarEENKUlvE_clEvENKUlvE1_clEvEUlNS6_4HalfEE_EEvS5_RKT_EUliE_EEviT1_)
        /*0070*/ 	.short	0x0380
        /*0072*/ 	.short	0x0228


	//----- nvinfo : EIATTR_SW_WAR
	.align		4
.L_1167:
        /*0074*/ 	.byte	0x04, 0x36
        /*0076*/ 	.short	(.L_1169 - .L_1168)
.L_1168:
        /*0078*/ 	.word	0x00000008
.L_1169:


//--------------------- .nv.info._ZN2at6native27unrolled_elementwise_kernelIZZZNS0_66_GLOBAL__N__d53a5ca4_28_ActivationLeakyReluKernel_cu_9e10b42f_311217leaky_relu_kernelERNS_18TensorIteratorBaseERKN3c106ScalarEENKUlvE_clEvENKUlvE1_clEvEUlNS5_4HalfEE_St5arrayIPcLm2EELi4E23TrivialOffsetCalculatorILi1EjESH_NS0_6memory15LoadWithoutCastENSI_16StoreWithoutCastEEEviT_T0_T2_T3_T4_T5_ --------------------------
	.section	.nv.info._ZN2at6native27unrolled_elementwise_kernelIZZZNS0_66_GLOBAL__N__d53a5ca4_28_ActivationLeakyReluKernel_cu_9e10b42f_311217leaky_relu_kernelERNS_18TensorIteratorBaseERKN3c106ScalarEENKUlvE_clEvENKUlvE1_clEvEUlNS5_4HalfEE_St5arrayIPcLm2EELi4E23TrivialOffsetCalculatorILi1EjESH_NS0_6memory15LoadWithoutCastENSI_16StoreWithoutCastEEEviT_T0_T2_T3_T4_T5_,"",@"SHT_CUDA_INFO"
	.sectionflags	@""
	.align	4


	//----- nvinfo : EIATTR_CUDA_API_VERSION
	.align		4
        /*0000*/ 	.byte	0x04, 0x37
        /*0002*/ 	.short	(.L_1171 - .L_1170)
.L_1170:
        /*0004*/ 	.word	0x00000082


	//----- nvinfo : EIATTR_KPARAM_INFO
	.align		4
.L_1171:
        /*0008*/ 	.byte	0x04, 0x17
        /*000a*/ 	.short	(.L_1173 - .L_1172)
.L_1172:
        /*000c*/ 	.word	0x00000000
        /*0010*/ 	.short	0x0006
        /*0012*/ 	.short	0x002b
        /*0014*/ 	.byte	0x00, 0xf0, 0x05, 0x00


	//----- nvinfo : EIATTR_KPARAM_INFO
	.align		4
.L_1173:
        /*0018*/ 	.byte	0x04, 0x17
        /*001a*/ 	.short	(.L_1175 - .L_1174)
.L_1174:
        /*001c*/ 	.word	0x00000000
        /*0020*/ 	.short	0x0005
        /*0022*/ 	.short	0x002a
        /*0024*/ 	.byte	0x00, 0xf0, 0x05, 0x00


	//----- nvinfo : EIATTR_KPARAM_INFO
	.align		4
.L_1175:
        /*0028*/ 	.byte	0x04, 0x17
        /*002a*/ 	.short	(.L_1177 - .L_1176)
.L_1176:
        /*002c*/ 	.word	0x00000000
        /*0030*/ 	.short	0x0004
        /*0032*/ 	.short	0x0029
        /*0034*/ 	.byte	0x00, 0xf0, 0x05, 0x00


	//----- nvinfo : EIATTR_KPARAM_INFO
	.align		4
.L_1177:
        /*0038*/ 	.byte	0x04, 0x17
        /*003a*/ 	.short	(.L_1179 - .L_1178)
.L_1178:
        /*003c*/ 	.word	0x00000000
        /*0040*/ 	.short	0x0003
        /*0042*/ 	.short	0x0028
        /*0044*/ 	.byte	0x00, 0xf0, 0x05, 0x00


	//----- nvinfo : EIATTR_KPARAM_INFO
	.align		4
.L_1179:
        /*0048*/ 	.byte	0x04, 0x17
        /*004a*/ 	.short	(.L_1181 - .L_1180)
.L_1180:
        /*004c*/ 	.word	0x00000000
        /*0050*/ 	.short	0x0002
        /*0052*/ 	.short	0x0018
        /*0054*/ 	.byte	0x00, 0xf0, 0x41, 0x00


	//----- nvinfo : EIATTR_KPARAM_INFO
	.align		4
.L_1181:
        /*0058*/ 	.byte	0x04, 0x17
        /*005a*/ 	.short	(.L_1183 - .L_1182)
.L_1182:
        /*005c*/ 	.word	0x00000000
        /*0060*/ 	.short	0x0001
        /*0062*/ 	.short	0x0008
        /*0064*/ 	.byte	0x00, 0xf0, 0x41, 0x00


	//----- nvinfo : EIATTR_KPARAM_INFO
	.align		4
.L_1183:
        /*0068*/ 	.byte	0x04, 0x17
        /*006a*/ 	.short	(.L_1185 - .L_1184)
.L_1184:
        /*006c*/ 	.word	0x00000000
        /*0070*/ 	.short	0x0000
        /*0072*/ 	.short	0x0000
        /*0074*/ 	.byte	0x00, 0xf0, 0x11, 0x00


	//----- nvinfo : EIATTR_SPARSE_MMA_MASK
	.align		4
.L_1185:
        /*0078*/ 	.byte	0x03, 0x50
        /*007a*/ 	.short	0x0000


	//----- nvinfo : EIATTR_MAXREG_COUNT
	.align		4
        /*007c*/ 	.byte	0x03, 0x1b
        /*007e*/ 	.short	0x00ff


	//----- nvinfo : EIATTR_MERCURY_ISA_VERSION
	.align		4
        /*0080*/ 	.byte	0x03, 0x5f
        /*0082*/ 	.short	0x0101


	//----- nvinfo : EIATTR_VRC_CTA_INIT_COUNT
	.align		4
        /*0084*/ 	.byte	0x02, 0x4a
	.zero		1
	.zero		1


	//----- nvinfo : EIATTR_EXIT_INSTR_OFFSETS
	.align		4
        /*0088*/ 	.byte	0x04, 0x1c
        /*008a*/ 	.short	(.L_1187 - .L_1186)


	//   ....[0]....
.L_1186:
        /*008c*/ 	.word	0x00000570


	//   ....[1]....
        /*0090*/ 	.word	0x000005f0


	//----- nvinfo : EIATTR_MAX_THREADS
	.align		4
.L_1187:
        /*0094*/ 	.byte	0x04, 0x05
        /*0096*/ 	.short	(.L_1189 - .L_1188)
.L_1188:
        /*0098*/ 	.word	0x00000080
        /*009c*/ 	.word	0x00000001
        /*00a0*/ 	.word	0x00000001


	//----- nvinfo : EIATTR_CRS_STACK_SIZE
	.align		4
.L_1189:
        /*00a4*/ 	.byte	0x04, 0x1e
        /*00a6*/ 	.short	(.L_1191 - .L_1190)
.L_1190:
        /*00a8*/ 	.word	0x00000000


	//----- nvinfo : EIATTR_CBANK_PARAM_SIZE
	.align		4
.L_1191:
        /*00ac*/ 	.byte	0x03, 0x19
        /*00ae*/ 	.short	0x002c


	//----- nvinfo : EIATTR_PARAM_CBANK
	.align		4
        /*00b0*/ 	.byte	0x04, 0x0a
        /*00b2*/ 	.short	(.L_1193 - .L_1192)
	.align		4
.L_1192:
        /*00b4*/ 	.word	index@(.nv.constant0._ZN2at6native27unrolled_elementwise_kernelIZZZNS0_66_GLOBAL__N__d53a5ca4_28_ActivationLeakyReluKernel_cu_9e10b42f_311217leaky_relu_kernelERNS_18TensorIteratorBaseERKN3c106ScalarEENKUlvE_clEvENKUlvE1_clEvEUlNS5_4HalfEE_St5arrayIPcLm2EELi4E23TrivialOffsetCalculatorILi1EjESH_NS0_6memory15LoadWithoutCastENSI_16StoreWithoutCastEEEviT_T0_T2_T3_T4_T5_)
        /*00b8*/ 	.short	0x0380
        /*00ba*/ 	.short	0x002c


	//----- nvinfo : EIATTR_SW_WAR
	.align		4
.L_1193:
        /*00bc*/ 	.byte	0x04, 0x36
        /*00be*/ 	.short	(.L_1195 - .L_1194)
.L_1194:
        /*00c0*/ 	.word	0x00000008
.L_1195:


//--------------------- .nv.info._ZN2at6native29vectorized_elementwise_kernelILi2EZZZNS0_66_GLOBAL__N__d53a5ca4_28_ActivationLeakyReluKernel_cu_9e10b42f_311217leaky_relu_kernelERNS_18TensorIteratorBaseERKN3c106ScalarEENKUlvE_clEvENKUlvE1_clEvEUlNS5_4HalfEE_St5arrayIPcLm2EEEEviT0_T1_ --------------------------
	.section	.nv.info._ZN2at6native29vectorized_elementwise_kernelILi2EZZZNS0_66_GLOBAL__N__d53a5ca4_28_ActivationLeakyReluKernel_cu_9e10b42f_311217leaky_relu_kernelERNS_18TensorIteratorBaseERKN3c106ScalarEENKUlvE_clEvENKUlvE1_clEvEUlNS5_4HalfEE_St5arrayIPcLm2EEEEviT0_T1_,"",@"SHT_CUDA_INFO"
	.sectionflags	@""
	.align	4


	//----- nvinfo : EIATTR_CUDA_API_VERSION
	.align		4
        /*0000*/ 	.byte	0x04, 0x37
        /*0002*/ 	.short	(.L_1197 - .L_1196)
.L_1196:
        /*0004*/ 	.word	0x00000082


	//----- nvinfo : EIATTR_KPARAM_INFO
	.align		4
.L_1197:
        /*0008*/ 	.byte	0x04, 0x17
        /*000a*/ 	.short	(.L_1199 - .L_1198)
.L_1198:
        /*000c*/ 	.word	0x00000000
        /*0010*/ 	.short	0x0002
        /*0012*/ 	.short	0x0018
        /*0014*/ 	.byte	0x00, 0xf0, 0x41, 0x00


	//----- nvinfo : EIATTR_KPARAM_INFO
	.align		4
.L_1199:
        /*0018*/ 	.byte	0x04, 0x17
        /*001a*/ 	.short	(.L_1201 - .L_1200)
.L_1200:
        /*001c*/ 	.word	0x00000000
        /*0020*/ 	.short	0x0001
        /*0022*/ 	.short	0x0008
        /*0024*/ 	.byte	0x00, 0xf0, 0x41, 0x00


	//----- nvinfo : EIATTR_KPARAM_INFO
	.align		4
.L_1201:
        /*0028*/ 	.byte	0x04, 0x17
        /*002a*/ 	.short	(.L_1203 - .L_1202)
.L_1202:
        /*002c*/ 	.word	0x00000000
        /*0030*/ 	.short	0x0000
        /*0032*/ 	.short	0x0000
        /*0034*/ 	.byte	0x00, 0xf0, 0x11, 0x00


	//----- nvinfo : EIATTR_SPARSE_MMA_MASK
	.align		4
.L_1203:
        /*0038*/ 	.byte	0x03, 0x50
        /*003a*/ 	.short	0x0000


	//----- nvinfo : EIATTR_MAXREG_COUNT
	.align		4
        /*003c*/ 	.byte	0x03, 0x1b
        /*003e*/ 	.short	0x00ff


	//----- nvinfo : EIATTR_MERCURY_ISA_VERSION
	.align		4
        /*0040*/ 	.byte	0x03, 0x5f
        /*0042*/ 	.short	0x0101


	//----- nvinfo : EIATTR_VRC_CTA_INIT_COUNT
	.align		4
        /*0044*/ 	.byte	0x02, 0x4a
	.zero		1
	.zero		1


	//----- nvinfo : EIATTR_EXIT_INSTR_OFFSETS
	.align		4
        /*0048*/ 	.byte	0x04, 0x1c
        /*004a*/ 	.short	(.L_1205 - .L_1204)


	//   ....[0]....
.L_1204:
        /*004c*/ 	.word	0x00000c40


	//   ....[1]....
        /*0050*/ 	.word	0x00000c90


	//   ....[2]....
        /*0054*/ 	.word	0x00000f60


	//----- nvinfo : EIATTR_MAX_THREADS
	.align		4
.L_1205:
        /*0058*/ 	.byte	0x04, 0x05
        /*005a*/ 	.short	(.L_1207 - .L_1206)
.L_1206:
        /*005c*/ 	.word	0x00000080
        /*0060*/ 	.word	0x00000001
        /*0064*/ 	.word	0x00000001


	//----- nvinfo : EIATTR_CRS_STACK_SIZE
	.align		4
.L_1207:
        /*0068*/ 	.byte	0x04, 0x1e
        /*006a*/ 	.short	(.L_1209 - .L_1208)
.L_1208:
        /*006c*/ 	.word	0x00000000


	//----- nvinfo : EIATTR_CBANK_PARAM_SIZE
	.align		4
.L_1209:
        /*0070*/ 	.byte	0x03, 0x19
        /*0072*/ 	.short	0x0028


	//----- nvinfo : EIATTR_PARAM_CBANK
	.align		4
        /*0074*/ 	.byte	0x04, 0x0a
        /*0076*/ 	.short	(.L_1211 - .L_1210)
	.align		4
.L_1210:
        /*0078*/ 	.word	index@(.nv.constant0._ZN2at6native29vectorized_elementwise_kernelILi2EZZZNS0_66_GLOBAL__N__d53a5ca4_28_ActivationLeakyReluKernel_cu_9e10b42f_311217leaky_relu_kernelERNS_18TensorIteratorBaseERKN3c106ScalarEENKUlvE_clEvENKUlvE1_clEvEUlNS5_4HalfEE_St5arrayIPcLm2EEEEviT0_T1_)
        /*007c*/ 	.short	0x0380
        /*007e*/ 	.short	0x0028


	//----- nvinfo : EIATTR_SW_WAR
	.align		4
.L_1211:
        /*0080*/ 	.byte	0x04, 0x36
        /*0082*/ 	.short	(.L_1213 - .L_1212)
.L_1212:
        /*0084*/ 	.word	0x00000008
.L_1213:


//--------------------- .nv.info._ZN2at6native29vectorized_elementwise_kernelILi4EZZZNS0_66_GLOBAL__N__d53a5ca4_28_ActivationLeakyReluKernel_cu_9e10b42f_311217leaky_relu_kernelERNS_18TensorIteratorBaseERKN3c106ScalarEENKUlvE_clEvENKUlvE1_clEvEUlNS5_4HalfEE_St5arrayIPcLm2EEEEviT0_T1_ --------------------------
	.section	.nv.info._ZN2at6native29vectorized_elementwise_kernelILi4EZZZNS0_66_GLOBAL__N__d53a5ca4_28_ActivationLeakyReluKernel_cu_9e10b42f_311217leaky_relu_kernelERNS_18TensorIteratorBaseERKN3c106ScalarEENKUlvE_clEvENKUlvE1_clEvEUlNS5_4HalfEE_St5arrayIPcLm2EEEEviT0_T1_,"",@"SHT_CUDA_INFO"
	.sectionflags	@""
	.align	4


	//----- nvinfo : EIATTR_CUDA_API_VERSION
	.align		4
        /*0000*/ 	.byte	0x04, 0x37
        /*0002*/ 	.short	(.L_1215 - .L_1214)
.L_1214:
        /*0004*/ 	.word	0x00000082


	//----- nvinfo : EIATTR_KPARAM_INFO
	.align		4
.L_1215:
        /*0008*/ 	.byte	0x04, 0x17
        /*000a*/ 	.short	(.L_1217 - .L_1216)
.L_1216:
        /*000c*/ 	.word	0x00000000
        /*0010*/ 	.short	0x0002
        /*0012*/ 	.short	0x0018
        /*0014*/ 	.byte	0x00, 0xf0, 0x41, 0x00


	//----- nvinfo : EIATTR_KPARAM_INFO
	.align		4
.L_1217:
        /*0018*/ 	.byte	0x04, 0x17
        /*001a*/ 	.short	(.L_1219 - .L_1218)
.L_1218:
        /*001c*/ 	.word	0x00000000
        /*0020*/ 	.short	0x0001
        /*0022*/ 	.short	0x0008
        /*0024*/ 	.byte	0x00, 0xf0, 0x41, 0x00


	//----- nvinfo : EIATTR_KPARAM_INFO
	.align		4
.L_1219:
        /*0028*/ 	.byte	0x04, 0x17
        /*002a*/ 	.short	(.L_1221 - .L_1220)
.L_1220:
        /*002c*/ 	.word	0x00000000
        /*0030*/ 	.short	0x0000
        /*0032*/ 	.short	0x0000
        /*0034*/ 	.byte	0x00, 0xf0, 0x11, 0x00


	//----- nvinfo : EIATTR_SPARSE_MMA_MASK
	.align		4
.L_1221:
        /*0038*/ 	.byte	0x03, 0x50
        /*003a*/ 	.short	0x0000


	//----- nvinfo : EIATTR_MAXREG_COUNT
	.align		4
        /*003c*/ 	.byte	0x03, 0x1b
        /*003e*/ 	.short	0x00ff


	//----- nvinfo : EIATTR_MERCURY_ISA_VERSION
	.align		4
        /*0040*/ 	.byte	0x03, 0x5f
        /*0042*/ 	.short	0x0101


	//----- nvinfo : EIATTR_VRC_CTA_INIT_COUNT
	.align		4
        /*0044*/ 	.byte	0x02, 0x4a
	.zero		1
	.zero		1


	//----- nvinfo : EIATTR_EXIT_INSTR_OFFSETS
	.align		4
        /*0048*/ 	.byte	0x04, 0x1c
        /*004a*/ 	.short	(.L_1223 - .L_1222)


	//   ....[0]....
.L_1222:
        /*004c*/ 	.word	0x00000c40


	//   ....[1]....
        /*0050*/ 	.word	0x00000c90


	//   ....[2]....
        /*0054*/ 	.word	0x00000f20


	//----- nvinfo : EIATTR_MAX_THREADS
	.align		4
.L_1223:
        /*0058*/ 	.byte	0x04, 0x05
        /*005a*/ 	.short	(.L_1225 - .L_1224)
.L_1224:
        /*005c*/ 	.word	0x00000080
        /*0060*/ 	.word	0x00000001
        /*0064*/ 	.word	0x00000001


	//----- nvinfo : EIATTR_CRS_STACK_SIZE
	.align		4
.L_1225:
        /*0068*/ 	.byte	0x04, 0x1e
        /*006a*/ 	.short	(.L_1227 - .L_1226)
.L_1226:
        /*006c*/ 	.word	0x00000000


	//----- nvinfo : EIATTR_CBANK_PARAM_SIZE
	.align		4
.L_1227:
        /*0070*/ 	.byte	0x03, 0x19
        /*0072*/ 	.short	0x0028


	//----- nvinfo : EIATTR_PARAM_CBANK
	.align		4
        /*0074*/ 	.byte	0x04, 0x0a
        /*0076*/ 	.short	(.L_1229 - .L_1228)
	.align		4
.L_1228:
        /*0078*/ 	.word	index@(.nv.constant0._ZN2at6native29vectorized_elementwise_kernelILi4EZZZNS0_66_GLOBAL__N__d53a5ca4_28_ActivationLeakyReluKernel_cu_9e10b42f_311217leaky_relu_kernelERNS_18TensorIteratorBaseERKN3c106ScalarEENKUlvE_clEvENKUlvE1_clEvEUlNS5_4HalfEE_St5arrayIPcLm2EEEEviT0_T1_)
        /*007c*/ 	.short	0x0380
        /*007e*/ 	.short	0x0028


	//----- nvinfo : EIATTR_SW_WAR
	.align		4
.L_1229:
        /*0080*/ 	.byte	0x04, 0x36
        /*0082*/ 	.short	(.L_1231 - .L_1230)
.L_1230:
        /*0084*/ 	.word	0x00000008
.L_1231:


//--------------------- .nv.info._ZN2at6native29vectorized_elementwise_kernelILi8EZZZNS0_66_GLOBAL__N__d53a5ca4_28_ActivationLeakyReluKernel_cu_9e10b42f_311217leaky_relu_kernelERNS_18TensorIteratorBaseERKN3c106ScalarEENKUlvE_clEvENKUlvE1_clEvEUlNS5_4HalfEE_St5arrayIPcLm2EEEEviT0_T1_ --------------------------
	.section	.nv.info._ZN2at6native29vectorized_elementwise_kernelILi8EZZZNS0_66_GLOBAL__N__d53a5ca4_28_ActivationLeakyReluKernel_cu_9e10b42f_311217leaky_relu_kernelERNS_18TensorIteratorBaseERKN3c106ScalarEENKUlvE_clEvENKUlvE1_clEvEUlNS5_4HalfEE_St5arrayIPcLm2EEEEviT0_T1_,"",@"SHT_CUDA_INFO"
	.sectionflags	@""
	.align	4


	//----- nvinfo : EIATTR_CUDA_API_VERSION
	.align		4
        /*0000*/ 	.byte	0x04, 0x37
        /*0002*/ 	.short	(.L_1233 - .L_1232)
.L_1232:
        /*0004*/ 	.word	0x00000082


	//----- nvinfo : EIATTR_KPARAM_INFO
	.align		4
.L_1233:
        /*0008*/ 	.byte	0x04, 0x17
        /*000a*/ 	.short	(.L_1235 - .L_1234)
.L_1234:
        /*000c*/ 	.word	0x00000000
        /*0010*/ 	.short	0x0002
        /*0012*/ 	.short	0x0018
        /*0014*/ 	.byte	0x00, 0xf0, 0x41, 0x00


	//----- nvinfo : EIATTR_KPARAM_INFO
	.align		4
.L_1235:
        /*0018*/ 	.byte	0x04, 0x17
        /*001a*/ 	.short	(.L_1237 - .L_1236)
.L_1236:
        /*001c*/ 	.word	0x00000000
        /*0020*/ 	.short	0x0001
        /*0022*/ 	.short	0x0008
        /*0024*/ 	.byte	0x00, 0xf0, 0x41, 0x00


	//----- nvinfo : EIATTR_KPARAM_INFO
	.align		4
.L_1237:
        /*0028*/ 	.byte	0x04, 0x17
        /*002a*/ 	.short	(.L_1239 - .L_1238)
.L_1238:
        /*002c*/ 	.word	0x00000000
        /*0030*/ 	.short	0x0000
        /*0032*/ 	.short	0x0000
        /*0034*/ 	.byte	0x00, 0xf0, 0x11, 0x00


	//----- nvinfo : EIATTR_SPARSE_MMA_MASK
	.align		4
.L_1239:
        /*0038*/ 	.byte	0x03, 0x50
        /*003a*/ 	.short	0x0000


	//----- nvinfo : EIATTR_MAXREG_COUNT
	.align		4
        /*003c*/ 	.byte	0x03, 0x1b
        /*003e*/ 	.short	0x00ff


	//----- nvinfo : EIATTR_MERCURY_ISA_VERSION
	.align		4
        /*0040*/ 	.byte	0x03, 0x5f
        /*0042*/ 	.short	0x0101


	//----- nvinfo : EIATTR_VRC_CTA_INIT_COUNT
	.align		4
        /*0044*/ 	.byte	0x02, 0x4a
	.zero		1
	.zero		1


	//----- nvinfo : EIATTR_EXIT_INSTR_OFFSETS
	.align		4
        /*0048*/ 	.byte	0x04, 0x1c
        /*004a*/ 	.short	(.L_1241 - .L_1240)


	//   ....[0]....
.L_1240:
        /*004c*/ 	.word	0x00000c40


	//   ....[1]....
        /*0050*/ 	.word	0x00000c90


	//   ....[2]....
        /*0054*/ 	.word	0x00000f00


	//----- nvinfo : EIATTR_MAX_THREADS
	.align		4
.L_1241:
        /*0058*/ 	.byte	0x04, 0x05
        /*005a*/ 	.short	(.L_1243 - .L_1242)
.L_1242:
        /*005c*/ 	.word	0x00000080
        /*0060*/ 	.word	0x00000001
        /*0064*/ 	.word	0x00000001


	//----- nvinfo : EIATTR_CRS_STACK_SIZE
	.align		4
.L_1243:
        /*0068*/ 	.byte	0x04, 0x1e
        /*006a*/ 	.short	(.L_1245 - .L_1244)
.L_1244:
        /*006c*/ 	.word	0x00000000


	//----- nvinfo : EIATTR_CBANK_PARAM_SIZE
	.align		4
.L_1245:
        /*0070*/ 	.byte	0x03, 0x19
        /*0072*/ 	.short	0x0028


	//----- nvinfo : EIATTR_PARAM_CBANK
	.align		4
        /*0074*/ 	.byte	0x04, 0x0a
        /*0076*/ 	.short	(.L_1247 - .L_1246)
	.align		4
.L_1246:
        /*0078*/ 	.word	index@(.nv.constant0._ZN2at6native29vectorized_elementwise_kernelILi8EZZZNS0_66_GLOBAL__N__d53a5ca4_28_ActivationLeakyReluKernel_cu_9e10b42f_311217leaky_relu_kernelERNS_18TensorIteratorBaseERKN3c106ScalarEENKUlvE_clEvENKUlvE1_clEvEUlNS5_4HalfEE_St5arrayIPcLm2EEEEviT0_T1_)
        /*007c*/ 	.short	0x0380
        /*007e*/ 	.short	0x0028


	//----- nvinfo : EIATTR_SW_WAR
	.align		4
.L_1247:
        /*0080*/ 	.byte	0x04, 0x36
        /*0082*/ 	.short	(.L_1249 - .L_1248)
.L_1248:
        /*0084*/ 	.word	0x00000008
.L_1249:


//--------------------- .nv.info._ZN2at6native18elementwise_kernelILi128ELi4EZNS0_15gpu_kernel_implIZZZNS0_66_GLOBAL__N__d53a5ca4_28_ActivationLeakyReluKernel_cu_9e10b42f_311217leaky_relu_kernelERNS_18TensorIteratorBaseERKN3c106ScalarEENKUlvE_clEvENKUlvE0_clEvEUlfE_EEvS5_RKT_EUliE_EEviT1_ --------------------------
	.section	.nv.info._ZN2at6native18elementwise_kernelILi128ELi4EZNS0_15gpu_kernel_implIZZZNS0_66_GLOBAL__N__d53a5ca4_28_ActivationLeakyReluKernel_cu_9e10b42f_311217leaky_relu_kernelERNS_18TensorIteratorBaseERKN3c106ScalarEENKUlvE_clEvENKUlvE0_clEvEUlfE_EEvS5_RKT_EUliE_EEviT1_,"",@"SHT_CUDA_INFO"
	.sectionflags	@""
	.align	4


	//----- nvinfo : EIATTR_CUDA_API_VERSION
	.align		4
        /*0000*/ 	.byte	0x04, 0x37
        /*0002*/ 	.short	(.L_1251 - .L_1250)
.L_1250:
        /*0004*/ 	.word	0x00000082


	//----- nvinfo : EIATTR_KPARAM_INFO
	.align		4
.L_1251:
        /*0008*/ 	.byte	0x04, 0x17
        /*000a*/ 	.short	(.L_1253 - .L_1252)
.L_1252:
        /*000c*/ 	.word	0x00000000
        /*0010*/ 	.short	0x0001
        /*0012*/ 	.short	0x0008
        /*0014*/ 	.byte	0x00, 0xf0, 0xa1, 0x08


	//----- nvinfo : EIATTR_KPARAM_INFO
	.align		4
.L_1253:
        /*0018*/ 	.byte	0x04, 0x17
        /*001a*/ 	.short	(.L_1255 - .L_1254)
.L_1254:
        /*001c*/ 	.word	0x00000000
        /*0020*/ 	.short	0x0000
        /*0022*/ 	.short	0x0000
        /*0024*/ 	.byte	0x00, 0xf0, 0x11, 0x00


	//----- nvinfo : EIATTR_SPARSE_MMA_MASK
	.align		4
.L_1255:
        /*0028*/ 	.byte	0x03, 0x50
        /*002a*/ 	.short	0x0000


	//----- nvinfo : EIATTR_MAXREG_COUNT
	.align		4
        /*002c*/ 	.byte	0x03, 0x1b
        /*002e*/ 	.short	0x0080


	//----- nvinfo : EIATTR_EXTERNS
	.align		4
        /*0030*/ 	.byte	0x04, 0x0f
        /*0032*/ 	.short	(.L_1257 - .L_1256)


	//   ....[0]....
	.align		4
.L_1256:
        /*0034*/ 	.word	index@(__assertfail)


	//----- nvinfo : EIATTR_MERCURY_ISA_VERSION
	.align		4
.L_1257:
        /*0038*/ 	.byte	0x03, 0x5f
        /*003a*/ 	.short	0x0101


	//----- nvinfo : EIATTR_VRC_CTA_INIT_COUNT
	.align		4
        /*003c*/ 	.byte	0x02, 0x4a
	.zero		1
	.zero		1


	//----- nvinfo : EIATTR_SYSCALL_OFFSETS
	.align		4
        /*0040*/ 	.byte	0x04, 0x46
        /*0042*/ 	.short	(.L_1259 - .L_1258)


	//   ....[0]....
.L_1258:
        /*0044*/ 	.word	0x000020d0


	//   ....[1]....
        /*0048*/ 	.word	0x00002eb0


	//   ....[2]....
        /*004c*/ 	.word	0x000050c0


	//   ....[3]....
        /*0050*/ 	.word	0x00005d00


	//   ....[4]....
        /*0054*/ 	.word	0x00008020


	//   ....[5]....
        /*0058*/ 	.word	0x00008c60


	//   ....[6]....
        /*005c*/ 	.word	0x0000af90


	//   ....[7]....
        /*0060*/ 	.word	0x0000bbb0


	//----- nvinfo : EIATTR_EXIT_INSTR_OFFSETS
	.align		4
.L_1259:
        /*0064*/ 	.byte	0x04, 0x1c
        /*0066*/ 	.short	(.L_1261 - .L_1260)


	//   ....[0]....
.L_1260:
        /*0068*/ 	.word	0x00008f10


	//   ....[1]....
        /*006c*/ 	.word	0x0000b130


	//   ....[2]....
        /*0070*/ 	.word	0x0000b170


	//   ....[3]....
        /*0074*/ 	.word	0x0000b200


	//   ....[4]....
        /*0078*/ 	.word	0x0000b230


	//   ....[5]....
        /*007c*/ 	.word	0x0000b260


	//   ....[6]....
        /*0080*/ 	.word	0x0000b2e0


	//   ....[7]....
        /*0084*/ 	.word	0x0000b310


	//   ....[8]....
        /*0088*/ 	.word	0x0000b3a0


	//   ....[9]....
        /*008c*/ 	.word	0x0000b3e0


	//   ....[10]....
        /*0090*/ 	.word	0x0000b420


	//   ....[11]....
        /*0094*/ 	.word	0x0000b4f0


	//   ....[12]....
        /*0098*/ 	.word	0x0000b650


	//   ....[13]....
        /*009c*/ 	.word	0x0000b7b0


	//   ....[14]....
        /*00a0*/ 	.word	0x0000b900


	//   ....[15]....
        /*00a4*/ 	.word	0x0000b930


	//   ....[16]....
        /*00a8*/ 	.word	0x0000b960


	//   ....[17]....
        /*00ac*/ 	.word	0x0000ba00


	//   ....[18]....
        /*00b0*/ 	.word	0x0000ba50


	//   ....[19]....
        /*00b4*/ 	.word	0x0000bbc0


	//   ....[20]....
        /*00b8*/ 	.word	0x0000bcc0


	//   ....[21]....
        /*00bc*/ 	.word	0x0000bdf0


	//   ....[22]....
        /*00c0*/ 	.word	0x0000be20


	//----- nvinfo : EIATTR_MAX_THREADS
	.align		4
.L_1261:
        /*00c4*/ 	.byte	0x04, 0x05
        /*00c6*/ 	.short	(.L_1263 - .L_1262)
.L_1262:
        /*00c8*/ 	.word	0x00000080
        /*00cc*/ 	.word	0x00000001
        /*00d0*/ 	.word	0x00000001


	//----- nvinfo : EIATTR_CRS_STACK_SIZE
	.align		4
.L_1263:
        /*00d4*/ 	.byte	0x04, 0x1e
        /*00d6*/ 	.short	(.L_1265 - .L_1264)
.L_1264:
        /*00d8*/ 	.word	0x00000000


	//----- nvinfo : EIATTR_CBANK_PARAM_SIZE
	.align		4
.L_1265:
        /*00dc*/ 	.byte	0x03, 0x19
        /*00de*/ 	.short	0x0230


	//----- nvinfo : EIATTR_PARAM_CBANK
	.align		4
        /*00e0*/ 	.byte	0x04, 0x0a
        /*00e2*/ 	.short	(.L_1267 - .L_1266)
	.align		4
.L_1266:
        /*00e4*/ 	.word	index@(.nv.constant0._ZN2at6native18elementwise_kernelILi128ELi4EZNS0_15gpu_kernel_implIZZZNS0_66_GLOBAL__N__d53a5ca4_28_ActivationLeakyReluKernel_cu_9e10b42f_311217leaky_relu_kernelERNS_18TensorIteratorBaseERKN3c106ScalarEENKUlvE_clEvENKUlvE0_clEvEUlfE_EEvS5_RKT_EUliE_EEviT1_)
        /*00e8*/ 	.short	0x0380
        /*00ea*/ 	.short	0x0230


	//----- nvinfo : EIATTR_SW_WAR
	.align		4
.L_1267:
        /*00ec*/ 	.byte	0x04, 0x36
        /*00ee*/ 	.short	(.L_1269 - .L_1268)
.L_1268:
        /*00f0*/ 	.word	0x00000008
.L_1269:


//--------------------- .nv.info._ZN2at6native27unrolled_elementwise_kernelIZZZNS0_66_GLOBAL__N__d53a5ca4_28_ActivationLeakyReluKernel_cu_9e10b42f_311217leaky_relu_kernelERNS_18TensorIteratorBaseERKN3c106ScalarEENKUlvE_clEvENKUlvE0_clEvEUlfE_St5arrayIPcLm2EELi4E23TrivialOffsetCalculatorILi1EjESG_NS0_6memory12LoadWithCastILi1EEENSH_13StoreWithCastILi1EEEEEviT_T0_T2_T3_T4_T5_ --------------------------
	.section	.nv.info._ZN2at6native27unrolled_elementwise_kernelIZZZNS0_66_GLOBAL__N__d53a5ca4_28_ActivationLeakyReluKernel_cu_9e10b42f_311217leaky_relu_kernelERNS_18TensorIteratorBaseERKN3c106ScalarEENKUlvE_clEvENKUlvE0_clEvEUlfE_St5arrayIPcLm2EELi4E23TrivialOffsetCalculatorILi1EjESG_NS0_6memory12LoadWithCastILi1EEENSH_13StoreWithCastILi1EEEEEviT_T0_T2_T3_T4_T5_,"",@"SHT_CUDA_INFO"
	.sectionflags	@""
	.align	4


	//----- nvinfo : EIATTR_CUDA_API_VERSION
	.align		4
        /*0000*/ 	.byte	0x04, 0x37
        /*0002*/ 	.short	(.L_1271 - .L_1270)
.L_1270:
        /*0004*/ 	.word	0x00000082


	//----- nvinfo : EIATTR_KPARAM_INFO
	.align		4
.L_1271:
        /*0008*/ 	.byte	0x04, 0x17
        /*000a*/ 	.short	(.L_1273 - .L_1272)
.L_1272:
        /*000c*/ 	.word	0x00000000
        /*0010*/ 	.short	0x0006
        /*0012*/ 	.short	0x0034
        /*0014*/ 	.byte	0x00, 0xf0, 0x21, 0x00


	//----- nvinfo : EIATTR_KPARAM_INFO
	.align		4
.L_1273:
        /*0018*/ 	.byte	0x04, 0x17
        /*001a*/ 	.short	(.L_1275 - .L_1274)
.L_1274:
        /*001c*/ 	.word	0x00000000
        /*0020*/ 	.short	0x0005
        /*0022*/ 	.short	0x002c
        /*0024*/ 	.byte	0x00, 0xf0, 0x21, 0x00


	//----- nvinfo : EIATTR_KPARAM_INFO
	.align		4
.L_1275:
        /*0028*/ 	.byte	0x04, 0x17
        /*002a*/ 	.short	(.L_1277 - .L_1276)
.L_1276:
        /*002c*/ 	.word	0x00000000
        /*0030*/ 	.short	0x0004
        /*0032*/ 	.short	0x0029
        /*0034*/ 	.byte	0x00, 0xf0, 0x05, 0x00


	//----- nvinfo : EIATTR_KPARAM_INFO
	.align		4
.L_1277:
        /*0038*/ 	.byte	0x04, 0x17
        /*003a*/ 	.short	(.L_1279 - .L_1278)
.L_1278:
        /*003c*/ 	.word	0x00000000
        /*0040*/ 	.short	0x0003
        /*0042*/ 	.short	0x0028
        /*0044*/ 	.byte	0x00, 0xf0, 0x05, 0x00


	//----- nvinfo : EIATTR_KPARAM_INFO
	.align		4
.L_1279:
        /*0048*/ 	.byte	0x04, 0x17
        /*004a*/ 	.short	(.L_1281 - .L_1280)
.L_1280:
        /*004c*/ 	.word	0x00000000
        /*0050*/ 	.short	0x0002
        /*0052*/ 	.short	0x0018
        /*0054*/ 	.byte	0x00, 0xf0, 0x41, 0x00


	//----- nvinfo : EIATTR_KPARAM_INFO
	.align		4
.L_1281:
        /*0058*/ 	.byte	0x04, 0x17
        /*005a*/ 	.short	(.L_1283 - .L_1282)
.L_1282:
        /*005c*/ 	.word	0x00000000
        /*0060*/ 	.short	0x0001
        /*0062*/ 	.short	0x0008
        /*0064*/ 	.byte	0x00, 0xf0, 0x41, 0x00


	//----- nvinfo : EIATTR_KPARAM_INFO
	.align		4
.L_1283:
        /*0068*/ 	.byte	0x04, 0x17
        /*006a*/ 	.short	(.L_1285 - .L_1284)
.L_1284:
        /*006c*/ 	.word	0x00000000
        /*0070*/ 	.short	0x0000
        /*0072*/ 	.short	0x0000
        /*0074*/ 	.byte	0x00, 0xf0, 0x11, 0x00


	//----- nvinfo : EIATTR_SPARSE_MMA_MASK
	.align		4
.L_1285:
        /*0078*/ 	.byte	0x03, 0x50
        /*007a*/ 	.short	0x0000


	//----- nvinfo : EIATTR_MAXREG_COUNT
	.align		4
        /*007c*/ 	.byte	0x03, 0x1b
        /*007e*/ 	.short	0x00ff


	//----- nvinfo : EIATTR_EXTERNS
	.align		4
        /*0080*/ 	.byte	0x04, 0x0f
        /*0082*/ 	.short	(.L_1287 - .L_1286)


	//   ....[0]....
	.align		4
.L_1286:
        /*0084*/ 	.word	index@(__assertfail)


	//----- nvinfo : EIATTR_MERCURY_ISA_VERSION
	.align		4
.L_1287:
        /*0088*/ 	.byte	0x03, 0x5f
        /*008a*/ 	.short	0x0101


	//----- nvinfo : EIATTR_VRC_CTA_INIT_COUNT
	.align		4
        /*008c*/ 	.byte	0x02, 0x4a
	.zero		1
	.zero		1


	//----- nvinfo : EIATTR_SYSCALL_OFFSETS
	.align		4
        /*0090*/ 	.byte	0x04, 0x46
        /*0092*/ 	.short	(.L_1289 - .L_1288)


	//   ....[0]....
.L_1288:
        /*0094*/ 	.word	0x00000de0


	//   ....[1]....
        /*0098*/ 	.word	0x00001cf0


	//   ....[2]....
        /*009c*/ 	.word	0x00002b80


	//   ....[3]....
        /*00a0*/ 	.word	0x000039e0


	//   ....[4]....
        /*00a4*/ 	.word	0x00004830


	//   ....[5]....
        /*00a8*/ 	.word	0x00005580


	//   ....[6]....
        /*00ac*/ 	.word	0x00006400


	//   ....[7]....
        /*00b0*/ 	.word	0x00007260


	//----- nvinfo : EIATTR_EXIT_INSTR_OFFSETS
	.align		4
.L_1289:
        /*00b4*/ 	.byte	0x04, 0x1c
        /*00b6*/ 	.short	(.L_1291 - .L_1290)


	//   ....[0]....
.L_1290:
        /*00b8*/ 	.word	0x000066a0


	//   ....[1]....
        /*00bc*/ 	.word	0x000067e0


	//   ....[2]....
        /*00c0*/ 	.word	0x00006820


	//   ....[3]....
        /*00c4*/ 	.word	0x000068b0


	//   ....[4]....
        /*00c8*/ 	.word	0x000068e0


	//   ....[5]....
        /*00cc*/ 	.word	0x00006910


	//   ....[6]....
        /*00d0*/ 	.word	0x00006990


	//   ....[7]....
        /*00d4*/ 	.word	0x000069c0


	//   ....[8]....
        /*00d8*/ 	.word	0x00006a50


	//   ....[9]....
        /*00dc*/ 	.word	0x00006a90


	//   ....[10]....
        /*00e0*/ 	.word	0x00006ad0


	//   ....[11]....
        /*00e4*/ 	.word	0x00006ba0


	//   ....[12]....
        /*00e8*/ 	.word	0x00006d00


	//   ....[13]....
        /*00ec*/ 	.word	0x00006e60


	//   ....[14]....
        /*00f0*/ 	.word	0x00006fb0


	//   ....[15]....
        /*00f4*/ 	.word	0x00006fe0


	//   ....[16]....
        /*00f8*/ 	.word	0x00007010


	//   ....[17]....
        /*00fc*/ 	.word	0x000070b0


	//   ....[18]....
        /*0100*/ 	.word	0x00007100


	//   ....[19]....
        /*0104*/ 	.word	0x00007270


	//   ....[20]....
        /*0108*/ 	.word	0x00007370


	//   ....[21]....
        /*010c*/ 	.word	0x000074a0


	//   ....[22]....
        /*0110*/ 	.word	0x000074d0


	//----- nvinfo : EIATTR_MAX_THREADS
	.align		4
.L_1291:
        /*0114*/ 	.byte	0x04, 0x05
        /*0116*/ 	.short	(.L_1293 - .L_1292)
.L_1292:
        /*0118*/ 	.word	0x00000080
        /*011c*/ 	.word	0x00000001
        /*0120*/ 	.word	0x00000001


	//----- nvinfo : EIATTR_CRS_STACK_SIZE
	.align		4
.L_1293:
        /*0124*/ 	.byte	0x04, 0x1e
        /*0126*/ 	.short	(.L_1295 - .L_1294)
.L_1294:
        /*0128*/ 	.word	0x00000000


	//----- nvinfo : EIATTR_CBANK_PARAM_SIZE
	.align		4
.L_1295:
        /*012c*/ 	.byte	0x03, 0x19
        /*012e*/ 	.short	0x003c


	//----- nvinfo : EIATTR_PARAM_CBANK
	.align		4
        /*0130*/ 	.byte	0x04, 0x0a
        /*0132*/ 	.short	(.L_1297 - .L_1296)
	.align		4
.L_1296:
        /*0134*/ 	.word	index@(.nv.constant0._ZN2at6native27unrolled_elementwise_kernelIZZZNS0_66_GLOBAL__N__d53a5ca4_28_ActivationLeakyReluKernel_cu_9e10b42f_311217leaky_relu_kernelERNS_18TensorIteratorBaseERKN3c106ScalarEENKUlvE_clEvENKUlvE0_clEvEUlfE_St5arrayIPcLm2EELi4E23TrivialOffsetCalculatorILi1EjESG_NS0_6memory12LoadWithCastILi1EEENSH_13StoreWithCastILi1EEEEEviT_T0_T2_T3_T4_T5_)
        /*0138*/ 	.short	0x0380
        /*013a*/ 	.short	0x003c


	//----- nvinfo : EIATTR_SW_WAR
	.align		4
.L_1297:
        /*013c*/ 	.byte	0x04, 0x36
        /*013e*/ 	.short	(.L_1299 - .L_1298)
.L_1298:
        /*0140*/ 	.word	0x00000008
.L_1299:


//--------------------- .nv.info._ZN2at6native18elementwise_kernelILi128ELi2EZNS0_22gpu_kernel_impl_nocastIZZZNS0_66_GLOBAL__N__d53a5ca4_28_ActivationLeakyReluKernel_cu_9e10b42f_311217leaky_relu_kernelERNS_18TensorIteratorBaseERKN3c106ScalarEENKUlvE_clEvENKUlvE0_clEvEUlfE_EEvS5_RKT_EUliE_EEviT1_ --------------------------
	.section	.nv.info._ZN2at6native18elementwise_kernelILi128ELi2EZNS0_22gpu_kernel_impl_nocastIZZZNS0_66_GLOBAL__N__d53a5ca4_28_ActivationLeakyReluKernel_cu_9e10b42f_311217leaky_relu_kernelERNS_18TensorIteratorBaseERKN3c106ScalarEENKUlvE_clEvENKUlvE0_clEvEUlfE_EEvS5_RKT_EUliE_EEviT1_,"",@"SHT_CUDA_INFO"
	.sectionflags	@""
	.align	4


	//----- nvinfo : EIATTR_CUDA_API_VERSION
	.align		4
        /*0000*/ 	.byte	0x04, 0x37
        /*0002*/ 	.short	(.L_1301 - .L_1300)
.L_1300:
        /*0004*/ 	.word	0x00000082


	//----- nvinfo : EIATTR_KPARAM_INFO
	.align		4
.L_1301:
        /*0008*/ 	.byte	0x04, 0x17
        /*000a*/ 	.short	(.L_1303 - .L_1302)
.L_1302:
        /*000c*/ 	.word	0x00000000
        /*0010*/ 	.short	0x0001
        /*0012*/ 	.short	0x0008
        /*0014*/ 	.byte	0x00, 0xf0, 0x81, 0x08


	//----- nvinfo : EIATTR_KPARAM_INFO
	.align		4
.L_1303:
        /*0018*/ 	.byte	0x04, 0x17
        /*001a*/ 	.short	(.L_1305 - .L_1304)
.L_1304:
        /*001c*/ 	.word	0x00000000
        /*0020*/ 	.short	0x0000
        /*0022*/ 	.short	0x0000
        /*0024*/ 	.byte	0x00, 0xf0, 0x11, 0x00


	//----- nvinfo : EIATTR_SPARSE_MMA_MASK
	.align		4
.L_1305:
        /*0028*/ 	.byte	0x03, 0x50
        /*002a*/ 	.short	0x0000


	//----- nvinfo : EIATTR_MAXREG_COUNT
	.align		4
        /*002c*/ 	.byte	0x03, 0x1b
        /*002e*/ 	.short	0x0080


	//----- nvinfo : EIATTR_MERCURY_ISA_VERSION
	.align		4
        /*0030*/ 	.byte	0x03, 0x5f
        /*0032*/ 	.short	0x0101


	//----- nvinfo : EIATTR_VRC_CTA_INIT_COUNT
	.align		4
        /*0034*/ 	.byte	0x02, 0x4a
	.zero		1
	.zero		1


	//----- nvinfo : EIATTR_EXIT_INSTR_OFFSETS
	.align		4
        /*0038*/ 	.byte	0x04, 0x1c
        /*003a*/ 	.short	(.L_1307 - .L_1306)


	//   ....[0]....
.L_1306:
        /*003c*/ 	.word	0x00000170


	//   ....[1]....
        /*0040*/ 	.word	0x000001f0


	//   ....[2]....
        /*0044*/ 	.word	0x000015e0


	//   ....[3]....
        /*0048*/ 	.word	0x00002930


	//----- nvinfo : EIATTR_MAX_THREADS
	.align		4
.L_1307:
        /*004c*/ 	.byte	0x04, 0x05
        /*004e*/ 	.short	(.L_1309 - .L_1308)
.L_1308:
        /*0050*/ 	.word	0x00000080
        /*0054*/ 	.word	0x00000001
        /*0058*/ 	.word	0x00000001


	//----- nvinfo : EIATTR_CRS_STACK_SIZE
	.align		4
.L_1309:
        /*005c*/ 	.byte	0x04, 0x1e
        /*005e*/ 	.short	(.L_1311 - .L_1310)
.L_1310:
        /*0060*/ 	.word	0x00000000


	//----- nvinfo : EIATTR_CBANK_PARAM_SIZE
	.align		4
.L_1311:
        /*0064*/ 	.byte	0x03, 0x19
        /*0066*/ 	.short	0x0228


	//----- nvinfo : EIATTR_PARAM_CBANK
	.align		4
        /*0068*/ 	.byte	0x04, 0x0a
        /*006a*/ 	.short	(.L_1313 - .L_1312)
	.align		4
.L_1312:
        /*006c*/ 	.word	index@(.nv.constant0._ZN2at6native18elementwise_kernelILi128ELi2EZNS0_22gpu_kernel_impl_nocastIZZZNS0_66_GLOBAL__N__d53a5ca4_28_ActivationLeakyReluKernel_cu_9e10b42f_311217leaky_relu_kernelERNS_18TensorIteratorBaseERKN3c106ScalarEENKUlvE_clEvENKUlvE0_clEvEUlfE_EEvS5_RKT_EUliE_EEviT1_)
        /*0070*/ 	.short	0x0380
        /*0072*/ 	.short	0x0228


	//----- nvinfo : EIATTR_SW_WAR
	.align		4
.L_1313:
        /*0074*/ 	.byte	0x04, 0x36
        /*0076*/ 	.short	(.L_1315 - .L_1314)
.L_1314:
        /*0078*/ 	.word	0x00000008
.L_1315:


//--------------------- .nv.info._ZN2at6native27unrolled_elementwise_kernelIZZZNS0_66_GLOBAL__N__d53a5ca4_28_ActivationLeakyReluKernel_cu_9e10b42f_311217leaky_relu_kernelERNS_18TensorIteratorBaseERKN3c106ScalarEENKUlvE_clEvENKUlvE0_clEvEUlfE_St5arrayIPcLm2EELi4E23TrivialOffsetCalculatorILi1EjESG_NS0_6memory15LoadWithoutCastENSH_16StoreWithoutCastEEEviT_T0_T2_T3_T4_T5_ --------------------------
	.section	.nv.info._ZN2at6native27unrolled_elementwise_kernelIZZZNS0_66_GLOBAL__N__d53a5ca4_28_ActivationLeakyReluKernel_cu_9e10b42f_311217leaky_relu_kernelERNS_18TensorIteratorBaseERKN3c106ScalarEENKUlvE_clEvENKUlvE0_clEvEUlfE_St5arrayIPcLm2EELi4E23TrivialOffsetCalculatorILi1EjESG_NS0_6memory15LoadWithoutCastENSH_16StoreWithoutCastEEEviT_T0_T2_T3_T4_T5_,"",@"SHT_CUDA_INFO"
	.sectionflags	@""
	.align	4


	//----- nvinfo : EIATTR_CUDA_API_VERSION
	.align		4
        /*0000*/ 	.byte	0x04, 0x37
        /*0002*/ 	.short	(.L_1317 - .L_1316)
.L_1316:
        /*0004*/ 	.word	0x00000082


	//----- nvinfo : EIATTR_KPARAM_INFO
	.align		4
.L_1317:
        /*0008*/ 	.byte	0x04, 0x17
        /*000a*/ 	.short	(.L_1319 - .L_1318)
.L_1318:
        /*000c*/ 	.word	0x00000000
        /*0010*/ 	.short	0x0006
        /*0012*/ 	.short	0x002b
        /*0014*/ 	.byte	0x00, 0xf0, 0x05, 0x00


	//----- nvinfo : EIATTR_KPARAM_INFO
	.align		4
.L_1319:
        /*0018*/ 	.byte	0x04, 0x17
        /*001a*/ 	.short	(.L_1321 - .L_1320)
.L_1320:
        /*001c*/ 	.word	0x00000000
        /*0020*/ 	.short	0x0005
        /*0022*/ 	.short	0x002a
        /*0024*/ 	.byte	0x00, 0xf0, 0x05, 0x00


	//----- nvinfo : EIATTR_KPARAM_INFO
	.align		4
.L_1321:
        /*0028*/ 	.byte	0x04, 0x17
        /*002a*/ 	.short	(.L_1323 - .L_1322)
.L_1322:
        /*002c*/ 	.word	0x00000000
        /*0030*/ 	.short	0x0004
        /*0032*/ 	.short	0x0029
        /*0034*/ 	.byte	0x00, 0xf0, 0x05, 0x00


	//----- nvinfo : EIATTR_KPARAM_INFO
	.align		4
.L_1323:
        /*0038*/ 	.byte	0x04, 0x17
        /*003a*/ 	.short	(.L_1325 - .L_1324)
.L_1324:
        /*003c*/ 	.word	0x00000000
        /*0040*/ 	.short	0x0003
        /*0042*/ 	.short	0x0028
        /*0044*/ 	.byte	0x00, 0xf0, 0x05, 0x00


	//----- nvinfo : EIATTR_KPARAM_INFO
	.align		4
.L_1325:
        /*0048*/ 	.byte	0x04, 0x17
        /*004a*/ 	.short	(.L_1327 - .L_1326)
.L_1326:
        /*004c*/ 	.word	0x00000000
        /*0050*/ 	.short	0x0002
        /*0052*/ 	.short	0x0018
        /*0054*/ 	.byte	0x00, 0xf0, 0x41, 0x00


	//----- nvinfo : EIATTR_KPARAM_INFO
	.align		4
.L_1327:
        /*0058*/ 	.byte	0x04, 0x17
        /*005a*/ 	.short	(.L_1329 - .L_1328)
.L_1328:
        /*005c*/ 	.word	0x00000000
        /*0060*/ 	.short	0x0001
        /*0062*/ 	.short	0x0008
        /*0064*/ 	.byte	0x00, 0xf0, 0x41, 0x00


	//----- nvinfo : EIATTR_KPARAM_INFO
	.align		4
.L_1329:
        /*0068*/ 	.byte	0x04, 0x17
        /*006a*/ 	.short	(.L_1331 - .L_1330)
.L_1330:
        /*006c*/ 	.word	0x00000000
        /*0070*/ 	.short	0x0000
        /*0072*/ 	.short	0x0000
        /*0074*/ 	.byte	0x00, 0xf0, 0x11, 0x00


	//----- nvinfo : EIATTR_SPARSE_MMA_MASK
	.align		4
.L_1331:
        /*0078*/ 	.byte	0x03, 0x50
        /*007a*/ 	.short	0x0000


	//----- nvinfo : EIATTR_MAXREG_COUNT
	.align		4
        /*007c*/ 	.byte	0x03, 0x1b
        /*007e*/ 	.short	0x00ff


	//----- nvinfo : EIATTR_MERCURY_ISA_VERSION
	.align		4
        /*0080*/ 	.byte	0x03, 0x5f
        /*0082*/ 	.short	0x0101


	//----- nvinfo : EIATTR_VRC_CTA_INIT_COUNT
	.align		4
        /*0084*/ 	.byte	0x02, 0x4a
	.zero		1
	.zero		1


	//----- nvinfo : EIATTR_EXIT_INSTR_OFFSETS
	.align		4
        /*0088*/ 	.byte	0x04, 0x1c
        /*008a*/ 	.short	(.L_1333 - .L_1332)


	//   ....[0]....
.L_1332:
        /*008c*/ 	.word	0x00000450


	//   ....[1]....
        /*0090*/ 	.word	0x000004a0


	//----- nvinfo : EIATTR_MAX_THREADS
	.align		4
.L_1333:
        /*0094*/ 	.byte	0x04, 0x05
        /*0096*/ 	.short	(.L_1335 - .L_1334)
.L_1334:
        /*0098*/ 	.word	0x00000080
        /*009c*/ 	.word	0x00000001
        /*00a0*/ 	.word	0x00000001


	//----- nvinfo : EIATTR_CRS_STACK_SIZE
	.align		4
.L_1335:
        /*00a4*/ 	.byte	0x04, 0x1e
        /*00a6*/ 	.short	(.L_1337 - .L_1336)
.L_1336:
        /*00a8*/ 	.word	0x00000000


	//----- nvinfo : EIATTR_CBANK_PARAM_SIZE
	.align		4
.L_1337:
        /*00ac*/ 	.byte	0x03, 0x19
        /*00ae*/ 	.short	0x002c


	//----- nvinfo : EIATTR_PARAM_CBANK
	.align		4
        /*00b0*/ 	.byte	0x04, 0x0a
        /*00b2*/ 	.short	(.L_1339 - .L_1338)
	.align		4
.L_1338:
        /*00b4*/ 	.word	index@(.nv.constant0._ZN2at6native27unrolled_elementwise_kernelIZZZNS0_66_GLOBAL__N__d53a5ca4_28_ActivationLeakyReluKernel_cu_9e10b42f_311217leaky_relu_kernelERNS_18TensorIteratorBaseERKN3c106ScalarEENKUlvE_clEvENKUlvE0_clEvEUlfE_St5arrayIPcLm2EELi4E23TrivialOffsetCalculatorILi1EjESG_NS0_6memory15LoadWithoutCastENSH_16StoreWithoutCastEEEviT_T0_T2_T3_T4_T5_)
        /*00b8*/ 	.short	0x0380
        /*00ba*/ 	.short	0x002c


	//----- nvinfo : EIATTR_SW_WAR
	.align		4
.L_1339:
        /*00bc*/ 	.byte	0x04, 0x36
        /*00be*/ 	.short	(.L_1341 - .L_1340)
.L_1340:
        /*00c0*/ 	.word	0x00000008
.L_1341:


//--------------------- .nv.info._ZN2at6native29vectorized_elementwise_kernelILi2EZZZNS0_66_GLOBAL__N__d53a5ca4_28_ActivationLeakyReluKernel_cu_9e10b42f_311217leaky_relu_kernelERNS_18TensorIteratorBaseERKN3c106ScalarEENKUlvE_clEvENKUlvE0_clEvEUlfE_St5arrayIPcLm2EEEEviT0_T1_ --------------------------
	.section	.nv.info._ZN2at6native29vectorized_elementwise_kernelILi2EZZZNS0_66_GLOBAL__N__d53a5ca4_28_ActivationLeakyReluKernel_cu_9e10b42f_311217leaky_relu_kernelERNS_18TensorIteratorBaseERKN3c106ScalarEENKUlvE_clEvENKUlvE0_clEvEUlfE_St5arrayIPcLm2EEEEviT0_T1_,"",@"SHT_CUDA_INFO"
	.sectionflags	@""
	.align	4


	//----- nvinfo : EIATTR_CUDA_API_VERSION
	.align		4
        /*0000*/ 	.byte	0x04, 0x37
        /*0002*/ 	.short	(.L_1343 - .L_1342)
.L_1342:
        /*0004*/ 	.word	0x00000082


	//----- nvinfo : EIATTR_KPARAM_INFO
	.align		4
.L_1343:
        /*0008*/ 	.byte	0x04, 0x17
        /*000a*/ 	.short	(.L_1345 - .L_1344)
.L_1344:
        /*000c*/ 	.word	0x00000000
        /*0010*/ 	.short	0x0002
        /*0012*/ 	.short	0x0018
        /*0014*/ 	.byte	0x00, 0xf0, 0x41, 0x00


	//----- nvinfo : EIATTR_KPARAM_INFO
	.align		4
.L_1345:
        /*0018*/ 	.byte	0x04, 0x17
        /*001a*/ 	.short	(.L_1347 - .L_1346)
.L_1346:
        /*001c*/ 	.word	0x00000000
        /*0020*/ 	.short	0x0001
        /*0022*/ 	.short	0x0008
        /*0024*/ 	.byte	0x00, 0xf0, 0x41, 0x00


	//----- nvinfo : EIATTR_KPARAM_INFO
	.align		4
.L_1347:
        /*0028*/ 	.byte	0x04, 0x17
        /*002a*/ 	.short	(.L_1349 - .L_1348)
.L_1348:
        /*002c*/ 	.word	0x00000000
        /*0030*/ 	.short	0x0000
        /*0032*/ 	.short	0x0000
        /*0034*/ 	.byte	0x00, 0xf0, 0x11, 0x00


	//----- nvinfo : EIATTR_SPARSE_MMA_MASK
	.align		4
.L_1349:
        /*0038*/ 	.byte	0x03, 0x50
        /*003a*/ 	.short	0x0000


	//----- nvinfo : EIATTR_MAXREG_COUNT
	.align		4
        /*003c*/ 	.byte	0x03, 0x1b
        /*003e*/ 	.short	0x00ff


	//----- nvinfo : EIATTR_MERCURY_ISA_VERSION
	.align		4
        /*0040*/ 	.byte	0x03, 0x5f
        /*0042*/ 	.short	0x0101


	//----- nvinfo : EIATTR_VRC_CTA_INIT_COUNT
	.align		4
        /*0044*/ 	.byte	0x02, 0x4a
	.zero		1
	.zero		1


	//----- nvinfo : EIATTR_EXIT_INSTR_OFFSETS
	.align		4
        /*0048*/ 	.byte	0x04, 0x1c
        /*004a*/ 	.short	(.L_1351 - .L_1350)


	//   ....[0]....
.L_1350:
        /*004c*/ 	.word	0x00000880


	//   ....[1]....
        /*0050*/ 	.word	0x000008d0


	//   ....[2]....
        /*0054*/ 	.word	0x00000ae0


	//----- nvinfo : EIATTR_MAX_THREADS
	.align		4
.L_1351:
        /*0058*/ 	.byte	0x04, 0x05
        /*005a*/ 	.short	(.L_1353 - .L_1352)
.L_1352:
        /*005c*/ 	.word	0x00000080
        /*0060*/ 	.word	0x00000001
        /*0064*/ 	.word	0x00000001


	//----- nvinfo : EIATTR_CRS_STACK_SIZE
	.align		4
.L_1353:
        /*0068*/ 	.byte	0x04, 0x1e
        /*006a*/ 	.short	(.L_1355 - .L_1354)
.L_1354:
        /*006c*/ 	.word	0x00000000


	//----- nvinfo : EIATTR_CBANK_PARAM_SIZE
	.align		4
.L_1355:
        /*0070*/ 	.byte	0x03, 0x19
        /*0072*/ 	.short	0x0028


	//----- nvinfo : EIATTR_PARAM_CBANK
	.align		4
        /*0074*/ 	.byte	0x04, 0x0a
        /*0076*/ 	.short	(.L_1357 - .L_1356)
	.align		4
.L_1356:
        /*0078*/ 	.word	index@(.nv.constant0._ZN2at6native29vectorized_elementwise_kernelILi2EZZZNS0_66_GLOBAL__N__d53a5ca4_28_ActivationLeakyReluKernel_cu_9e10b42f_311217leaky_relu_kernelERNS_18TensorIteratorBaseERKN3c106ScalarEENKUlvE_clEvENKUlvE0_clEvEUlfE_St5arrayIPcLm2EEEEviT0_T1_)
        /*007c*/ 	.short	0x0380
        /*007e*/ 	.short	0x0028


	//----- nvinfo : EIATTR_SW_WAR
	.align		4
.L_1357:
        /*0080*/ 	.byte	0x04, 0x36
        /*0082*/ 	.short	(.L_1359 - .L_1358)
.L_1358:
        /*0084*/ 	.word	0x00000008
.L_1359:


//--------------------- .nv.info._ZN2at6native29vectorized_elementwise_kernelILi4EZZZNS0_66_GLOBAL__N__d53a5ca4_28_ActivationLeakyReluKernel_cu_9e10b42f_311217leaky_relu_kernelERNS_18TensorIteratorBaseERKN3c106ScalarEENKUlvE_clEvENKUlvE0_clEvEUlfE_St5arrayIPcLm2EEEEviT0_T1_ --------------------------
	.section	.nv.info._ZN2at6native29vectorized_elementwise_kernelILi4EZZZNS0_66_GLOBAL__N__d53a5ca4_28_ActivationLeakyReluKernel_cu_9e10b42f_311217leaky_relu_kernelERNS_18TensorIteratorBaseERKN3c106ScalarEENKUlvE_clEvENKUlvE0_clEvEUlfE_St5arrayIPcLm2EEEEviT0_T1_,"",@"SHT_CUDA_INFO"
	.sectionflags	@""
	.align	4


	//----- nvinfo : EIATTR_CUDA_API_VERSION
	.align		4
        /*0000*/ 	.byte	0x04, 0x37
        /*0002*/ 	.short	(.L_1361 - .L_1360)
.L_1360:
        /*0004*/ 	.word	0x00000082


	//----- nvinfo : EIATTR_KPARAM_INFO
	.align		4
.L_1361:
        /*0008*/ 	.byte	0x04, 0x17
        /*000a*/ 	.short	(.L_1363 - .L_1362)
.L_1362:
        /*000c*/ 	.word	0x00000000
        /*0010*/ 	.short	0x0002
        /*0012*/ 	.short	0x0018
        /*0014*/ 	.byte	0x00, 0xf0, 0x41, 0x00


	//----- nvinfo : EIATTR_KPARAM_INFO
	.align		4
.L_1363:
        /*0018*/ 	.byte	0x04, 0x17
        /*001a*/ 	.short	(.L_1365 - .L_1364)
.L_1364:
        /*001c*/ 	.word	0x00000000
        /*0020*/ 	.short	0x0001
        /*0022*/ 	.short	0x0008
        /*0024*/ 	.byte	0x00, 0xf0, 0x41, 0x00


	//----- nvinfo : EIATTR_KPARAM_INFO
	.align		4
.L_1365:
        /*0028*/ 	.byte	0x04, 0x17
        /*002a*/ 	.short	(.L_1367 - .L_1366)
.L_1366:
        /*002c*/ 	.word	0x00000000
        /*0030*/ 	.short	0x0000
        /*0032*/ 	.short	0x0000
        /*0034*/ 	.byte	0x00, 0xf0, 0x11, 0x00


	//----- nvinfo : EIATTR_SPARSE_MMA_MASK
	.align		4
.L_1367:
        /*0038*/ 	.byte	0x03, 0x50
        /*003a*/ 	.short	0x0000


	//----- nvinfo : EIATTR_MAXREG_COUNT
	.align		4
        /*003c*/ 	.byte	0x03, 0x1b
        /*003e*/ 	.short	0x00ff


	//----- nvinfo : EIATTR_MERCURY_ISA_VERSION
	.align		4
        /*0040*/ 	.byte	0x03, 0x5f
        /*0042*/ 	.short	0x0101


	//----- nvinfo : EIATTR_VRC_CTA_INIT_COUNT
	.align		4
        /*0044*/ 	.byte	0x02, 0x4a
	.zero		1
	.zero		1


	//----- nvinfo : EIATTR_EXIT_INSTR_OFFSETS
	.align		4
        /*0048*/ 	.byte	0x04, 0x1c
        /*004a*/ 	.short	(.L_1369 - .L_1368)


	//   ....[0]....
.L_1368:
        /*004c*/ 	.word	0x00000880


	//   ....[1]....
        /*0050*/ 	.word	0x000008d0


	//   ....[2]....
        /*0054*/ 	.word	0x00000aa0


	//----- nvinfo : EIATTR_MAX_THREADS
	.align		4
.L_1369:
        /*0058*/ 	.byte	0x04, 0x05
        /*005a*/ 	.short	(.L_1371 - .L_1370)
.L_1370:
        /*005c*/ 	.word	0x00000080
        /*0060*/ 	.word	0x00000001
        /*0064*/ 	.word	0x00000001


	//----- nvinfo : EIATTR_CRS_STACK_SIZE
	.align		4
.L_1371:
        /*0068*/ 	.byte	0x04, 0x1e
        /*006a*/ 	.short	(.L_1373 - .L_1372)
.L_1372:
        /*006c*/ 	.word	0x00000000


	//----- nvinfo : EIATTR_CBANK_PARAM_SIZE
	.align		4
.L_1373:
        /*0070*/ 	.byte	0x03, 0x19
        /*0072*/ 	.short	0x0028


	//----- nvinfo : EIATTR_PARAM_CBANK
	.align		4
        /*0074*/ 	.byte	0x04, 0x0a
        /*0076*/ 	.short	(.L_1375 - .L_1374)
	.align		4
.L_1374:
        /*0078*/ 	.word	index@(.nv.constant0._ZN2at6native29vectorized_elementwise_kernelILi4EZZZNS0_66_GLOBAL__N__d53a5ca4_28_ActivationLeakyReluKernel_cu_9e10b42f_311217leaky_relu_kernelERNS_18TensorIteratorBaseERKN3c106ScalarEENKUlvE_clEvENKUlvE0_clEvEUlfE_St5arrayIPcLm2EEEEviT0_T1_)
        /*007c*/ 	.short	0x0380
        /*007e*/ 	.short	0x0028


	//----- nvinfo : EIATTR_SW_WAR
	.align		4
.L_1375:
        /*0080*/ 	.byte	0x04, 0x36
        /*0082*/ 	.short	(.L_1377 - .L_1376)
.L_1376:
        /*0084*/ 	.word	0x00000008
.L_1377:


//--------------------- .nv.info._ZN2at6native29vectorized_elementwise_kernelILi8EZZZNS0_66_GLOBAL__N__d53a5ca4_28_ActivationLeakyReluKernel_cu_9e10b42f_311217leaky_relu_kernelERNS_18TensorIteratorBaseERKN3c106ScalarEENKUlvE_clEvENKUlvE0_clEvEUlfE_St5arrayIPcLm2EEEEviT0_T1_ --------------------------
	.section	.nv.info._ZN2at6native29vectorized_elementwise_kernelILi8EZZZNS0_66_GLOBAL__N__d53a5ca4_28_ActivationLeakyReluKernel_cu_9e10b42f_311217leaky_relu_kernelERNS_18TensorIteratorBaseERKN3c106ScalarEENKUlvE_clEvENKUlvE0_clEvEUlfE_St5arrayIPcLm2EEEEviT0_T1_,"",@"SHT_CUDA_INFO"
	.sectionflags	@""
	.align	4


	//----- nvinfo : EIATTR_CUDA_API_VERSION
	.align		4
        /*0000*/ 	.byte	0x04, 0x37
        /*0002*/ 	.short	(.L_1379 - .L_1378)
.L_1378:
        /*0004*/ 	.word	0x00000082


	//----- nvinfo : EIATTR_KPARAM_INFO
	.align		4
.L_1379:
        /*0008*/ 	.byte	0x04, 0x17
        /*000a*/ 	.short	(.L_1381 - .L_1380)
.L_1380:
        /*000c*/ 	.word	0x00000000
        /*0010*/ 	.short	0x0002
        /*0012*/ 	.short	0x0018
        /*0014*/ 	.byte	0x00, 0xf0, 0x41, 0x00


	//----- nvinfo : EIATTR_KPARAM_INFO
	.align		4
.L_1381:
        /*0018*/ 	.byte	0x04, 0x17
        /*001a*/ 	.short	(.L_1383 - .L_1382)
.L_1382:
        /*001c*/ 	.word	0x00000000
        /*0020*/ 	.short	0x0001
        /*0022*/ 	.short	0x0008
        /*0024*/ 	.byte	0x00, 0xf0, 0x41, 0x00


	//----- nvinfo : EIATTR_KPARAM_INFO
	.align		4
.L_1383:
        /*0028*/ 	.byte	0x04, 0x17
        /*002a*/ 	.short	(.L_1385 - .L_1384)
.L_1384:
        /*002c*/ 	.word	0x00000000
        /*0030*/ 	.short	0x0000
        /*0032*/ 	.short	0x0000
        /*0034*/ 	.byte	0x00, 0xf0, 0x11, 0x00


	//----- nvinfo : EIATTR_SPARSE_MMA_MASK
	.align		4
.L_1385:
        /*0038*/ 	.byte	0x03, 0x50
        /*003a*/ 	.short	0x0000


	//----- nvinfo : EIATTR_MAXREG_COUNT
	.align		4
        /*003c*/ 	.byte	0x03, 0x1b
        /*003e*/ 	.short	0x00ff


	//----- nvinfo : EIATTR_MERCURY_ISA_VERSION
	.align		4
        /*0040*/ 	.byte	0x03, 0x5f
        /*0042*/ 	.short	0x0101


	//----- nvinfo : EIATTR_VRC_CTA_INIT_COUNT
	.align		4
        /*0044*/ 	.byte	0x02, 0x4a
	.zero		1
	.zero		1


	//----- nvinfo : EIATTR_EXIT_INSTR_OFFSETS
	.align		4
        /*0048*/ 	.byte	0x04, 0x1c
        /*004a*/ 	.short	(.L_1387 - .L_1386)


	//   ....[0]....
.L_1386:
        /*004c*/ 	.word	0x00000880


	//   ....[1]....
        /*0050*/ 	.word	0x000008d0


	//   ....[2]....
        /*0054*/ 	.word	0x00000a80


	//----- nvinfo : EIATTR_MAX_THREADS
	.align		4
.L_1387:
        /*0058*/ 	.byte	0x04, 0x05
        /*005a*/ 	.short	(.L_1389 - .L_1388)
.L_1388:
        /*005c*/ 	.word	0x00000080
        /*0060*/ 	.word	0x00000001
        /*0064*/ 	.word	0x00000001


	//----- nvinfo : EIATTR_CRS_STACK_SIZE
	.align		4
.L_1389:
        /*0068*/ 	.byte	0x04, 0x1e
        /*006a*/ 	.short	(.L_1391 - .L_1390)
.L_1390:
        /*006c*/ 	.word	0x00000000


	//----- nvinfo : EIATTR_CBANK_PARAM_SIZE
	.align		4
.L_1391:
        /*0070*/ 	.byte	0x03, 0x19
        /*0072*/ 	.short	0x0028


	//----- nvinfo : EIATTR_PARAM_CBANK
	.align		4
        /*0074*/ 	.byte	0x04, 0x0a
        /*0076*/ 	.short	(.L_1393 - .L_1392)
	.align		4
.L_1392:
        /*0078*/ 	.word	index@(.nv.constant0._ZN2at6native29vectorized_elementwise_kernelILi8EZZZNS0_66_GLOBAL__N__d53a5ca4_28_ActivationLeakyReluKernel_cu_9e10b42f_311217leaky_relu_kernelERNS_18TensorIteratorBaseERKN3c106ScalarEENKUlvE_clEvENKUlvE0_clEvEUlfE_St5arrayIPcLm2EEEEviT0_T1_)
        /*007c*/ 	.short	0x0380
        /*007e*/ 	.short	0x0028


	//----- nvinfo : EIATTR_SW_WAR
	.align		4
.L_1393:
        /*0080*/ 	.byte	0x04, 0x36
        /*0082*/ 	.short	(.L_1395 - .L_1394)
.L_1394:
        /*0084*/ 	.word	0x00000008
.L_1395:


//--------------------- .nv.info._ZN2at6native18elementwise_kernelILi128ELi4EZNS0_15gpu_kernel_implIZZZNS0_66_GLOBAL__N__d53a5ca4_28_ActivationLeakyReluKernel_cu_9e10b42f_311217leaky_relu_kernelERNS_18TensorIteratorBaseERKN3c106ScalarEENKUlvE_clEvENKUlvE_clEvEUldE_EEvS5_RKT_EUliE_EEviT1_ --------------------------
	.section	.nv.info._ZN2at6native18elementwise_kernelILi128ELi4EZNS0_15gpu_kernel_implIZZZNS0_66_GLOBAL__N__d53a5ca4_28_ActivationLeakyReluKernel_cu_9e10b42f_311217leaky_relu_kernelERNS_18TensorIteratorBaseERKN3c106ScalarEENKUlvE_clEvENKUlvE_clEvEUldE_EEvS5_RKT_EUliE_EEviT1_,"",@"SHT_CUDA_INFO"
	.sectionflags	@""
	.align	4


	//----- nvinfo : EIATTR_CUDA_API_VERSION
	.align		4
        /*0000*/ 	.byte	0x04, 0x37
        /*0002*/ 	.short	(.L_1397 - .L_1396)
.L_1396:
        /*0004*/ 	.word	0x00000082


	//----- nvinfo : EIATTR_KPARAM_INFO
	.align		4
.L_1397:
        /*0008*/ 	.byte	0x04, 0x17
        /*000a*/ 	.short	(.L_1399 - .L_1398)
.L_1398:
        /*000c*/ 	.word	0x00000000
        /*0010*/ 	.short	0x0001
        /*0012*/ 	.short	0x0008
        /*0014*/ 	.byte	0x00, 0xf0, 0xa1, 0x08


	//----- nvinfo : EIATTR_KPARAM_INFO
	.align		4
.L_1399:
        /*0018*/ 	.byte	0x04, 0x17
        /*001a*/ 	.short	(.L_1401 - .L_1400)
.L_1400:
        /*001c*/ 	.word	0x00000000
        /*0020*/ 	.short	0x0000
        /*0022*/ 	.short	0x0000
        /*0024*/ 	.byte	0x00, 0xf0, 0x11, 0x00


	//----- nvinfo : EIATTR_SPARSE_MMA_MASK
	.align		4
.L_1401:
        /*0028*/ 	.byte	0x03, 0x50
        /*002a*/ 	.short	0x0000


	//----- nvinfo : EIATTR_MAXREG_COUNT
	.align		4
        /*002c*/ 	.byte	0x03, 0x1b
        /*002e*/ 	.short	0x0080


	//----- nvinfo : EIATTR_EXTERNS
	.align		4
        /*0030*/ 	.byte	0x04, 0x0f
        /*0032*/ 	.short	(.L_1403 - .L_1402)


	//   ....[0]....
	.align		4
.L_1402:
        /*0034*/ 	.word	index@(__assertfail)


	//----- nvinfo : EIATTR_MERCURY_ISA_VERSION
	.align		4
.L_1403:
        /*0038*/ 	.byte	0x03, 0x5f
        /*003a*/ 	.short	0x0101


	//----- nvinfo : EIATTR_VRC_CTA_INIT_COUNT
	.align		4
        /*003c*/ 	.byte	0x02, 0x4a
	.zero		1
	.zero		1


	//----- nvinfo : EIATTR_SYSCALL_OFFSETS
	.align		4
        /*0040*/ 	.byte	0x04, 0x46
        /*0042*/ 	.short	(.L_1405 - .L_1404)


	//   ....[0]....
.L_1404:
        /*0044*/ 	.word	0x00002180


	//   ....[1]....
        /*0048*/ 	.word	0x00003250


	//   ....[2]....
        /*004c*/ 	.word	0x000055a0


	//   ....[3]....
        /*0050*/ 	.word	0x000063f0


	//   ....[4]....
        /*0054*/ 	.word	0x000088f0


	//   ....[5]....
        /*0058*/ 	.word	0x00009740


	//   ....[6]....
        /*005c*/ 	.word	0x0000bc50


	//   ....[7]....
        /*0060*/ 	.word	0x0000ca70


	//----- nvinfo : EIATTR_EXIT_INSTR_OFFSETS
	.align		4
.L_1405:
        /*0064*/ 	.byte	0x04, 0x1c
        /*0066*/ 	.short	(.L_1407 - .L_1406)


	//   ....[0]....
.L_1406:
        /*0068*/ 	.word	0x00009ae0


	//   ....[1]....
        /*006c*/ 	.word	0x0000be00


	//   ....[2]....
        /*0070*/ 	.word	0x0000be40


	//   ....[3]....
        /*0074*/ 	.word	0x0000bed0


	//   ....[4]....
        /*0078*/ 	.word	0x0000bf00


	//   ....[5]....
        /*007c*/ 	.word	0x0000bf30


	//   ....[6]....
        /*0080*/ 	.word	0x0000c000


	//   ....[7]....
        /*0084*/ 	.word	0x0000c080


	//   ....[8]....
        /*0088*/ 	.word	0x0000c160


	//   ....[9]....
        /*008c*/ 	.word	0x0000c1f0


	//   ....[10]....
        /*0090*/ 	.word	0x0000c210


	//   ....[11]....
        /*0094*/ 	.word	0x0000c2e0


	//   ....[12]....
        /*0098*/ 	.word	0x0000c490


	//   ....[13]....
        /*009c*/ 	.word	0x0000c640


	//   ....[14]....
        /*00a0*/ 	.word	0x0000c7e0


	//   ....[15]....
        /*00a4*/ 	.word	0x0000c810


	//   ....[16]....
        /*00a8*/ 	.word	0x0000c840


	//   ....[17]....
        /*00ac*/ 	.word	0x0000c8e0


	//   ....[18]....
        /*00b0*/ 	.word	0x0000c910


	//   ....[19]....
        /*00b4*/ 	.word	0x0000ca80


	//   ....[20]....
        /*00b8*/ 	.word	0x0000cbd0


	//   ....[21]....
        /*00bc*/ 	.word	0x0000cd50


	//   ....[22]....
        /*00c0*/ 	.word	0x0000cdd0


	//----- nvinfo : EIATTR_MAX_THREADS
	.align		4
.L_1407:
        /*00c4*/ 	.byte	0x04, 0x05
        /*00c6*/ 	.short	(.L_1409 - .L_1408)
.L_1408:
        /*00c8*/ 	.word	0x00000080
        /*00cc*/ 	.word	0x00000001
        /*00d0*/ 	.word	0x00000001


	//----- nvinfo : EIATTR_CRS_STACK_SIZE
	.align		4
.L_1409:
        /*00d4*/ 	.byte	0x04, 0x1e
        /*00d6*/ 	.short	(.L_1411 - .L_1410)
.L_1410:
        /*00d8*/ 	.word	0x00000000


	//----- nvinfo : EIATTR_CBANK_PARAM_SIZE
	.align		4
.L_1411:
        /*00dc*/ 	.byte	0x03, 0x19
        /*00de*/ 	.short	0x0230


	//----- nvinfo : EIATTR_PARAM_CBANK
	.align		4
        /*00e0*/ 	.byte	0x04, 0x0a
        /*00e2*/ 	.short	(.L_1413 - .L_1412)
	.align		4
.L_1412:
        /*00e4*/ 	.word	index@(.nv.constant0._ZN2at6native18elementwise_kernelILi128ELi4EZNS0_15gpu_kernel_implIZZZNS0_66_GLOBAL__N__d53a5ca4_28_ActivationLeakyReluKernel_cu_9e10b42f_311217leaky_relu_kernelERNS_18TensorIteratorBaseERKN3c106ScalarEENKUlvE_clEvENKUlvE_clEvEUldE_EEvS5_RKT_EUliE_EEviT1_)
        /*00e8*/ 	.short	0x0380
        /*00ea*/ 	.short	0x0230


	//----- nvinfo : EIATTR_SW_WAR
	.align		4
.L_1413:
        /*00ec*/ 	.byte	0x04, 0x36
        /*00ee*/ 	.short	(.L_1415 - .L_1414)
.L_1414:
        /*00f0*/ 	.word	0x00000008
.L_1415:


//--------------------- .nv.info._ZN2at6native27unrolled_elementwise_kernelIZZZNS0_66_GLOBAL__N__d53a5ca4_28_ActivationLeakyReluKernel_cu_9e10b42f_311217leaky_relu_kernelERNS_18TensorIteratorBaseERKN3c106ScalarEENKUlvE_clEvENKUlvE_clEvEUldE_St5arrayIPcLm2EELi4E23TrivialOffsetCalculatorILi1EjESG_NS0_6memory12LoadWithCastILi1EEENSH_13StoreWithCastILi1EEEEEviT_T0_T2_T3_T4_T5_ --------------------------
	.section	.nv.info._ZN2at6native27unrolled_elementwise_kernelIZZZNS0_66_GLOBAL__N__d53a5ca4_28_ActivationLeakyReluKernel_cu_9e10b42f_311217leaky_relu_kernelERNS_18TensorIteratorBaseERKN3c106ScalarEENKUlvE_clEvENKUlvE_clEvEUldE_St5arrayIPcLm2EELi4E23TrivialOffsetCalculatorILi1EjESG_NS0_6memory12LoadWithCastILi1EEENSH_13StoreWithCastILi1EEEEEviT_T0_T2_T3_T4_T5_,"",@"SHT_CUDA_INFO"
	.sectionflags	@""
	.align	4


	//----- nvinfo : EIATTR_CUDA_API_VERSION
	.align		4
        /*0000*/ 	.byte	0x04, 0x37
        /*0002*/ 	.short	(.L_1417 - .L_1416)
.L_1416:
        /*0004*/ 	.word	0x00000082


	//----- nvinfo : EIATTR_KPARAM_INFO
	.align		4
.L_1417:
        /*0008*/ 	.byte	0x04, 0x17
        /*000a*/ 	.short	(.L_1419 - .L_1418)
.L_1418:
        /*000c*/ 	.word	0x00000000
        /*0010*/ 	.short	0x0006
        /*0012*/ 	.short	0x0034
        /*0014*/ 	.byte	0x00, 0xf0, 0x21, 0x00


	//----- nvinfo : EIATTR_KPARAM_INFO
	.align		4
.L_1419:
        /*0018*/ 	.byte	0x04, 0x17
        /*001a*/ 	.short	(.L_1421 - .L_1420)
.L_1420:
        /*001c*/ 	.word	0x00000000
        /*0020*/ 	.short	0x0005
        /*0022*/ 	.short	0x002c
        /*0024*/ 	.byte	0x00, 0xf0, 0x21, 0x00


	//----- nvinfo : EIATTR_KPARAM_INFO
	.align		4
.L_1421:
        /*0028*/ 	.byte	0x04, 0x17
        /*002a*/ 	.short	(.L_1423 - .L_1422)
.L_1422:
        /*002c*/ 	.word	0x00000000
        /*0030*/ 	.short	0x0004
        /*0032*/ 	.short	0x0029
        /*0034*/ 	.byte	0x00, 0xf0, 0x05, 0x00


	//----- nvinfo : EIATTR_KPARAM_INFO
	.align		4
.L_1423:
        /*0038*/ 	.byte	0x04, 0x17
        /*003a*/ 	.short	(.L_1425 - .L_1424)
.L_1424:
        /*003c*/ 	.word	0x00000000
        /*0040*/ 	.short	0x0003
        /*0042*/ 	.short	0x0028
        /*0044*/ 	.byte	0x00, 0xf0, 0x05, 0x00


	//----- nvinfo : EIATTR_KPARAM_INFO
	.align		4
.L_1425:
        /*0048*/ 	.byte	0x04, 0x17
        /*004a*/ 	.short	(.L_1427 - .L_1426)
.L_1426:
        /*004c*/ 	.word	0x00000000
        /*0050*/ 	.short	0x0002
        /*0052*/ 	.short	0x0018
        /*0054*/ 	.byte	0x00, 0xf0, 0x41, 0x00


	//----- nvinfo : EIATTR_KPARAM_INFO
	.align		4
.L_1427:
        /*0058*/ 	.byte	0x04, 0x17
        /*005a*/ 	.short	(.L_1429 - .L_1428)
.L_1428:
        /*005c*/ 	.word	0x00000000
        /*0060*/ 	.short	0x0001
        /*0062*/ 	.short	0x0008
        /*0064*/ 	.byte	0x00, 0xf0, 0x41, 0x00


	//----- nvinfo : EIATTR_KPARAM_INFO
	.align		4
.L_1429:
        /*0068*/ 	.byte	0x04, 0x17
        /*006a*/ 	.short	(.L_1431 - .L_1430)
.L_1430:
        /*006c*/ 	.word	0x00000000
        /*0070*/ 	.short	0x0000
        /*0072*/ 	.short	0x0000
        /*0074*/ 	.byte	0x00, 0xf0, 0x11, 0x00


	//----- nvinfo : EIATTR_SPARSE_MMA_MASK
	.align		4
.L_1431:
        /*0078*/ 	.byte	0x03, 0x50
        /*007a*/ 	.short	0x0000


	//----- nvinfo : EIATTR_MAXREG_COUNT
	.align		4
        /*007c*/ 	.byte	0x03, 0x1b
        /*007e*/ 	.short	0x00ff


	//----- nvinfo : EIATTR_EXTERNS
	.align		4
        /*0080*/ 	.byte	0x04, 0x0f
        /*0082*/ 	.short	(.L_1433 - .L_1432)


	//   ....[0]....
	.align		4
.L_1432:
        /*0084*/ 	.word	index@(__assertfail)


	//----- nvinfo : EIATTR_MERCURY_ISA_VERSION
	.align		4
.L_1433:
        /*0088*/ 	.byte	0x03, 0x5f
        /*008a*/ 	.short	0x0101


	//----- nvinfo : EIATTR_VRC_CTA_INIT_COUNT
	.align		4
        /*008c*/ 	.byte	0x02, 0x4a
	.zero		1
	.zero		1


	//----- nvinfo : EIATTR_SYSCALL_OFFSETS
	.align		4
        /*0090*/ 	.byte	0x04, 0x46
        /*0092*/ 	.short	(.L_1435 - .L_1434)


	//   ....[0]....
.L_1434:
        /*0094*/ 	.word	0x00000e80


	//   ....[1]....
        /*0098*/ 	.word	0x00001ec0


	//   ....[2]....
        /*009c*/ 	.word	0x00002e40


	//   ....[3]....
        /*00a0*/ 	.word	0x00003d80


	//   ....[4]....
        /*00a4*/ 	.word	0x00004ee0


	//   ....[5]....
        /*00a8*/ 	.word	0x00005e70


	//   ....[6]....
        /*00ac*/ 	.word	0x00006fd0


	//   ....[7]....
        /*00b0*/ 	.word	0x00008110


	//----- nvinfo : EIATTR_EXIT_INSTR_OFFSETS
	.align		4
.L_1435:
        /*00b4*/ 	.byte	0x04, 0x1c
        /*00b6*/ 	.short	(.L_1437 - .L_1436)


	//   ....[0]....
.L_1436:
        /*00b8*/ 	.word	0x00007360


	//   ....[1]....
        /*00bc*/ 	.word	0x000074a0


	//   ....[2]....
        /*00c0*/ 	.word	0x000074e0


	//   ....[3]....
        /*00c4*/ 	.word	0x00007570


	//   ....[4]....
        /*00c8*/ 	.word	0x000075a0


	//   ....[5]....
        /*00cc*/ 	.word	0x000075d0


	//   ....[6]....
        /*00d0*/ 	.word	0x000076a0


	//   ....[7]....
        /*00d4*/ 	.word	0x00007720


	//   ....[8]....
        /*00d8*/ 	.word	0x00007800


	//   ....[9]....
        /*00dc*/ 	.word	0x00007890


	//   ....[10]....
        /*00e0*/ 	.word	0x000078b0


	//   ....[11]....
        /*00e4*/ 	.word	0x00007980


	//   ....[12]....
        /*00e8*/ 	.word	0x00007b30


	//   ....[13]....
        /*00ec*/ 	.word	0x00007ce0


	//   ....[14]....
        /*00f0*/ 	.word	0x00007e80


	//   ....[15]....
        /*00f4*/ 	.word	0x00007eb0


	//   ....[16]....
        /*00f8*/ 	.word	0x00007ee0


	//   ....[17]....
        /*00fc*/ 	.word	0x00007f80


	//   ....[18]....
        /*0100*/ 	.word	0x00007fb0


	//   ....[19]....
        /*0104*/ 	.word	0x00008120


	//   ....[20]....
        /*0108*/ 	.word	0x00008270


	//   ....[21]....
        /*010c*/ 	.word	0x000083f0


	//   ....[22]....
        /*0110*/ 	.word	0x00008470


	//----- nvinfo : EIATTR_MAX_THREADS
	.align		4
.L_1437:
        /*0114*/ 	.byte	0x04, 0x05
        /*0116*/ 	.short	(.L_1439 - .L_1438)
.L_1438:
        /*0118*/ 	.word	0x00000080
        /*011c*/ 	.word	0x00000001
        /*0120*/ 	.word	0x00000001


	//----- nvinfo : EIATTR_CRS_STACK_SIZE
	.align		4
.L_1439:
        /*0124*/ 	.byte	0x04, 0x1e
        /*0126*/ 	.short	(.L_1441 - .L_1440)
.L_1440:
        /*0128*/ 	.word	0x00000000


	//----- nvinfo : EIATTR_CBANK_PARAM_SIZE
	.align		4
.L_1441:
        /*012c*/ 	.byte	0x03, 0x19
        /*012e*/ 	.short	0x003c


	//----- nvinfo : EIATTR_PARAM_CBANK
	.align		4
        /*0130*/ 	.byte	0x04, 0x0a
        /*0132*/ 	.short	(.L_1443 - .L_1442)
	.align		4
.L_1442:
        /*0134*/ 	.word	index@(.nv.constant0._ZN2at6native27unrolled_elementwise_kernelIZZZNS0_66_GLOBAL__N__d53a5ca4_28_ActivationLeakyReluKernel_cu_9e10b42f_311217leaky_relu_kernelERNS_18TensorIteratorBaseERKN3c106ScalarEENKUlvE_clEvENKUlvE_clEvEUldE_St5arrayIPcLm2EELi4E23TrivialOffsetCalculatorILi1EjESG_NS0_6memory12LoadWithCastILi1EEENSH_13StoreWithCastILi1EEEEEviT_T0_T2_T3_T4_T5_)
        /*0138*/ 	.short	0x0380
        /*013a*/ 	.short	0x003c


	//----- nvinfo : EIATTR_SW_WAR
	.align		4
.L_1443:
        /*013c*/ 	.byte	0x04, 0x36
        /*013e*/ 	.short	(.L_1445 - .L_1444)
.L_1444:
        /*0140*/ 	.word	0x00000008
.L_1445:


//--------------------- .nv.info._ZN2at6native18elementwise_kernelILi128ELi2EZNS0_22gpu_kernel_impl_nocastIZZZNS0_66_GLOBAL__N__d53a5ca4_28_ActivationLeakyReluKernel_cu_9e10b42f_311217leaky_relu_kernelERNS_18TensorIteratorBaseERKN3c106ScalarEENKUlvE_clEvENKUlvE_clEvEUldE_EEvS5_RKT_EUliE_EEviT1_ --------------------------
	.section	.nv.info._ZN2at6native18elementwise_kernelILi128ELi2EZNS0_22gpu_kernel_impl_nocastIZZZNS0_66_GLOBAL__N__d53a5ca4_28_ActivationLeakyReluKernel_cu_9e10b42f_311217leaky_relu_kernelERNS_18TensorIteratorBaseERKN3c106ScalarEENKUlvE_clEvENKUlvE_clEvEUldE_EEvS5_RKT_EUliE_EEviT1_,"",@"SHT_CUDA_INFO"
	.sectionflags	@""
	.align	4


	//----- nvinfo : EIATTR_CUDA_API_VERSION
	.align		4
        /*0000*/ 	.byte	0x04, 0x37
        /*0002*/ 	.short	(.L_1447 - .L_1446)
.L_1446:
        /*0004*/ 	.word	0x00000082


	//----- nvinfo : EIATTR_KPARAM_INFO
	.align		4
.L_1447:
        /*0008*/ 	.byte	0x04, 0x17
        /*000a*/ 	.short	(.L_1449 - .L_1448)
.L_1448:
        /*000c*/ 	.word	0x00000000
        /*0010*/ 	.short	0x0001
        /*0012*/ 	.short	0x0008
        /*0014*/ 	.byte	0x00, 0xf0, 0x81, 0x08


	//----- nvinfo : EIATTR_KPARAM_INFO
	.align		4
.L_1449:
        /*0018*/ 	.byte	0x04, 0x17
        /*001a*/ 	.short	(.L_1451 - .L_1450)
.L_1450:
        /*001c*/ 	.word	0x00000000
        /*0020*/ 	.short	0x0000
        /*0022*/ 	.short	0x0000
        /*0024*/ 	.byte	0x00, 0xf0, 0x11, 0x00


	//----- nvinfo : EIATTR_SPARSE_MMA_MASK
	.align		4
.L_1451:
        /*0028*/ 	.byte	0x03, 0x50
        /*002a*/ 	.short	0x0000


	//----- nvinfo : EIATTR_MAXREG_COUNT
	.align		4
        /*002c*/ 	.byte	0x03, 0x1b
        /*002e*/ 	.short	0x0080


	//----- nvinfo : EIATTR_MERCURY_ISA_VERSION
	.align		4
        /*0030*/ 	.byte	0x03, 0x5f
        /*0032*/ 	.short	0x0101


	//----- nvinfo : EIATTR_VRC_CTA_INIT_COUNT
	.align		4
        /*0034*/ 	.byte	0x02, 0x4a
	.zero		1
	.zero		1


	//----- nvinfo : EIATTR_EXIT_INSTR_OFFSETS
	.align		4
        /*0038*/ 	.byte	0x04, 0x1c
        /*003a*/ 	.short	(.L_1453 - .L_1452)


	//   ....[0]....
.L_1452:
        /*003c*/ 	.word	0x00000190


	//   ....[1]....
        /*0040*/ 	.word	0x00000230


	//   ....[2]....
        /*0044*/ 	.word	0x00001640


	//   ....[3]....
        /*0048*/ 	.word	0x000029b0


	//----- nvinfo : EIATTR_MAX_THREADS
	.align		4
.L_1453:
        /*004c*/ 	.byte	0x04, 0x05
        /*004e*/ 	.short	(.L_1455 - .L_1454)
.L_1454:
        /*0050*/ 	.word	0x00000080
        /*0054*/ 	.word	0x00000001
        /*0058*/ 	.word	0x00000001


	//----- nvinfo : EIATTR_CRS_STACK_SIZE
	.align		4
.L_1455:
        /*005c*/ 	.byte	0x04, 0x1e
        /*005e*/ 	.short	(.L_1457 - .L_1456)
.L_1456:
        /*0060*/ 	.word	0x00000000


	//----- nvinfo : EIATTR_CBANK_PARAM_SIZE
	.align		4
.L_1457:
        /*0064*/ 	.byte	0x03, 0x19
        /*0066*/ 	.short	0x0228


	//----- nvinfo : EIATTR_PARAM_CBANK
	.align		4
        /*0068*/ 	.byte	0x04, 0x0a
        /*006a*/ 	.short	(.L_1459 - .L_1458)
	.align		4
.L_1458:
        /*006c*/ 	.word	index@(.nv.constant0._ZN2at6native18elementwise_kernelILi128ELi2EZNS0_22gpu_kernel_impl_nocastIZZZNS0_66_GLOBAL__N__d53a5ca4_28_ActivationLeakyReluKernel_cu_9e10b42f_311217leaky_relu_kernelERNS_18TensorIteratorBaseERKN3c106ScalarEENKUlvE_clEvENKUlvE_clEvEUldE_EEvS5_RKT_EUliE_EEviT1_)
        /*0070*/ 	.short	0x0380
        /*0072*/ 	.short	0x0228


	//----- nvinfo : EIATTR_SW_WAR
	.align		4
.L_1459:
        /*0074*/ 	.byte	0x04, 0x36
        /*0076*/ 	.short	(.L_1461 - .L_1460)
.L_1460:
        /*0078*/ 	.word	0x00000008
.L_1461:


//--------------------- .nv.info._ZN2at6native27unrolled_elementwise_kernelIZZZNS0_66_GLOBAL__N__d53a5ca4_28_ActivationLeakyReluKernel_cu_9e10b42f_311217leaky_relu_kernelERNS_18TensorIteratorBaseERKN3c106ScalarEENKUlvE_clEvENKUlvE_clEvEUldE_St5arrayIPcLm2EELi4E23TrivialOffsetCalculatorILi1EjESG_NS0_6memory15LoadWithoutCastENSH_16StoreWithoutCastEEEviT_T0_T2_T3_T4_T5_ --------------------------
	.section	.nv.info._ZN2at6native27unrolled_elementwise_kernelIZZZNS0_66_GLOBAL__N__d53a5ca4_28_ActivationLeakyReluKernel_cu_9e10b42f_311217leaky_relu_kernelERNS_18TensorIteratorBaseERKN3c106ScalarEENKUlvE_clEvENKUlvE_clEvEUldE_St5arrayIPcLm2EELi4E23TrivialOffsetCalculatorILi1EjESG_NS0_6memory15LoadWithoutCastENSH_16StoreWithoutCastEEEviT_T0_T2_T3_T4_T5_,"",@"SHT_CUDA_INFO"
	.sectionflags	@""
	.align	4


	//----- nvinfo : EIATTR_CUDA_API_VERSION
	.align		4
        /*0000*/ 	.byte	0x04, 0x37
        /*0002*/ 	.short	(.L_1463 - .L_1462)
.L_1462:
        /*0004*/ 	.word	0x00000082


	//----- nvinfo : EIATTR_KPARAM_INFO
	.align		4
.L_1463:
        /*0008*/ 	.byte	0x04, 0x17
        /*000a*/ 	.short	(.L_1465 - .L_1464)
.L_1464:
        /*000c*/ 	.word	0x00000000
        /*0010*/ 	.short	0x0006
        /*0012*/ 	.short	0x002b
        /*0014*/ 	.byte	0x00, 0xf0, 0x05, 0x00


	//----- nvinfo : EIATTR_KPARAM_INFO
	.align		4
.L_1465:
        /*0018*/ 	.byte	0x04, 0x17
        /*001a*/ 	.short	(.L_1467 - .L_1466)
.L_1466:
        /*001c*/ 	.word	0x00000000
        /*0020*/ 	.short	0x0005
        /*0022*/ 	.short	0x002a
        /*0024*/ 	.byte	0x00, 0xf0, 0x05, 0x00


	//----- nvinfo : EIATTR_KPARAM_INFO
	.align		4
.L_1467:
        /*0028*/ 	.byte	0x04, 0x17
        /*002a*/ 	.short	(.L_1469 - .L_1468)
.L_1468:
        /*002c*/ 	.word	0x00000000
        /*0030*/ 	.short	0x0004
        /*0032*/ 	.short	0x0029
        /*0034*/ 	.byte	0x00, 0xf0, 0x05, 0x00


	//----- nvinfo : EIATTR_KPARAM_INFO
	.align		4
.L_1469:
        /*0038*/ 	.byte	0x04, 0x17
        /*003a*/ 	.short	(.L_1471 - .L_1470)
.L_1470:
        /*003c*/ 	.word	0x00000000
        /*0040*/ 	.short	0x0003
        /*0042*/ 	.short	0x0028
        /*0044*/ 	.byte	0x00, 0xf0, 0x05, 0x00


	//----- nvinfo : EIATTR_KPARAM_INFO
	.align		4
.L_1471:
        /*0048*/ 	.byte	0x04, 0x17
        /*004a*/ 	.short	(.L_1473 - .L_1472)
.L_1472:
        /*004c*/ 	.word	0x00000000
        /*0050*/ 	.short	0x0002
        /*0052*/ 	.short	0x0018
        /*0054*/ 	.byte	0x00, 0xf0, 0x41, 0x00


	//----- nvinfo : EIATTR_KPARAM_INFO
	.align		4
.L_1473:
        /*0058*/ 	.byte	0x04, 0x17
        /*005a*/ 	.short	(.L_1475 - .L_1474)
.L_1474:
        /*005c*/ 	.word	0x00000000
        /*0060*/ 	.short	0x0001
        /*0062*/ 	.short	0x0008
        /*0064*/ 	.byte	0x00, 0xf0, 0x41, 0x00


	//----- nvinfo : EIATTR_KPARAM_INFO
	.align		4
.L_1475:
        /*0068*/ 	.byte	0x04, 0x17
        /*006a*/ 	.short	(.L_1477 - .L_1476)
.L_1476:
        /*006c*/ 	.word	0x00000000
        /*0070*/ 	.short	0x0000
        /*0072*/ 	.short	0x0000
        /*0074*/ 	.byte	0x00, 0xf0, 0x11, 0x00


	//----- nvinfo : EIATTR_SPARSE_MMA_MASK
	.align		4
.L_1477:
        /*0078*/ 	.byte	0x03, 0x50
        /*007a*/ 	.short	0x0000


	//----- nvinfo : EIATTR_MAXREG_COUNT
	.align		4
        /*007c*/ 	.byte	0x03, 0x1b
        /*007e*/ 	.short	0x00ff


	//----- nvinfo : EIATTR_MERCURY_ISA_VERSION
	.align		4
        /*0080*/ 	.byte	0x03, 0x5f
        /*0082*/ 	.short	0x0101


	//----- nvinfo : EIATTR_VRC_CTA_INIT_COUNT
	.align		4
        /*0084*/ 	.byte	0x02, 0x4a
	.zero		1
	.zero		1


	//----- nvinfo : EIATTR_EXIT_INSTR_OFFSETS
	.align		4
        /*0088*/ 	.byte	0x04, 0x1c
        /*008a*/ 	.short	(.L_1479 - .L_1478)


	//   ....[0]....
.L_1478:
        /*008c*/ 	.word	0x000004e0


	//   ....[1]....
        /*0090*/ 	.word	0x00000530


	//----- nvinfo : EIATTR_MAX_THREADS
	.align		4
.L_1479:
        /*0094*/ 	.byte	0x04, 0x05
        /*0096*/ 	.short	(.L_1481 - .L_1480)
.L_1480:
        /*0098*/ 	.word	0x00000080
        /*009c*/ 	.word	0x00000001
        /*00a0*/ 	.word	0x00000001


	//----- nvinfo : EIATTR_CRS_STACK_SIZE
	.align		4
.L_1481:
        /*00a4*/ 	.byte	0x04, 0x1e
        /*00a6*/ 	.short	(.L_1483 - .L_1482)
.L_1482:
        /*00a8*/ 	.word	0x00000000


	//----- nvinfo : EIATTR_CBANK_PARAM_SIZE
	.align		4
.L_1483:
        /*00ac*/ 	.byte	0x03, 0x19
        /*00ae*/ 	.short	0x002c


	//----- nvinfo : EIATTR_PARAM_CBANK
	.align		4
        /*00b0*/ 	.byte	0x04, 0x0a
        /*00b2*/ 	.short	(.L_1485 - .L_1484)
	.align		4
.L_1484:
        /*00b4*/ 	.word	index@(.nv.constant0._ZN2at6native27unrolled_elementwise_kernelIZZZNS0_66_GLOBAL__N__d53a5ca4_28_ActivationLeakyReluKernel_cu_9e10b42f_311217leaky_relu_kernelERNS_18TensorIteratorBaseERKN3c106ScalarEENKUlvE_clEvENKUlvE_clEvEUldE_St5arrayIPcLm2EELi4E23TrivialOffsetCalculatorILi1EjESG_NS0_6memory15LoadWithoutCastENSH_16StoreWithoutCastEEEviT_T0_T2_T3_T4_T5_)
        /*00b8*/ 	.short	0x0380
        /*00ba*/ 	.short	0x002c


	//----- nvinfo : EIATTR_SW_WAR
	.align		4
.L_1485:
        /*00bc*/ 	.byte	0x04, 0x36
        /*00be*/ 	.short	(.L_1487 - .L_1486)
.L_1486:
        /*00c0*/ 	.word	0x00000008
.L_1487:


//--------------------- .nv.info._ZN2at6native29vectorized_elementwise_kernelILi2EZZZNS0_66_GLOBAL__N__d53a5ca4_28_ActivationLeakyReluKernel_cu_9e10b42f_311217leaky_relu_kernelERNS_18TensorIteratorBaseERKN3c106ScalarEENKUlvE_clEvENKUlvE_clEvEUldE_St5arrayIPcLm2EEEEviT0_T1_ --------------------------
	.section	.nv.info._ZN2at6native29vectorized_elementwise_kernelILi2EZZZNS0_66_GLOBAL__N__d53a5ca4_28_ActivationLeakyReluKernel_cu_9e10b42f_311217leaky_relu_kernelERNS_18TensorIteratorBaseERKN3c106ScalarEENKUlvE_clEvENKUlvE_clEvEUldE_St5arrayIPcLm2EEEEviT0_T1_,"",@"SHT_CUDA_INFO"
	.sectionflags	@""
	.align	4


	//----- nvinfo : EIATTR_CUDA_API_VERSION
	.align		4
        /*0000*/ 	.byte	0x04, 0x37
        /*0002*/ 	.short	(.L_1489 - .L_1488)
.L_1488:
        /*0004*/ 	.word	0x00000082


	//----- nvinfo : EIATTR_KPARAM_INFO
	.align		4
.L_1489:
        /*0008*/ 	.byte	0x04, 0x17
        /*000a*/ 	.short	(.L_1491 - .L_1490)
.L_1490:
        /*000c*/ 	.word	0x00000000
        /*0010*/ 	.short	0x0002
        /*0012*/ 	.short	0x0018
        /*0014*/ 	.byte	0x00, 0xf0, 0x41, 0x00


	//----- nvinfo : EIATTR_KPARAM_INFO
	.align		4
.L_1491:
        /*0018*/ 	.byte	0x04, 0x17
        /*001a*/ 	.short	(.L_1493 - .L_1492)
.L_1492:
        /*001c*/ 	.word	0x00000000
        /*0020*/ 	.short	0x0001
        /*0022*/ 	.short	0x0008
        /*0024*/ 	.byte	0x00, 0xf0, 0x41, 0x00


	//----- nvinfo : EIATTR_KPARAM_INFO
	.align		4
.L_1493:
        /*0028*/ 	.byte	0x04, 0x17
        /*002a*/ 	.short	(.L_1495 - .L_1494)
.L_1494:
        /*002c*/ 	.word	0x00000000
        /*0030*/ 	.short	0x0000
        /*0032*/ 	.short	0x0000
        /*0034*/ 	.byte	0x00, 0xf0, 0x11, 0x00


	//----- nvinfo : EIATTR_SPARSE_MMA_MASK
	.align		4
.L_1495:
        /*0038*/ 	.byte	0x03, 0x50
        /*003a*/ 	.short	0x0000


	//----- nvinfo : EIATTR_MAXREG_COUNT
	.align		4
        /*003c*/ 	.byte	0x03, 0x1b
        /*003e*/ 	.short	0x00ff


	//----- nvinfo : EIATTR_MERCURY_ISA_VERSION
	.align		4
        /*0040*/ 	.byte	0x03, 0x5f
        /*0042*/ 	.short	0x0101


	//----- nvinfo : EIATTR_VRC_CTA_INIT_COUNT
	.align		4
        /*0044*/ 	.byte	0x02, 0x4a
	.zero		1
	.zero		1


	//----- nvinfo : EIATTR_EXIT_INSTR_OFFSETS
	.align		4
        /*0048*/ 	.byte	0x04, 0x1c
        /*004a*/ 	.short	(.L_1497 - .L_1496)


	//   ....[0]....
.L_1496:
        /*004c*/ 	.word	0x00000990


	//   ....[1]....
        /*0050*/ 	.word	0x000009e0


	//   ....[2]....
        /*0054*/ 	.word	0x00000df0


	//----- nvinfo : EIATTR_MAX_THREADS
	.align		4
.L_1497:
        /*0058*/ 	.byte	0x04, 0x05
        /*005a*/ 	.short	(.L_1499 - .L_1498)
.L_1498:
        /*005c*/ 	.word	0x00000080
        /*0060*/ 	.word	0x00000001
        /*0064*/ 	.word	0x00000001


	//----- nvinfo : EIATTR_CRS_STACK_SIZE
	.align		4
.L_1499:
        /*0068*/ 	.byte	0x04, 0x1e
        /*006a*/ 	.short	(.L_1501 - .L_1500)
.L_1500:
        /*006c*/ 	.word	0x00000000


	//----- nvinfo : EIATTR_CBANK_PARAM_SIZE
	.align		4
.L_1501:
        /*0070*/ 	.byte	0x03, 0x19
        /*0072*/ 	.short	0x0028


	//----- nvinfo : EIATTR_PARAM_CBANK
	.align		4
        /*0074*/ 	.byte	0x04, 0x0a
        /*0076*/ 	.short	(.L_1503 - .L_1502)
	.align		4
.L_1502:
        /*0078*/ 	.word	index@(.nv.constant0._ZN2at6native29vectorized_elementwise_kernelILi2EZZZNS0_66_GLOBAL__N__d53a5ca4_28_ActivationLeakyReluKernel_cu_9e10b42f_311217leaky_relu_kernelERNS_18TensorIteratorBaseERKN3c106ScalarEENKUlvE_clEvENKUlvE_clEvEUldE_St5arrayIPcLm2EEEEviT0_T1_)
        /*007c*/ 	.short	0x0380
        /*007e*/ 	.short	0x0028


	//----- nvinfo : EIATTR_SW_WAR
	.align		4
.L_1503:
        /*0080*/ 	.byte	0x04, 0x36
        /*0082*/ 	.short	(.L_1505 - .L_1504)
.L_1504:
        /*0084*/ 	.word	0x00000008
.L_1505:


//--------------------- .nv.info._ZN2at6native29vectorized_elementwise_kernelILi4EZZZNS0_66_GLOBAL__N__d53a5ca4_28_ActivationLeakyReluKernel_cu_9e10b42f_311217leaky_relu_kernelERNS_18TensorIteratorBaseERKN3c106ScalarEENKUlvE_clEvENKUlvE_clEvEUldE_St5arrayIPcLm2EEEEviT0_T1_ --------------------------
	.section	.nv.info._ZN2at6native29vectorized_elementwise_kernelILi4EZZZNS0_66_GLOBAL__N__d53a5ca4_28_ActivationLeakyReluKernel_cu_9e10b42f_311217leaky_relu_kernelERNS_18TensorIteratorBaseERKN3c106ScalarEENKUlvE_clEvENKUlvE_clEvEUldE_St5arrayIPcLm2EEEEviT0_T1_,"",@"SHT_CUDA_INFO"
	.sectionflags	@""
	.align	4


	//----- nvinfo : EIATTR_CUDA_API_VERSION
	.align		4
        /*0000*/ 	.byte	0x04, 0x37
        /*0002*/ 	.short	(.L_1507 - .L_1506)
.L_1506:
        /*0004*/ 	.word	0x00000082


	//----- nvinfo : EIATTR_KPARAM_INFO
	.align		4
.L_1507:
        /*0008*/ 	.byte	0x04, 0x17
        /*000a*/ 	.short	(.L_1509 - .L_1508)
.L_1508:
        /*000c*/ 	.word	0x00000000
        /*0010*/ 	.short	0x0002
        /*0012*/ 	.short	0x0018
        /*0014*/ 	.byte	0x00, 0xf0, 0x41, 0x00


	//----- nvinfo : EIATTR_KPARAM_INFO
	.align		4
.L_1509:
        /*0018*/ 	.byte	0x04, 0x17
        /*001a*/ 	.short	(.L_1511 - .L_1510)
.L_1510:
        /*001c*/ 	.word	0x00000000
        /*0020*/ 	.short	0x0001
        /*0022*/ 	.short	0x0008
        /*0024*/ 	.byte	0x00, 0xf0, 0x41, 0x00


	//----- nvinfo : EIATTR_KPARAM_INFO
	.align		4
.L_1511:
        /*0028*/ 	.byte	0x04, 0x17
        /*002a*/ 	.short	(.L_1513 - .L_1512)
.L_1512:
        /*002c*/ 	.word	0x00000000
        /*0030*/ 	.short	0x0000
        /*0032*/ 	.short	0x0000
        /*0034*/ 	.byte	0x00, 0xf0, 0x11, 0x00


	//----- nvinfo : EIATTR_SPARSE_MMA_MASK
	.align		4
.L_1513:
        /*0038*/ 	.byte	0x03, 0x50
        /*003a*/ 	.short	0x0000


	//----- nvinfo : EIATTR_MAXREG_COUNT
	.align		4
        /*003c*/ 	.byte	0x03, 0x1b
        /*003e*/ 	.short	0x00ff


	//----- nvinfo : EIATTR_MERCURY_ISA_VERSION
	.align		4
        /*0040*/ 	.byte	0x03, 0x5f
        /*0042*/ 	.short	0x0101


	//----- nvinfo : EIATTR_VRC_CTA_INIT_COUNT
	.align		4
        /*0044*/ 	.byte	0x02, 0x4a
	.zero		1
	.zero		1


	//----- nvinfo : EIATTR_EXIT_INSTR_OFFSETS
	.align		4
        /*0048*/ 	.byte	0x04, 0x1c
        /*004a*/ 	.short	(.L_1515 - .L_1514)


	//   ....[0]....
.L_1514:
        /*004c*/ 	.word	0x00000990


	//   ....[1]....
        /*0050*/ 	.word	0x000009e0


	//   ....[2]....
        /*0054*/ 	.word	0x00000db0


	//----- nvinfo : EIATTR_MAX_THREADS
	.align		4
.L_1515:
        /*0058*/ 	.byte	0x04, 0x05
        /*005a*/ 	.short	(.L_1517 - .L_1516)
.L_1516:
        /*005c*/ 	.word	0x00000080
        /*0060*/ 	.word	0x00000001
        /*0064*/ 	.word	0x00000001


	//----- nvinfo : EIATTR_CRS_STACK_SIZE
	.align		4
.L_1517:
        /*0068*/ 	.byte	0x04, 0x1e
        /*006a*/ 	.short	(.L_1519 - .L_1518)
.L_1518:
        /*006c*/ 	.word	0x00000000


	//----- nvinfo : EIATTR_CBANK_PARAM_SIZE
	.align		4
.L_1519:
        /*0070*/ 	.byte	0x03, 0x19
        /*0072*/ 	.short	0x0028


	//----- nvinfo : EIATTR_PARAM_CBANK
	.align		4
        /*0074*/ 	.byte	0x04, 0x0a
        /*0076*/ 	.short	(.L_1521 - .L_1520)
	.align		4
.L_1520:
        /*0078*/ 	.word	index@(.nv.constant0._ZN2at6native29vectorized_elementwise_kernelILi4EZZZNS0_66_GLOBAL__N__d53a5ca4_28_ActivationLeakyReluKernel_cu_9e10b42f_311217leaky_relu_kernelERNS_18TensorIteratorBaseERKN3c106ScalarEENKUlvE_clEvENKUlvE_clEvEUldE_St5arrayIPcLm2EEEEviT0_T1_)
        /*007c*/ 	.short	0x0380
        /*007e*/ 	.short	0x0028


	//----- nvinfo : EIATTR_SW_WAR
	.align		4
.L_1521:
        /*0080*/ 	.byte	0x04, 0x36
        /*0082*/ 	.short	(.L_1523 - .L_1522)
.L_1522:
        /*0084*/ 	.word	0x00000008
.L_1523:


//--------------------- .nv.info._ZN2at6native29vectorized_elementwise_kernelILi8EZZZNS0_66_GLOBAL__N__d53a5ca4_28_ActivationLeakyReluKernel_cu_9e10b42f_311217leaky_relu_kernelERNS_18TensorIteratorBaseERKN3c106ScalarEENKUlvE_clEvENKUlvE_clEvEUldE_St5arrayIPcLm2EEEEviT0_T1_ --------------------------
	.section	.nv.info._ZN2at6native29vectorized_elementwise_kernelILi8EZZZNS0_66_GLOBAL__N__d53a5ca4_28_ActivationLeakyReluKernel_cu_9e10b42f_311217leaky_relu_kernelERNS_18TensorIteratorBaseERKN3c106ScalarEENKUlvE_clEvENKUlvE_clEvEUldE_St5arrayIPcLm2EEEEviT0_T1_,"",@"SHT_CUDA_INFO"
	.sectionflags	@""
	.align	4


	//----- nvinfo : EIATTR_CUDA_API_VERSION
	.align		4
        /*0000*/ 	.byte	0x04, 0x37
        /*0002*/ 	.short	(.L_1525 - .L_1524)
.L_1524:
        /*0004*/ 	.word	0x00000082


	//----- nvinfo : EIATTR_KPARAM_INFO
	.align		4
.L_1525:
        /*0008*/ 	.byte	0x04, 0x17
        /*000a*/ 	.short	(.L_1527 - .L_1526)
.L_1526:
        /*000c*/ 	.word	0x00000000
        /*0010*/ 	.short	0x0002
        /*0012*/ 	.short	0x0018
        /*0014*/ 	.byte	0x00, 0xf0, 0x41, 0x00


	//----- nvinfo : EIATTR_KPARAM_INFO
	.align		4
.L_1527:
        /*0018*/ 	.byte	0x04, 0x17
        /*001a*/ 	.short	(.L_1529 - .L_1528)
.L_1528:
        /*001c*/ 	.word	0x00000000
        /*0020*/ 	.short	0x0001
        /*0022*/ 	.short	0x0008
        /*0024*/ 	.byte	0x00, 0xf0, 0x41, 0x00


	//----- nvinfo : EIATTR_KPARAM_INFO
	.align		4
.L_1529:
        /*0028*/ 	.byte	0x04, 0x17
        /*002a*/ 	.short	(.L_1531 - .L_1530)
.L_1530:
        /*002c*/ 	.word	0x00000000
        /*0030*/ 	.short	0x0000
        /*0032*/ 	.short	0x0000
        /*0034*/ 	.byte	0x00, 0xf0, 0x11, 0x00


	//----- nvinfo : EIATTR_SPARSE_MMA_MASK
	.align		4
.L_1531:
        /*0038*/ 	.byte	0x03, 0x50
        /*003a*/ 	.short	0x0000


	//----- nvinfo : EIATTR_MAXREG_COUNT
	.align		4
        /*003c*/ 	.byte	0x03, 0x1b
        /*003e*/ 	.short	0x00ff


	//----- nvinfo : EIATTR_MERCURY_ISA_VERSION
	.align		4
        /*0040*/ 	.byte	0x03, 0x5f
        /*0042*/ 	.short	0x0101


	//----- nvinfo : EIATTR_VRC_CTA_INIT_COUNT
	.align		4
        /*0044*/ 	.byte	0x02, 0x4a
	.zero		1
	.zero		1


	//----- nvinfo : EIATTR_EXIT_INSTR_OFFSETS
	.align		4
        /*0048*/ 	.byte	0x04, 0x1c
        /*004a*/ 	.short	(.L_1533 - .L_1532)


	//   ....[0]....
.L_1532:
        /*004c*/ 	.word	0x00000990


	//   ....[1]....
        /*0050*/ 	.word	0x000009e0


	//   ....[2]....
        /*0054*/ 	.word	0x00000db0


	//----- nvinfo : EIATTR_MAX_THREADS
	.align		4
.L_1533:
        /*0058*/ 	.byte	0x04, 0x05
        /*005a*/ 	.short	(.L_1535 - .L_1534)
.L_1534:
        /*005c*/ 	.word	0x00000080
        /*0060*/ 	.word	0x00000001
        /*0064*/ 	.word	0x00000001


	//----- nvinfo : EIATTR_CRS_STACK_SIZE
	.align		4
.L_1535:
        /*0068*/ 	.byte	0x04, 0x1e
        /*006a*/ 	.short	(.L_1537 - .L_1536)
.L_1536:
        /*006c*/ 	.word	0x00000000


	//----- nvinfo : EIATTR_CBANK_PARAM_SIZE
	.align		4
.L_1537:
        /*0070*/ 	.byte	0x03, 0x19
        /*0072*/ 	.short	0x0028


	//----- nvinfo : EIATTR_PARAM_CBANK
	.align		4
        /*0074*/ 	.byte	0x04, 0x0a
        /*0076*/ 	.short	(.L_1539 - .L_1538)
	.align		4
.L_1538:
        /*0078*/ 	.word	index@(.nv.constant0._ZN2at6native29vectorized_elementwise_kernelILi8EZZZNS0_66_GLOBAL__N__d53a5ca4_28_ActivationLeakyReluKernel_cu_9e10b42f_311217leaky_relu_kernelERNS_18TensorIteratorBaseERKN3c106ScalarEENKUlvE_clEvENKUlvE_clEvEUldE_St5arrayIPcLm2EEEEviT0_T1_)
        /*007c*/ 	.short	0x0380
        /*007e*/ 	.short	0x0028


	//----- nvinfo : EIATTR_SW_WAR
	.align		4
.L_1539:
        /*0080*/ 	.byte	0x04, 0x36
        /*0082*/ 	.short	(.L_1541 - .L_1540)
.L_1540:
        /*0084*/ 	.word	0x00000008
.L_1541:


//--------------------- .nv.callgraph             --------------------------
	.section	.nv.callgraph,"",@"SHT_CUDA_CALLGRAPH"
	.align	4
	.sectionentsize	8
	.align		4
        /*0000*/ 	.word	0x00000000
	.align		4
        /*0004*/ 	.word	0xffffffff
	.align		4
        /*0008*/ 	.word	index@(_ZN2at6native18elementwise_kernelILi128ELi4EZNS0_15gpu_kernel_implIZZZNS0_66_GLOBAL__N__d53a5ca4_28_ActivationLeakyReluKernel_cu_9e10b42f_311226leaky_relu_backward_kernelERNS_18TensorIteratorBaseERKN3c106ScalarEENKUlvE_clEvENKUlvE2_clEvEUlNS6_8BFloat16ESC_E_EEvS5_RKT_EUliE_EEviT1_)
	.align		4
        /*000c*/ 	.word	index@(__assertfail)
	.align		4
        /*0010*/ 	.word	index@(_ZN2at6native27unrolled_elementwise_kernelIZZZNS0_66_GLOBAL__N__d53a5ca4_28_ActivationLeakyReluKernel_cu_9e10b42f_311226leaky_relu_backward_kernelERNS_18TensorIteratorBaseERKN3c106ScalarEENKUlvE_clEvENKUlvE2_clEvEUlNS5_8BFloat16ESB_E_St5arrayIPcLm3EELi4E23TrivialOffsetCalculatorILi2EjESG_ILi1EjENS0_6memory12LoadWithCastILi2EEENSJ_13StoreWithCastILi1EEEEEviT_T0_T2_T3_T4_T5_)
	.align		4
        /*0014*/ 	.word	index@(__assertfail)
	.align		4
        /*0018*/ 	.word	index@(_ZN2at6native18elementwise_kernelILi128ELi4EZNS0_15gpu_kernel_implIZZZNS0_66_GLOBAL__N__d53a5ca4_28_ActivationLeakyReluKernel_cu_9e10b42f_311226leaky_relu_backward_kernelERNS_18TensorIteratorBaseERKN3c106ScalarEENKUlvE_clEvENKUlvE1_clEvEUlNS6_4HalfESC_E_EEvS5_RKT_EUliE_EEviT1_)
	.align		4
        /*001c*/ 	.word	index@(__assertfail)
	.align		4
        /*0020*/ 	.word	index@(_ZN2at6native27unrolled_elementwise_kernelIZZZNS0_66_GLOBAL__N__d53a5ca4_28_ActivationLeakyReluKernel_cu_9e10b42f_311226leaky_relu_backward_kernelERNS_18TensorIteratorBaseERKN3c106ScalarEENKUlvE_clEvENKUlvE1_clEvEUlNS5_4HalfESB_E_St5arrayIPcLm3EELi4E23TrivialOffsetCalculatorILi2EjESG_ILi1EjENS0_6memory12LoadWithCastILi2EEENSJ_13StoreWithCastILi1EEEEEviT_T0_T2_T3_T4_T5_)
	.align		4
        /*0024*/ 	.word	index@(__assertfail)
	.align		4
        /*0028*/ 	.word	index@(_ZN2at6native18elementwise_kernelILi128ELi4EZNS0_15gpu_kernel_implIZZZNS0_66_GLOBAL__N__d53a5ca4_28_ActivationLeakyReluKernel_cu_9e10b42f_311226leaky_relu_backward_kernelERNS_18TensorIteratorBaseERKN3c106ScalarEENKUlvE_clEvENKUlvE0_clEvEUlffE_EEvS5_RKT_EUliE_EEviT1_)
	.align		4
        /*002c*/ 	.word	index@(__assertfail)
	.align		4
        /*0030*/ 	.word	index@(_ZN2at6native27unrolled_elementwise_kernelIZZZNS0_66_GLOBAL__N__d53a5ca4_28_ActivationLeakyReluKernel_cu_9e10b42f_311226leaky_relu_backward_kernelERNS_18TensorIteratorBaseERKN3c106ScalarEENKUlvE_clEvENKUlvE0_clEvEUlffE_St5arrayIPcLm3EELi4E23TrivialOffsetCalculatorILi2EjESF_ILi1EjENS0_6memory12LoadWithCastILi2EEENSI_13StoreWithCastILi1EEEEEviT_T0_T2_T3_T4_T5_)
	.align		4
        /*0034*/ 	.word	index@(__assertfail)
	.align		4
        /*0038*/ 	.word	index@(_ZN2at6native18elementwise_kernelILi128ELi4EZNS0_15gpu_kernel_implIZZZNS0_66_GLOBAL__N__d53a5ca4_28_ActivationLeakyReluKernel_cu_9e10b42f_311226leaky_relu_backward_kernelERNS_18TensorIteratorBaseERKN3c106ScalarEENKUlvE_clEvENKUlvE_clEvEUlddE_EEvS5_RKT_EUliE_EEviT1_)
	.align		4
        /*003c*/ 	.word	index@(__assertfail)
	.align		4
        /*0040*/ 	.word	index@(_ZN2at6native27unrolled_elementwise_kernelIZZZNS0_66_GLOBAL__N__d53a5ca4_28_ActivationLeakyReluKernel_cu_9e10b42f_311226leaky_relu_backward_kernelERNS_18TensorIteratorBaseERKN3c106ScalarEENKUlvE_clEvENKUlvE_clEvEUlddE_St5arrayIPcLm3EELi4E23TrivialOffsetCalculatorILi2EjESF_ILi1EjENS0_6memory12LoadWithCastILi2EEENSI_13StoreWithCastILi1EEEEEviT_T0_T2_T3_T4_T5_)
	.align		4
        /*0044*/ 	.word	index@(__assertfail)
	.align		4
        /*0048*/ 	.word	index@(_ZN2at6native18elementwise_kernelILi128ELi4EZNS0_15gpu_kernel_implIZZZNS0_66_GLOBAL__N__d53a5ca4_28_ActivationLeakyReluKernel_cu_9e10b42f_311217leaky_relu_kernelERNS_18TensorIteratorBaseERKN3c106ScalarEENKUlvE_clEvENKUlvE2_clEvEUlNS6_8BFloat16EE_EEvS5_RKT_EUliE_EEviT1_)
	.align		4
        /*004c*/ 	.word	index@(__assertfail)
	.align		4
        /*0050*/ 	.word	index@(_ZN2at6native27unrolled_elementwise_kernelIZZZNS0_66_GLOBAL__N__d53a5ca4_28_ActivationLeakyReluKernel_cu_9e10b42f_311217leaky_relu_kernelERNS_18TensorIteratorBaseERKN3c106ScalarEENKUlvE_clEvENKUlvE2_clEvEUlNS5_8BFloat16EE_St5arrayIPcLm2EELi4E23TrivialOffsetCalculatorILi1EjESH_NS0_6memory12LoadWithCastILi1EEENSI_13StoreWithCastILi1EEEEEviT_T0_T2_T3_T4_T5_)
	.align		4
        /*0054*/ 	.word	index@(__assertfail)
	.align		4
        /*0058*/ 	.word	index@(_ZN2at6native18elementwise_kernelILi128ELi4EZNS0_15gpu_kernel_implIZZZNS0_66_GLOBAL__N__d53a5ca4_28_ActivationLeakyReluKernel_cu_9e10b42f_311217leaky_relu_kernelERNS_18TensorIteratorBaseERKN3c106ScalarEENKUlvE_clEvENKUlvE1_clEvEUlNS6_4HalfEE_EEvS5_RKT_EUliE_EEviT1_)
	.align		4
        /*005c*/ 	.word	index@(__assertfail)
	.align		4
        /*0060*/ 	.word	index@(_ZN2at6native27unrolled_elementwise_kernelIZZZNS0_66_GLOBAL__N__d53a5ca4_28_ActivationLeakyReluKernel_cu_9e10b42f_311217leaky_relu_kernelERNS_18TensorIteratorBaseERKN3c106ScalarEENKUlvE_clEvENKUlvE1_clEvEUlNS5_4HalfEE_St5arrayIPcLm2EELi4E23TrivialOffsetCalculatorILi1EjESH_NS0_6memory12LoadWithCastILi1EEENSI_13StoreWithCastILi1EEEEEviT_T0_T2_T3_T4_T5_)
	.align		4
        /*0064*/ 	.word	index@(__assertfail)
	.align		4
        /*0068*/ 	.word	index@(_ZN2at6native18elementwise_kernelILi128ELi4EZNS0_15gpu_kernel_implIZZZNS0_66_GLOBAL__N__d53a5ca4_28_ActivationLeakyReluKernel_cu_9e10b42f_311217leaky_relu_kernelERNS_18TensorIteratorBaseERKN3c106ScalarEENKUlvE_clEvENKUlvE0_clEvEUlfE_EEvS5_RKT_EUliE_EEviT1_)
	.align		4
        /*006c*/ 	.word	index@(__assertfail)
	.align		4
        /*0070*/ 	.word	index@(_ZN2at6native27unrolled_elementwise_kernelIZZZNS0_66_GLOBAL__N__d53a5ca4_28_ActivationLeakyReluKernel_cu_9e10b42f_311217leaky_relu_kernelERNS_18TensorIteratorBaseERKN3c106ScalarEENKUlvE_clEvENKUlvE0_clEvEUlfE_St5arrayIPcLm2EELi4E23TrivialOffsetCalculatorILi1EjESG_NS0_6memory12LoadWithCastILi1EEENSH_13StoreWithCastILi1EEEEEviT_T0_T2_T3_T4_T5_)
	.align		4
        /*0074*/ 	.word	index@(__assertfail)
	.align		4
        /*0078*/ 	.word	index@(_ZN2at6native18elementwise_kernelILi128ELi4EZNS0_15gpu_kernel_implIZZZNS0_66_GLOBAL__N__d53a5ca4_28_ActivationLeakyReluKernel_cu_9e10b42f_311217leaky_relu_kernelERNS_18TensorIteratorBaseERKN3c106ScalarEENKUlvE_clEvENKUlvE_clEvEUldE_EEvS5_RKT_EUliE_EEviT1_)
	.align		4
        /*007c*/ 	.word	index@(__assertfail)
	.align		4
        /*0080*/ 	.word	index@(_ZN2at6native27unrolled_elementwise_kernelIZZZNS0_66_GLOBAL__N__d53a5ca4_28_ActivationLeakyReluKernel_cu_9e10b42f_311217leaky_relu_kernelERNS_18TensorIteratorBaseERKN3c106ScalarEENKUlvE_clEvENKUlvE_clEvEUldE_St5arrayIPcLm2EELi4E23TrivialOffsetCalculatorILi1EjESG_NS0_6memory12LoadWithCastILi1EEENSH_13StoreWithCastILi1EEEEEviT_T0_T2_T3_T4_T5_)
	.align		4
        /*0084*/ 	.word	index@(__assertfail)
	.align		4
        /*0088*/ 	.word	0x00000000
	.align		4
        /*008c*/ 	.word	0xfffffffe
	.align		4
        /*0090*/ 	.word	0x00000000
	.align		4
        /*0094*/ 	.word	0xfffffffd
	.align		4
        /*0098*/ 	.word	0x00000000
	.align		4
        /*009c*/ 	.word	0xfffffffc


//--------------------- .nv.constant4             --------------------------
	.section	.nv.constant4,"a",@progbits
	.align	8
	.align		8
.nv.constant4:
        /*0000*/ 	.dword	__assertfail
	.align		8
        /*0008*/ 	.dword	__unnamed_1
	.align		8
        /*0010*/ 	.dword	__unnamed_2
	.align		8
        /*0018*/ 	.dword	__unnamed_3
	.align		8
        /*0020*/ 	.dword	__unnamed_4
	.align		8
        /*0028*/ 	.dword	__unnamed_5
	.align		8
        /*0030*/ 	.dword	__unnamed_6
	.align		8
        /*0038*/ 	.dword	__unnamed_7
	.align		8
        /*0040*/ 	.dword	__unnamed_8
	.align		8
        /*0048*/ 	.dword	_ZN64_INTERNAL_d53a5ca4_28_ActivationLeakyReluKernel_cu_9e10b42f_31124cuda3std3__466_GLOBAL__N__d53a5ca4_28_ActivationLeakyReluKernel_cu_9e10b42f_31126ignoreE
	.align		8
        /*0050*/ 	.dword	_ZN64_INTERNAL_d53a5ca4_28_ActivationLeakyReluKernel_cu_9e10b42f_31124cuda3std3__45__cpo5beginE
	.align		8
        /*0058*/ 	.dword	_ZN64_INTERNAL_d53a5ca4_28_ActivationLeakyReluKernel_cu_9e10b42f_31124cuda3std3__45__cpo3endE
	.align		8
        /*0060*/ 	.dword	_ZN64_INTERNAL_d53a5ca4_28_ActivationLeakyReluKernel_cu_9e10b42f_31124cuda3std3__45__cpo6cbeginE
	.align		8
        /*0068*/ 	.dword	_ZN64_INTERNAL_d53a5ca4_28_ActivationLeakyReluKernel_cu_9e10b42f_31124cuda3std3__45__cpo4cendE
	.align		8
        /*0070*/ 	.dword	_ZN64_INTERNAL_d53a5ca4_28_ActivationLeakyReluKernel_cu_9e10b42f_31124cuda3std3__45__cpo6rbeginE
	.align		8
        /*0078*/ 	.dword	_ZN64_INTERNAL_d53a5ca4_28_ActivationLeakyReluKernel_cu_9e10b42f_31124cuda3std3__45__cpo4rendE
	.align		8
        /*0080*/ 	.dword	_ZN64_INTERNAL_d53a5ca4_28_ActivationLeakyReluKernel_cu_9e10b42f_31124cuda3std3__45__cpo7crbeginE
	.align		8
        /*0088*/ 	.dword	_ZN64_INTERNAL_d53a5ca4_28_ActivationLeakyReluKernel_cu_9e10b42f_31124cuda3std3__45__cpo5crendE
	.align		8
        /*0090*/ 	.dword	_ZN64_INTERNAL_d53a5ca4_28_ActivationLeakyReluKernel_cu_9e10b42f_31124cuda3std3__419piecewise_constructE
	.align		8
        /*0098*/ 	.dword	_ZN64_INTERNAL_d53a5ca4_28_ActivationLeakyReluKernel_cu_9e10b42f_31124cuda3std3__48in_placeE
	.align		8
        /*00a0*/ 	.dword	_ZN64_INTERNAL_d53a5ca4_28_ActivationLeakyReluKernel_cu_9e10b42f_31124cuda3std3__420unreachable_sentinelE
	.align		8
        /*00a8*/ 	.dword	_ZN64_INTERNAL_d53a5ca4_28_ActivationLeakyReluKernel_cu_9e10b42f_31124cuda3std6ranges3__45__cpo4swapE
	.align		8
        /*00b0*/ 	.dword	_ZN64_INTERNAL_d53a5ca4_28_ActivationLeakyReluKernel_cu_9e10b42f_31124cuda3std6ranges3__45__cpo9iter_moveE
	.align		8
        /*00b8*/ 	.dword	_ZN64_INTERNAL_d53a5ca4_28_ActivationLeakyReluKernel_cu_9e10b42f_31124cuda3std6ranges3__45__cpo5beginE
	.align		8
        /*00c0*/ 	.dword	_ZN64_INTERNAL_d53a5ca4_28_ActivationLeakyReluKernel_cu_9e10b42f_31124cuda3std6ranges3__45__cpo3endE
	.align		8
        /*00c8*/ 	.dword	_ZN64_INTERNAL_d53a5ca4_28_ActivationLeakyReluKernel_cu_9e10b42f_31124cuda3std6ranges3__45__cpo6cbeginE
	.align		8
        /*00d0*/ 	.dword	_ZN64_INTERNAL_d53a5ca4_28_ActivationLeakyReluKernel_cu_9e10b42f_31124cuda3std6ranges3__45__cpo4cendE
	.align		8
        /*00d8*/ 	.dword	_ZN64_INTERNAL_d53a5ca4_28_ActivationLeakyReluKernel_cu_9e10b42f_31124cuda3std6ranges3__45__cpo7advanceE
	.align		8
        /*00e0*/ 	.dword	_ZN64_INTERNAL_d53a5ca4_28_ActivationLeakyReluKernel_cu_9e10b42f_31124cuda3std6ranges3__45__cpo9iter_swapE
	.align		8
        /*00e8*/ 	.dword	_ZN64_INTERNAL_d53a5ca4_28_ActivationLeakyReluKernel_cu_9e10b42f_31124cuda3std6ranges3__45__cpo4nextE
	.align		8
        /*00f0*/ 	.dword	_ZN64_INTERNAL_d53a5ca4_28_ActivationLeakyReluKernel_cu_9e10b42f_31124cuda3std6ranges3__45__cpo4prevE
	.align		8
        /*00f8*/ 	.dword	_ZN64_INTERNAL_d53a5ca4_28_ActivationLeakyReluKernel_cu_9e10b42f_31124cuda3std6ranges3__45__cpo4dataE
	.align		8
        /*0100*/ 	.dword	_ZN64_INTERNAL_d53a5ca4_28_ActivationLeakyReluKernel_cu_9e10b42f_31124cuda3std6ranges3__45__cpo5cdataE
	.align		8
        /*0108*/ 	.dword	_ZN64_INTERNAL_d53a5ca4_28_ActivationLeakyReluKernel_cu_9e10b42f_31124cuda3std6ranges3__45__cpo4sizeE
	.align		8
        /*0110*/ 	.dword	_ZN64_INTERNAL_d53a5ca4_28_ActivationLeakyReluKernel_cu_9e10b42f_31124cuda3std6ranges3__45__cpo5ssizeE
	.align		8
        /*0118*/ 	.dword	_ZN64_INTERNAL_d53a5ca4_28_ActivationLeakyReluKernel_cu_9e10b42f_31124cuda3std6ranges3__45__cpo8distanceE
	.align		8
        /*0120*/ 	.dword	_ZN64_INTERNAL_d53a5ca4_28_ActivationLeakyReluKernel_cu_9e10b42f_31126thrust24THRUST_300001_SM_1000_NS6system6detail10sequential3seqE
	.align		8
        /*0128*/ 	.dword	$str$6
	.align		8
        /*0130*/ 	.dword	$str$7


//--------------------- .text._ZN2at6native18elementwise_kernelILi128ELi4EZNS0_15gpu_kernel_implIZZZNS0_66_GLOBAL__N__d53a5ca4_28_ActivationLeakyReluKernel_cu_9e10b42f_311226leaky_relu_backward_kernelERNS_18TensorIteratorBaseERKN3c106ScalarEENKUlvE_clEvENKUlvE2_clEvEUlNS6_8BFloat16ESC_E_EEvS5_RKT_EUliE_EEviT1_ --------------------------
	.section	.text._ZN2at6native18elementwise_kernelILi128ELi4EZNS0_15gpu_kernel_implIZZZNS0_66_GLOBAL__N__d53a5ca4_28_ActivationLeakyReluKernel_cu_9e10b42f_311226leaky_relu_backward_kernelERNS_18TensorIteratorBaseERKN3c106ScalarEENKUlvE_clEvENKUlvE2_clEvEUlNS6_8BFloat16ESC_E_EEvS5_RKT_EUliE_EEviT1_,"ax",@progbits
	.align	128
        .global         _ZN2at6native18elementwise_kernelILi128ELi4EZNS0_15gpu_kernel_implIZZZNS0_66_GLOBAL__N__d53a5ca4_28_ActivationLeakyReluKernel_cu_9e10b42f_311226leaky_relu_backward_kernelERNS_18TensorIteratorBaseERKN3c106ScalarEENKUlvE_clEvENKUlvE2_clEvEUlNS6_8BFloat16ESC_E_EEvS5_RKT_EUliE_EEviT1_
        .type           _ZN2at6native18elementwise_kernelILi128ELi4EZNS0_15gpu_kernel_implIZZZNS0_66_GLOBAL__N__d53a5ca4_28_ActivationLeakyReluKernel_cu_9e10b42f_311226leaky_relu_backward_kernelERNS_18TensorIteratorBaseERKN3c106ScalarEENKUlvE_clEvENKUlvE2_clEvEUlNS6_8BFloat16ESC_E_EEvS5_RKT_EUliE_EEviT1_,@function
        .size           _ZN2at6native18elementwise_kernelILi128ELi4EZNS0_15gpu_kernel_implIZZZNS0_66_GLOBAL__N__d53a5ca4_28_ActivationLeakyReluKernel_cu_9e10b42f_311226leaky_relu_backward_kernelERNS_18TensorIteratorBaseERKN3c106ScalarEENKUlvE_clEvENKUlvE2_clEvEUlNS6_8BFloat16ESC_E_EEvS5_RKT_EUliE_EEviT1_,(.L_x_5720 - _ZN2at6native18elementwise_kernelILi128ELi4EZNS0_15gpu_kernel_implIZZZNS0_66_GLOBAL__N__d53a5ca4_28_ActivationLeakyReluKernel_cu_9e10b42f_311226leaky_relu_backward_kernelERNS_18TensorIteratorBaseERKN3c106ScalarEENKUlvE_clEvENKUlvE2_clEvEUlNS6_8BFloat16ESC_E_EEvS5_RKT_EUliE_EEviT1_)
        .other          _ZN2at6native18elementwise_kernelILi128ELi4EZNS0_15gpu_kernel_implIZZZNS0_66_GLOBAL__N__d53a5ca4_28_ActivationLeakyReluKernel_cu_9e10b42f_311226leaky_relu_backward_kernelERNS_18TensorIteratorBaseERKN3c106ScalarEENKUlvE_clEvENKUlvE2_clEvEUlNS6_8BFloat16ESC_E_EEvS5_RKT_EUliE_EEviT1_,@"STO_CUDA_ENTRY STV_DEFAULT"
_ZN2at6native18elementwise_kernelILi128ELi4EZNS0_15gpu_kernel_implIZZZNS0_66_GLOBAL__N__d53a5ca4_28_ActivationLeakyReluKernel_cu_9e10b42f_311226leaky_relu_backward_kernelERNS_18TensorIteratorBaseERKN3c106ScalarEENKUlvE_clEvENKUlvE2_clEvEUlNS6_8BFloat16ESC_E_EEvS5_RKT_EUliE_EEviT1_:
.text._ZN2at6native18elementwise_kernelILi128ELi4EZNS0_15gpu_kernel_implIZZZNS0_66_GLOBAL__N__d53a5ca4_28_ActivationLeakyReluKernel_cu_9e10b42f_311226leaky_relu_backward_kernelERNS_18TensorIteratorBaseERKN3c106ScalarEENKUlvE_clEvENKUlvE2_clEvEUlNS6_8BFloat16ESC_E_EEvS5_RKT_EUliE_EEviT1_:
[----:B------:R-:W0:Y:S01]  /*0000*/  LDC R1, c[0x0][0x37c] ;  /* 0x0000df00ff017b82 */ /* 0x000e220000000800 */
[----:B------:R-:W1:Y:S07]  /*0010*/  S2R R17, SR_TID.X ;  /* 0x0000000000117919 */ /* 0x000e6e0000002100 */
[----:B------:R-:W2:Y:S01]  /*0020*/  S2UR UR4, SR_CTAID.X ;  /* 0x00000000000479c3 */ /* 0x000ea20000002500 */
[----:B------:R-:W3:Y:S01]  /*0030*/  LDCU UR41, c[0x0][0x388] ;  /* 0x00007100ff2977ac */ /* 0x000ee20008000800 */
[----:B------:R-:W-:Y:S01]  /*0040*/  BSSY.RECONVERGENT B6, `(.L_x_0) ;  /* 0x0000468000067945 */ /* 0x000fe20003800200 */
[----:B------:R-:W4:Y:S01]  /*0050*/  LDCU UR5, c[0x0][0x380] ;  /* 0x00007000ff0577ac */ /* 0x000f220008000800 */
[----:B------:R-:W5:Y:S01]  /*0060*/  LDCU UR40, c[0x0][0x610] ;  /* 0x0000c200ff2877ac */ /* 0x000f620008000800 */
[----:B------:R-:W0:Y:S01]  /*0070*/  LDCU.64 UR36, c[0x0][0x358] ;  /* 0x00006b00ff2477ac */ /* 0x000e220008000a00 */
[----:B---3--:R-:W-:-:S04]  /*0080*/  UIADD3 UR39, UPT, UPT, UR41, -0x1, URZ ;  /* 0xffffffff29277890 */ /* 0x008fc8000fffe0ff */
[----:B------:R-:W-:Y:S02]  /*0090*/  UISETP.LT.U32.AND UP0, UPT, UR39, 0x18, UPT ;  /* 0x000000182700788c */ /* 0x000fe4000bf01070 */
[----:B--2---:R-:W-:Y:S02]  /*00a0*/  USHF.L.U32 UR4, UR4, 0x9, URZ ;  /* 0x0000000904047899 */ /* 0x004fe400080006ff */
[----:B------:R-:W-:Y:S02]  /*00b0*/  USEL UR38, UR39, 0x18, UP0 ;  /* 0x0000001827267887 */ /* 0x000fe40008000000 */
[----:B-----5:R-:W-:Y:S02]  /*00c0*/  UPRMT UR43, UR40, 0x7770, URZ ;  /* 0x00007770282b7896 */ /* 0x020fe400080000ff */
[----:B-1----:R-:W-:Y:S01]  /*00d0*/  LOP3.LUT R17, R17, UR4, RZ, 0xfc, !PT ;  /* 0x0000000411117c12 */ /* 0x002fe2000f8efcff */
[----:B------:R-:W-:Y:S02]  /*00e0*/  UPRMT UR42, UR40, 0x7771, URZ ;  /* 0x00007771282a7896 */ /* 0x000fe400080000ff */
[----:B------:R-:W-:Y:S01]  /*00f0*/  UPRMT UR44, UR40, 0x7772, URZ ;  /* 0x00007772282c7896 */ /* 0x000fe200080000ff */
[----:B----4-:R-:W-:Y:S01]  /*0100*/  ISETP.GE.AND P0, PT, R17, UR5, PT ;  /* 0x0000000511007c0c */ /* 0x010fe2000bf06270 */
[----:B------:R-:W-:-:S12]  /*0110*/  UIADD3 UR38, UPT, UPT, UR38, 0x1, URZ ;  /* 0x0000000126267890 */ /* 0x000fd8000fffe0ff */
[----:B0-----:R-:W-:Y:S05]  /*0120*/  @P0 BRA `(.L_x_1) ;  /* 0x0000004400640947 */ /* 0x001fea0003800000 */
[----:B------:R-:W-:Y:S01]  /*0130*/  UISETP.NE.AND UP0, UPT, UR41, URZ, UPT ;  /* 0x000000ff2900728c */ /* 0x000fe2000bf05270 */
[----:B------:R-:W-:Y:S02]  /*0140*/  IMAD.MOV.U32 R18, RZ, RZ, RZ ;  /* 0x000000ffff127224 */ /* 0x000fe400078e00ff */
[----:B------:R-:W-:Y:S02]  /*0150*/  IMAD.MOV.U32 R0, RZ, RZ, RZ ;  /* 0x000000ffff007224 */ /* 0x000fe400078e00ff */
[----:B------:R-:W-:-:S04]  /*0160*/  IMAD.MOV.U32 R16, RZ, RZ, RZ ;  /* 0x000000ffff107224 */ /* 0x000fc800078e00ff */
[----:B------:R-:W-:Y:S05]  /*0170*/  BRA.U !UP0, `(.L_x_2) ;  /* 0x0000001508707547 */ /* 0x000fea000b800000 */
[----:B------:R-:W0:Y:S01]  /*0180*/  LDCU.64 UR4, c[0x0][0x390] ;  /* 0x00007200ff0477ac */ /* 0x000e220008000a00 */
[----:B------:R-:W-:Y:S01]  /*0190*/  IMAD.MOV.U32 R16, RZ, RZ, RZ ;  /* 0x000000ffff107224 */ /* 0x000fe200078e00ff */
[----:B------:R-:W1:Y:S01]  /*01a0*/  LDCU UR6, c[0x0][0x38c] ;  /* 0x00007180ff0677ac */ /* 0x000e620008000800 */
[----:B------:R-:W2:Y:S01]  /*01b0*/  LDCU.64 UR8, c[0x0][0x4b8] ;  /* 0x00009700ff0877ac */ /* 0x000ea20008000a00 */
[----:B------:R-:W-:Y:S01]  /*01c0*/  UISETP.NE.AND UP0, UPT, UR39, URZ, UPT ;  /* 0x000000ff2700728c */ /* 0x000fe2000bf05270 */
[----:B0-----:R-:W-:Y:S01]  /*01d0*/  IMAD.HI.U32 R2, R17, UR4, R16 ;  /* 0x0000000411027c27 */ /* 0x001fe2000f8e0010 */
[----:B------:R-:W0:Y:S04]  /*01e0*/  LDCU UR4, c[0x0][0x4c0] ;  /* 0x00009800ff0477ac */ /* 0x000e280008000800 */
[----:B------:R-:W-:-:S05]  /*01f0*/  SHF.R.U32.HI R3, RZ, UR5, R2 ;  /* 0x00000005ff037c19 */ /* 0x000fca0008011602 */
[----:B------:R-:W-:-:S04]  /*0200*/  IMAD.MOV R18, RZ, RZ, -R3 ;  /* 0x000000ffff127224 */ /* 0x000fc800078e0a03 */
[----:B-1----:R-:W-:-:S04]  /*0210*/  IMAD R18, R18, UR6, R17 ;  /* 0x0000000612127c24 */ /* 0x002fc8000f8e0211 */
[C---:B--2---:R-:W-:Y:S02]  /*0220*/  IMAD R16, R18.reuse, UR8, RZ ;  /* 0x0000000812107c24 */ /* 0x044fe4000f8e02ff */
[C---:B------:R-:W-:Y:S02]  /*0230*/  IMAD R0, R18.reuse, UR9, RZ ;  /* 0x0000000912007c24 */ /* 0x040fe4000f8e02ff */
[----:B0-----:R-:W-:Y:S01]  /*0240*/  IMAD R18, R18, UR4, RZ ;  /* 0x0000000412127c24 */ /* 0x001fe2000f8e02ff */
[----:B------:R-:W-:Y:S06]  /*0250*/  BRA.U !UP0, `(.L_x_2) ;  /* 0x0000001508387547 */ /* 0x000fec000b800000 */
[----:B------:R-:W0:Y:S01]  /*0260*/  LDCU.64 UR6, c[0x0][0x398] ;  /* 0x00007300ff0677ac */ /* 0x000e220008000a00 */
[----:B------:R-:W-:Y:S01]  /*0270*/  IMAD.MOV.U32 R2, RZ, RZ, RZ ;  /* 0x000000ffff027224 */ /* 0x000fe200078e00ff */
[----:B------:R-:W1:Y:S01]  /*0280*/  LDCU UR4, c[0x0][0x3a0] ;  /* 0x00007400ff0477ac */ /* 0x000e620008000800 */
[----:B------:R-:W2:Y:S01]  /*0290*/  LDCU UR5, c[0x0][0x4c4] ;  /* 0x00009880ff0577ac */ /* 0x000ea20008000800 */
[----:B------:R-:W3:Y:S01]  /*02a0*/  LDCU.64 UR8, c[0x0][0x4c8] ;  /* 0x00009900ff0877ac */ /* 0x000ee20008000a00 */
[----:B------:R-:W-:Y:S01]  /*02b0*/  UISETP.NE.AND UP0, UPT, UR38, 0x2, UPT ;  /* 0x000000022600788c */ /* 0x000fe2000bf05270 */
[----:B0-----:R-:W-:-:S05]  /*02c0*/  IMAD.HI.U32 R4, R3, UR7, R2 ;  /* 0x0000000703047c27 */ /* 0x001fca000f8e0002 */
[----:B-1----:R-:W-:-:S04]  /*02d0*/  SHF.R.U32.HI R5, RZ, UR4, R4 ;  /* 0x00000004ff057c19 */ /* 0x002fc80008011604 */
[----:B------:R-:W-:-:S05]  /*02e0*/  IADD3 R2, PT, PT, -R5, RZ, RZ ;  /* 0x000000ff05027210 */ /* 0x000fca0007ffe1ff */
[----:B------:R-:W-:-:S04]  /*02f0*/  IMAD R3, R2, UR6, R3 ;  /* 0x0000000602037c24 */ /* 0x000fc8000f8e0203 */
[C---:B--2---:R-:W-:Y:S02]  /*0300*/  IMAD R16, R3.reuse, UR5, R16 ;  /* 0x0000000503107c24 */ /* 0x044fe4000f8e0210 */
[C---:B---3--:R-:W-:Y:S02]  /*0310*/  IMAD R0, R3.reuse, UR8, R0 ;  /* 0x0000000803007c24 */ /* 0x048fe4000f8e0200 */
[----:B------:R-:W-:Y:S01]  /*0320*/  IMAD R18, R3, UR9, R18 ;  /* 0x0000000903127c24 */ /* 0x000fe2000f8e0212 */
[----:B------:R-:W-:Y:S06]  /*0330*/  BRA.U !UP0, `(.L_x_2) ;  /* 0x0000001508007547 */ /* 0x000fec000b800000 */
[----:B------:R-:W0:Y:S01]  /*0340*/  LDCU.64 UR4, c[0x0][0x3a8] ;  /* 0x00007500ff0477ac */ /* 0x000e220008000a00 */
[----:B------:R-:W-:Y:S01]  /*0350*/  IMAD.MOV.U32 R4, RZ, RZ, RZ ;  /* 0x000000ffff047224 */ /* 0x000fe200078e00ff */
[----:B------:R-:W1:Y:S01]  /*0360*/  LDCU UR6, c[0x0][0x3a4] ;  /* 0x00007480ff0677ac */ /* 0x000e620008000800 */
[----:B------:R-:W2:Y:S01]  /*0370*/  LDCU.64 UR8, c[0x0][0x4d0] ;  /* 0x00009a00ff0877ac */ /* 0x000ea20008000a00 */
[----:B------:R-:W-:Y:S01]  /*0380*/  UISETP.NE.AND UP0, UPT, UR38, 0x3, UPT ;  /* 0x000000032600788c */ /* 0x000fe2000bf05270 */
[----:B0-----:R-:W-:Y:S01]  /*0390*/  IMAD.HI.U32 R2, R5, UR4, R4 ;  /* 0x0000000405027c27 */ /* 0x001fe2000f8e0004 */
[----:B------:R-:W0:Y:S04]  /*03a0*/  LDCU UR4, c[0x0][0x4d8] ;  /* 0x00009b00ff0477ac */ /* 0x000e280008000800 */
[----:B------:R-:W-:-:S05]  /*03b0*/  SHF.R.U32.HI R3, RZ, UR5, R2 ;  /* 0x00000005ff037c19 */ /* 0x000fca0008011602 */
[----:B------:R-:W-:-:S04]  /*03c0*/  IMAD.MOV R4, RZ, RZ, -R3 ;  /* 0x000000ffff047224 */ /* 0x000fc800078e0a03 */
[----:B-1----:R-:W-:-:S04]  /*03d0*/  IMAD R5, R4, UR6, R5 ;  /* 0x0000000604057c24 */ /* 0x002fc8000f8e0205 */
[C---:B--2---:R-:W-:Y:S02]  /*03e0*/  IMAD R16, R5.reuse, UR8, R16 ;  /* 0x0000000805107c24 */ /* 0x044fe4000f8e0210 */
[C---:B------:R-:W-:Y:S02]  /*03f0*/  IMAD R0, R5.reuse, UR9, R0 ;  /* 0x0000000905007c24 */ /* 0x040fe4000f8e0200 */
[----:B0-----:R-:W-:Y:S01]  /*0400*/  IMAD R18, R5, UR4, R18 ;  /* 0x0000000405127c24 */ /* 0x001fe2000f8e0212 */
        /* <DEDUP_REMOVED lines=8> */
[----:B-1----:R-:W-:-:S05]  /*0490*/  SHF.R.U32.HI R5, RZ, UR4, R4 ;  /* 0x00000004ff057c19 */ /* 0x002fca0008011604 */
[----:B------:R-:W-:-:S04]  /*04a0*/  IMAD.MOV R2, RZ, RZ, -R5 ;  /* 0x000000ffff027224 */ /* 0x000fc800078e0a05 */
        /* <DEDUP_REMOVED lines=12> */
[----:B------:R-:W-:-:S04]  /*0570*/  SHF.R.U32.HI R3, RZ, UR5, R2 ;  /* 0x00000005ff037c19 */ /* 0x000fc80008011602 */
[----:B------:R-:W-:-:S05]  /*0580*/  IADD3 R4, PT, PT, -R3, RZ, RZ ;  /* 0x000000ff03047210 */ /* 0x000fca0007ffe1ff */
        /* <DEDUP_REMOVED lines=274> */
[----:B------:R-:W2:Y:S02]  /*16b0*/  LDCU.64 UR8, c[0x0][0x5d8] ;  /* 0x0000bb00ff0877ac */ /* 0x000ea40008000a00 */
[----:B0-----:R-:W-:Y:S01]  /*16c0*/  IMAD.HI.U32 R2, R5, UR4, R4 ;  /* 0x0000000405027c27 */ /* 0x001fe2000f8e0004 */
[----:B------:R-:W0:Y:S04]  /*16d0*/  LDCU UR4, c[0x0][0x5e0] ;  /* 0x0000bc00ff0477ac */ /* 0x000e280008000800 */
[----:B------:R-:W-:-:S05]  /*16e0*/  SHF.R.U32.HI R2, RZ, UR5, R2 ;  /* 0x00000005ff027c19 */ /* 0x000fca0008011602 */
[----:B------:R-:W-:-:S04]  /*16f0*/  IMAD.MOV R3, RZ, RZ, -R2 ;  /* 0x000000ffff037224 */ /* 0x000fc800078e0a02 */
[----:B-1----:R-:W-:-:S04]  /*1700*/  IMAD R5, R3, UR6, R5 ;  /* 0x0000000603057c24 */ /* 0x002fc8000f8e0205 */
[C---:B--2---:R-:W-:Y:S02]  /*1710*/  IMAD R16, R5.reuse, UR8, R16 ;  /* 0x0000000805107c24 */ /* 0x044fe4000f8e0210 */
[C---:B------:R-:W-:Y:S02]  /*1720*/  IMAD R0, R5.reuse, UR9, R0 ;  /* 0x0000000905007c24 */ /* 0x040fe4000f8e0200 */
[----:B0-----:R-:W-:-:S07]  /*1730*/  IMAD R18, R5, UR4, R18 ;  /* 0x0000000405127c24 */ /* 0x001fce000f8e0212 */
.L_x_2:
[----:B------:R-:W0:Y:S01]  /*1740*/  LDCU.64 UR6, c[0x0][0x5f0] ;  /* 0x0000be00ff0677ac */ /* 0x000e220008000a00 */
[----:B------:R-:W-:-:S04]  /*1750*/  UPRMT UR4, UR40, 0x7771, URZ ;  /* 0x0000777128047896 */ /* 0x000fc800080000ff */
[----:B------:R-:W-:Y:S01]  /*1760*/  UISETP.GT.AND UP0, UPT, UR4, 0x9, UPT ;  /* 0x000000090400788c */ /* 0x000fe2000bf04270 */
[----:B0-----:R-:W-:-:S05]  /*1770*/  IADD3 R2, P0, PT, R0, UR6, RZ ;  /* 0x0000000600027c10 */ /* 0x001fca000ff1e0ff */
[----:B------:R-:W-:-:S03]  /*1780*/  IMAD.X R3, RZ, RZ, UR7, P0 ;  /* 0x00000007ff037e24 */ /* 0x000fc600080e06ff */
[----:B------:R-:W-:Y:S05]  /*1790*/  BRA.U UP0, `(.L_x_3) ;  /* 0x0000000500307547 */ /* 0x000fea000b800000 */
[----:B------:R-:W-:-:S09]  /*17a0*/  UISETP.GT.AND UP0, UPT, UR4, 0x4, UPT ;  /* 0x000000040400788c */ /* 0x000fd2000bf04270 */
[----:B------:R-:W-:Y:S05]  /*17b0*/  BRA.U UP0, `(.L_x_4) ;  /* 0x0000000100947547 */ /* 0x000fea000b800000 */
[----:B------:R-:W-:-:S09]  /*17c0*/  UISETP.GT.AND UP0, UPT, UR4, 0x1, UPT ;  /* 0x000000010400788c */ /* 0x000fd2000bf04270 */
[----:B------:R-:W-:Y:S05]  /*17d0*/  BRA.U UP0, `(.L_x_5) ;  /* 0x0000000100387547 */ /* 0x000fea000b800000 */
[----:B------:R-:W-:-:S09]  /*17e0*/  UISETP.NE.AND UP0, UPT, UR42, URZ, UPT ;  /* 0x000000ff2a00728c */ /* 0x000fd2000bf05270 */
[----:B------:R-:W-:Y:S05]  /*17f0*/  BRA.U !UP0, `(.L_x_6) ;  /* 0x00000001081c7547 */ /* 0x000fea000b800000 */
[----:B------:R-:W-:-:S09]  /*1800*/  UISETP.NE.AND UP0, UPT, UR4, 0x1, UPT ;  /* 0x000000010400788c */ /* 0x000fd2000bf05270 */
[----:B------:R-:W-:Y:S05]  /*1810*/  BRA.U UP0, `(.L_x_7) ;  /* 0x0000000d004c7547 */ /* 0x000fea000b800000 */
[----:B------:R-:W2:Y:S02]  /*1820*/  LDG.E.S8 R2, desc[UR36][R2.64] ;  /* 0x0000002402027981 */ /* 0x000ea4000c1e1300 */
[----:B--2---:R-:W0:Y:S02]  /*1830*/  I2F.S16 R0, R2 ;  /* 0x0000000200007306 */ /* 0x004e240000101400 */
[----:B0-----:R-:W-:-:S04]  /*1840*/  F2FP.BF16.F32.PACK_AB R0, RZ, R0 ;  /* 0x00000000ff00723e */ /* 0x001fc800000010ff */
[----:B------:R-:W-:Y:S01]  /*1850*/  PRMT R19, R0, 0x7610, R19 ;  /* 0x0000761000137816 */ /* 0x000fe20000000013 */
[----:B------:R-:W-:Y:S06]  /*1860*/  BRA `(.L_x_8) ;  /* 0x0000000c00d47947 */ /* 0x000fec0003800000 */
.L_x_6:
[----:B------:R-:W2:Y:S02]  /*1870*/  LDG.E.U8 R2, desc[UR36][R2.64] ;  /* 0x0000002402027981 */ /* 0x000ea4000c1e1100 */
[----:B--2---:R-:W-:-:S04]  /*1880*/  I2FP.F32.U32 R0, R2 ;  /* 0x0000000200007245 */ /* 0x004fc80000201000 */
[----:B------:R-:W-:-:S04]  /*1890*/  F2FP.BF16.F32.PACK_AB R0, RZ, R0 ;  /* 0x00000000ff00723e */ /* 0x000fc800000010ff */
[----:B------:R-:W-:Y:S01]  /*18a0*/  PRMT R19, R0, 0x7610, R19 ;  /* 0x0000761000137816 */ /* 0x000fe20000000013 */
[----:B------:R-:W-:Y:S06]  /*18b0*/  BRA `(.L_x_8) ;  /* 0x0000000c00c07947 */ /* 0x000fec0003800000 */
.L_x_5:
[----:B------:R-:W-:-:S09]  /*18c0*/  UISETP.NE.AND UP0, UPT, UR4, 0x2, UPT ;  /* 0x000000020400788c */ /* 0x000fd2000bf05270 */
[----:B------:R-:W-:Y:S05]  /*18d0*/  BRA.U !UP0, `(.L_x_9) ;  /* 0x0000000108387547 */ /* 0x000fea000b800000 */
[----:B------:R-:W-:-:S09]  /*18e0*/  UISETP.NE.AND UP0, UPT, UR4, 0x3, UPT ;  /* 0x000000030400788c */ /* 0x000fd2000bf05270 */
[----:B------:R-:W-:Y:S05]  /*18f0*/  BRA.U !UP0, `(.L_x_10) ;  /* 0x00000001081c7547 */ /* 0x000fea000b800000 */
[----:B------:R-:W-:-:S09]  /*1900*/  UISETP.NE.AND UP0, UPT, UR4, 0x4, UPT ;  /* 0x000000040400788c */ /* 0x000fd2000bf05270 */
[----:B------:R-:W-:Y:S05]  /*1910*/  BRA.U UP0, `(.L_x_7) ;  /* 0x0000000d000c7547 */ /* 0x000fea000b800000 */
[----:B------:R-:W2:Y:S02]  /*1920*/  LDG.E.64 R2, desc[UR36][R2.64] ;  /* 0x0000002402027981 */ /* 0x000ea4000c1e1b00 */
[----:B--2---:R-:W0:Y:S02]  /*1930*/  I2F.S64 R0, R2 ;  /* 0x0000000200007312 */ /* 0x004e240000301400 */
[----:B0-----:R-:W-:-:S04]  /*1940*/  F2FP.BF16.F32.PACK_AB R0, RZ, R0 ;  /* 0x00000000ff00723e */ /* 0x001fc800000010ff */
[----:B------:R-:W-:Y:S01]  /*1950*/  PRMT R19, R0, 0x7610, R19 ;  /* 0x0000761000137816 */ /* 0x000fe20000000013 */
[----:B------:R-:W-:Y:S06]  /*1960*/  BRA `(.L_x_8) ;  /* 0x0000000c00947947 */ /* 0x000fec0003800000 */
.L_x_10:
[----:B------:R-:W2:Y:S02]  /*1970*/  LDG.E R2, desc[UR36][R2.64] ;  /* 0x0000002402027981 */ /* 0x000ea4000c1e1900 */
[----:B--2---:R-:W-:-:S04]  /*1980*/  I2FP.F32.S32 R0, R2 ;  /* 0x0000000200007245 */ /* 0x004fc80000201400 */
[----:B------:R-:W-:-:S04]  /*1990*/  F2FP.BF16.F32.PACK_AB R0, RZ, R0 ;  /* 0x00000000ff00723e */ /* 0x000fc800000010ff */
[----:B------:R-:W-:Y:S01]  /*19a0*/  PRMT R19, R0, 0x7610, R19 ;  /* 0x0000761000137816 */ /* 0x000fe20000000013 */
[----:B------:R-:W-:Y:S06]  /*19b0*/  BRA `(.L_x_8) ;  /* 0x0000000c00807947 */ /* 0x000fec0003800000 */
.L_x_9:
[----:B------:R-:W2:Y:S02]  /*19c0*/  LDG.E.U16 R2, desc[UR36][R2.64] ;  /* 0x0000002402027981 */ /* 0x000ea4000c1e1500 */
[----:B--2---:R-:W0:Y:S02]  /*19d0*/  I2F.S16 R0, R2 ;  /* 0x0000000200007306 */ /* 0x004e240000101400 */
[----:B0-----:R-:W-:-:S04]  /*19e0*/  F2FP.BF16.F32.PACK_AB R0, RZ, R0 ;  /* 0x00000000ff00723e */ /* 0x001fc800000010ff */
[----:B------:R-:W-:Y:S01]  /*19f0*/  PRMT R19, R0, 0x7610, R19 ;  /* 0x0000761000137816 */ /* 0x000fe20000000013 */
[----:B------:R-:W-:Y:S06]  /*1a00*/  BRA `(.L_x_8) ;  /* 0x0000000c006c7947 */ /* 0x000fec0003800000 */
.L_x_4:
[----:B------:R-:W-:-:S09]  /*1a10*/  UISETP.GT.AND UP0, UPT, UR4, 0x6, UPT ;  /* 0x000000060400788c */ /* 0x000fd2000bf04270 */
[----:B------:R-:W-:Y:S05]  /*1a20*/  BRA.U UP0, `(.L_x_11) ;  /* 0x0000000100307547 */ /* 0x000fea000b800000 */
[----:B------:R-:W-:-:S09]  /*1a30*/  UISETP.NE.AND UP0, UPT, UR4, 0x5, UPT ;  /* 0x000000050400788c */ /* 0x000fd2000bf05270 */
[----:B------:R-:W-:Y:S05]  /*1a40*/  BRA.U !UP0, `(.L_x_12) ;  /* 0x0000000108147547 */ /* 0x000fea000b800000 */
[----:B------:R-:W-:-:S09]  /*1a50*/  UISETP.NE.AND UP0, UPT, UR4, 0x6, UPT ;  /* 0x000000060400788c */ /* 0x000fd2000bf05270 */
[----:B------:R-:W-:Y:S05]  /*1a60*/  BRA.U UP0, `(.L_x_7) ;  /* 0x0000000900b87547 */ /* 0x000fea000b800000 */
[----:B------:R-:W2:Y:S02]  /*1a70*/  LDG.E R2, desc[UR36][R2.64] ;  /* 0x0000002402027981 */ /* 0x000ea4000c1e1900 */
[----:B--2---:R-:W-:Y:S01]  /*1a80*/  F2FP.BF16.F32.PACK_AB R19, RZ, R2 ;  /* 0x00000002ff13723e */ /* 0x004fe200000010ff */
[----:B------:R-:W-:Y:S06]  /*1a90*/  BRA `(.L_x_8) ;  /* 0x0000000c00487947 */ /* 0x000fec0003800000 */
.L_x_12:
[----:B------:R-:W2:Y:S02]  /*1aa0*/  LDG.E.U16 R0, desc[UR36][R2.64] ;  /* 0x0000002402007981 */ /* 0x000ea4000c1e1500 */
[----:B--2---:R-:W-:-:S05]  /*1ab0*/  HADD2.F32 R0, -RZ, R0.H0_H0 ;  /* 0x20000000ff007230 */ /* 0x004fca0000004100 */
[----:B------:R-:W-:-:S04]  /*1ac0*/  F2FP.BF16.F32.PACK_AB R0, RZ, R0 ;  /* 0x00000000ff00723e */ /* 0x000fc800000010ff */
[----:B------:R-:W-:Y:S01]  /*1ad0*/  PRMT R19, R0, 0x7610, R19 ;  /* 0x0000761000137816 */ /* 0x000fe20000000013 */
[----:B------:R-:W-:Y:S06]  /*1ae0*/  BRA `(.L_x_8) ;  /* 0x0000000c00347947 */ /* 0x000fec0003800000 */
.L_x_11:
[----:B------:R-:W-:-:S09]  /*1af0*/  UISETP.NE.AND UP0, UPT, UR4, 0x7, UPT ;  /* 0x000000070400788c */ /* 0x000fd2000bf05270 */
[----:B------:R-:W-:Y:S05]  /*1b00*/  BRA.U !UP0, `(.L_x_13) ;  /* 0x0000000108307547 */ /* 0x000fea000b800000 */
[----:B------:R-:W-:-:S09]  /*1b10*/  UISETP.NE.AND UP0, UPT, UR4, 0x8, UPT ;  /* 0x000000080400788c */ /* 0x000fd2000bf05270 */
[----:B------:R-:W-:Y:S05]  /*1b20*/  BRA.U !UP0, `(.L_x_14) ;  /* 0x0000000108147547 */ /* 0x000fea000b800000 */
[----:B------:R-:W-:-:S09]  /*1b30*/  UISETP.NE.AND UP0, UPT, UR4, 0x9, UPT ;  /* 0x000000090400788c */ /* 0x000fd2000bf05270 */
[----:B------:R-:W-:Y:S05]  /*1b40*/  BRA.U UP0, `(.L_x_7) ;  /* 0x0000000900807547 */ /* 0x000fea000b800000 */
[----:B------:R-:W2:Y:S02]  /*1b50*/  LDG.E R2, desc[UR36][R2.64] ;  /* 0x0000002402027981 */ /* 0x000ea4000c1e1900 */
[----:B--2---:R-:W-:Y:S01]  /*1b60*/  F2FP.BF16.F32.PACK_AB R19, RZ, R2 ;  /* 0x00000002ff13723e */ /* 0x004fe200000010ff */
[----:B------:R-:W-:Y:S06]  /*1b70*/  BRA `(.L_x_8) ;  /* 0x0000000c00107947 */ /* 0x000fec0003800000 */
.L_x_14:
[----:B------:R-:W2:Y:S02]  /*1b80*/  LDG.E.U16 R2, desc[UR36][R2.64] ;  /* 0x0000002402027981 */ /* 0x000ea4000c1e1500 */
[----:B--2---:R-:W-:-:S05]  /*1b90*/  HADD2.F32 R0, -RZ, R2.H0_H0 ;  /* 0x20000002ff007230 */ /* 0x004fca0000004100 */
[----:B------:R-:W-:-:S04]  /*1ba0*/  F2FP.BF16.F32.PACK_AB R0, RZ, R0 ;  /* 0x00000000ff00723e */ /* 0x000fc800000010ff */
[----:B------:R-:W-:Y:S01]  /*1bb0*/  PRMT R19, R0, 0x7610, R19 ;  /* 0x0000761000137816 */ /* 0x000fe20000000013 */
[----:B------:R-:W-:Y:S06]  /*1bc0*/  BRA `(.L_x_8) ;  /* 0x0000000800fc7947 */ /* 0x000fec0003800000 */
.L_x_13:
[----:B------:R-:W2:Y:S01]  /*1bd0*/  LDG.E.64 R2, desc[UR36][R2.64] ;  /* 0x0000002402027981 */ /* 0x000ea2000c1e1b00 */
[----:B------:R-:W-:Y:S01]  /*1be0*/  UMOV UR4, 0xf0000000 ;  /* 0xf000000000047882 */ /* 0x000fe20000000000 */
[----:B------:R-:W-:Y:S01]  /*1bf0*/  UMOV UR5, 0x380fffff ;  /* 0x380fffff00057882 */ /* 0x000fe20000000000 */
[----:B--2---:R-:W0:Y:S01]  /*1c00*/  F2F.F32.F64 R0, R2 ;  /* 0x0000000200007310 */ /* 0x004e220000301000 */
[----:B------:R-:W-:-:S14]  /*1c10*/  DSETP.GEU.AND P0, PT, |R2|, UR4, PT ;  /* 0x0000000402007e2a */ /* 0x000fdc000bf0e200 */
[----:B0-----:R-:W-:-:S05]  /*1c20*/  @!P0 FMUL R0, R0, 1.175494350822287508e-38 ;  /* 0x0080000000008820 */ /* 0x001fca0000400000 */
[----:B------:R-:W-:-:S04]  /*1c30*/  F2FP.BF16.F32.PACK_AB R0, RZ, R0 ;  /* 0x00000000ff00723e */ /* 0x000fc800000010ff */
[----:B------:R-:W-:Y:S01]  /*1c40*/  PRMT R19, R0, 0x7610, R19 ;  /* 0x0000761000137816 */ /* 0x000fe20000000013 */
[----:B------:R-:W-:Y:S06]  /*1c50*/  BRA `(.L_x_8) ;  /* 0x0000000800d87947 */ /* 0x000fec0003800000 */
.L_x_3:
[----:B------:R-:W-:-:S09]  /*1c60*/  UISETP.GT.AND UP0, UPT, UR4, 0x18, UPT ;  /* 0x000000180400788c */ /* 0x000fd2000bf04270 */
[----:B------:R-:W-:Y:S05]  /*1c70*/  BRA.U UP0, `(.L_x_15) ;  /* 0x0000000500007547 */ /* 0x000fea000b800000 */
[----:B------:R-:W-:-:S09]  /*1c80*/  UISETP.GT.AND UP0, UPT, UR4, 0xe, UPT ;  /* 0x0000000e0400788c */ /* 0x000fd2000bf04270 */
[----:B------:R-:W-:Y:S05]  /*1c90*/  BRA.U UP0, `(.L_x_16) ;  /* 0x00000001004c7547 */ /* 0x000fea000b800000 */
[----:B------:R-:W-:-:S09]  /*1ca0*/  UISETP.NE.AND UP0, UPT, UR4, 0xa, UPT ;  /* 0x0000000a0400788c */ /* 0x000fd2000bf05270 */
[----:B------:R-:W-:Y:S05]  /*1cb0*/  BRA.U !UP0, `(.L_x_17) ;  /* 0x0000000108207547 */ /* 0x000fea000b800000 */
[----:B------:R-:W-:-:S09]  /*1cc0*/  UISETP.NE.AND UP0, UPT, UR4, 0xb, UPT ;  /* 0x0000000b0400788c */ /* 0x000fd2000bf05270 */
[----:B------:R-:W-:Y:S05]  /*1cd0*/  BRA.U UP0, `(.L_x_7) ;  /* 0x00000009001c7547 */ /* 0x000fea000b800000 */
[----:B------:R-:W2:Y:S02]  /*1ce0*/  LDG.E.U8 R2, desc[UR36][R2.64] ;  /* 0x0000002402027981 */ /* 0x000ea4000c1e1100 */
[----:B--2---:R-:W-:-:S04]  /*1cf0*/  ISETP.NE.AND P0, PT, R2, RZ, PT ;  /* 0x000000ff0200720c */ /* 0x004fc80003f05270 */
[----:B------:R-:W-:-:S04]  /*1d00*/  FSEL R0, RZ, 1, !P0 ;  /* 0x3f800000ff007808 */ /* 0x000fc80004000000 */
[----:B------:R-:W-:-:S04]  /*1d10*/  F2FP.BF16.F32.PACK_AB R0, RZ, R0 ;  /* 0x00000000ff00723e */ /* 0x000fc800000010ff */
[----:B------:R-:W-:Y:S01]  /*1d20*/  PRMT R19, R0, 0x7610, R19 ;  /* 0x0000761000137816 */ /* 0x000fe20000000013 */
[----:B------:R-:W-:Y:S06]  /*1d30*/  BRA `(.L_x_8) ;  /* 0x0000000800a07947 */ /* 0x000fec0003800000 */
.L_x_17:
        /* <DEDUP_REMOVED lines=9> */
.L_x_16:
[----:B------:R-:W-:-:S09]  /*1dd0*/  UISETP.NE.AND UP0, UPT, UR4, 0xf, UPT ;  /* 0x0000000f0400788c */ /* 0x000fd2000bf05270 */
[----:B------:R-:W-:Y:S05]  /*1de0*/  BRA.U !UP0, `(.L_x_18) ;  /* 0x00000001089c7547 */ /* 0x000fea000b800000 */
[----:B------:R-:W-:-:S09]  /*1df0*/  UISETP.NE.AND UP0, UPT, UR4, 0x17, UPT ;  /* 0x000000170400788c */ /* 0x000fd2000bf05270 */
[----:B------:R-:W-:Y:S05]  /*1e00*/  BRA.U !UP0, `(.L_x_19) ;  /* 0x00000001085c7547 */ /* 0x000fea000b800000 */
[----:B------:R-:W-:-:S09]  /*1e10*/  UISETP.NE.AND UP0, UPT, UR4, 0x18, UPT ;  /* 0x000000180400788c */ /* 0x000fd2000bf05270 */
[----:B------:R-:W-:Y:S05]  /*1e20*/  BRA.U UP0, `(.L_x_7) ;  /* 0x0000000500c87547 */ /* 0x000fea000b800000 */
[----:B------:R-:W2:Y:S01]  /*1e30*/  LDG.E.U8 R0, desc[UR36][R2.64] ;  /* 0x0000002402007981 */ /* 0x000ea2000c1e1100 */
[----:B------:R-:W-:Y:S01]  /*1e40*/  IMAD.MOV.U32 R6, RZ, RZ, 0x1f ;  /* 0x0000001fff067424 */ /* 0x000fe200078e00ff */
[----:B--2---:R-:W-:-:S04]  /*1e50*/  SHF.L.U32 R0, R0, 0x18, RZ ;  /* 0x0000001800007819 */ /* 0x004fc800000006ff */
[C---:B------:R-:W-:Y:S02]  /*1e60*/  LOP3.LUT R4, R0.reuse, 0x7f000000, RZ, 0xc0, !PT ;  /* 0x7f00000000047812 */ /* 0x040fe400078ec0ff */
[----:B------:R-:W-:Y:S02]  /*1e70*/  LOP3.LUT P0, RZ, R0, 0x7f000000, RZ, 0xc0, !PT ;  /* 0x7f00000000ff7812 */ /* 0x000fe4000780c0ff */
[----:B------:R-:W0:Y:S02]  /*1e80*/  FLO.U32 R5, R4 ;  /* 0x0000000400057300 */ /* 0x000e2400000e0000 */
[----:B0-----:R-:W-:-:S05]  /*1e90*/  IMAD.MOV R5, RZ, RZ, -R5 ;  /* 0x000000ffff057224 */ /* 0x001fca00078e0a05 */
[----:B------:R-:W-:-:S05]  /*1ea0*/  VIADDMNMX.U32 R5, R5, R6, 0x4, !PT ;  /* 0x0000000405057446 */ /* 0x000fca0007800006 */
[----:B------:R-:W-:-:S04]  /*1eb0*/  VIADD R5, R5, 0xfffffffc ;  /* 0xfffffffc05057836 */ /* 0x000fc80000000000 */
[----:B------:R-:W-:Y:S01]  /*1ec0*/  IMAD.SHL.U32 R7, R5, 0x800000, RZ ;  /* 0x0080000005077824 */ /* 0x000fe200078e00ff */
[C---:B------:R-:W-:Y:S01]  /*1ed0*/  SHF.L.U32 R6, R4.reuse, R5, RZ ;  /* 0x0000000504067219 */ /* 0x040fe200000006ff */
[----:B------:R-:W-:-:S03]  /*1ee0*/  VIADD R5, R4, 0x1000000 ;  /* 0x0100000004057836 */ /* 0x000fc60000000000 */
[----:B------:R-:W-:Y:S02]  /*1ef0*/  LEA.HI R6, R6, -R7, RZ, 0x1c ;  /* 0x8000000706067211 */ /* 0x000fe400078fe0ff */
[----:B------:R-:W-:Y:S02]  /*1f00*/  SHF.R.S32.HI R5, RZ, 0x8, R5 ;  /* 0x00000008ff057819 */ /* 0x000fe40000011405 */
[----:B------:R-:W-:-:S04]  /*1f10*/  IADD3 R6, PT, PT, R6, 0x3c000000, RZ ;  /* 0x3c00000006067810 */ /* 0x000fc80007ffe0ff */
[----:B------:R-:W-:-:S04]  /*1f20*/  LOP3.LUT R5, R6, 0x7f800000, R5, 0xf8, !PT ;  /* 0x7f80000006057812 */ /* 0x000fc800078ef805 */
[----:B------:R-:W-:-:S04]  /*1f30*/  SEL R5, R5, RZ, P0 ;  /* 0x000000ff05057207 */ /* 0x000fc80000000000 */
[----:B------:R-:W-:-:S04]  /*1f40*/  LOP3.LUT R5, R5, 0x80000000, R0, 0xf8, !PT ;  /* 0x8000000005057812 */ /* 0x000fc800078ef800 */
[----:B------:R-:W-:-:S04]  /*1f50*/  F2FP.BF16.F32.PACK_AB R5, RZ, R5 ;  /* 0x00000005ff05723e */ /* 0x000fc800000010ff */
[----:B------:R-:W-:Y:S01]  /*1f60*/  PRMT R19, R5, 0x7610, R19 ;  /* 0x0000761005137816 */ /* 0x000fe20000000013 */
[----:B------:R-:W-:Y:S06]  /*1f70*/  BRA `(.L_x_8) ;  /* 0x0000000800107947 */ /* 0x000fec0003800000 */
.L_x_19:
[----:B------:R-:W2:Y:S02]  /*1f80*/  LDG.E.U8 R2, desc[UR36][R2.64] ;  /* 0x0000002402027981 */ /* 0x000ea4000c1e1100 */
[C---:B--2---:R-:W-:Y:S02]  /*1f90*/  IMAD.SHL.U32 R4, R2.reuse, 0x2000000, RZ ;  /* 0x0200000002047824 */ /* 0x044fe400078e00ff */
[----:B------:R-:W-:-:S03]  /*1fa0*/  IMAD.SHL.U32 R5, R2, 0x100, RZ ;  /* 0x0000010002057824 */ /* 0x000fc600078e00ff */
[----:B------:R-:W-:-:S13]  /*1fb0*/  ISETP.GT.U32.AND P0, PT, R4, 0x7ffffff, PT ;  /* 0x07ffffff0400780c */ /* 0x000fda0003f04070 */
[C---:B------:R-:W-:Y:S02]  /*1fc0*/  @!P0 LOP3.LUT R0, R5.reuse, 0x7f00, RZ, 0xc0, !PT ;  /* 0x00007f0005008812 */ /* 0x040fe400078ec0ff */
[----:B------:R-:W-:Y:S02]  /*1fd0*/  @P0 LEA.HI R4, R4, 0x70000000, RZ, 0x1c ;  /* 0x7000000004040811 */ /* 0x000fe400078fe0ff */
[----:B------:R-:W-:Y:S02]  /*1fe0*/  @!P0 LOP3.LUT R0, R0, 0x3f000000, RZ, 0xfc, !PT ;  /* 0x3f00000000008812 */ /* 0x000fe400078efcff */
[----:B------:R-:W-:-:S03]  /*1ff0*/  PRMT R5, R5, 0x9910, RZ ;  /* 0x0000991005057816 */ /* 0x000fc600000000ff */
[----:B------:R-:W-:Y:S01]  /*2000*/  @!P0 FADD.FTZ R0, R0, -0.5 ;  /* 0xbf00000000008421 */ /* 0x000fe20000010000 */
[----:B------:R-:W-:-:S05]  /*2010*/  @P0 FMUL.FTZ R0, R4, 1.9259299443872358531e-34 ;  /* 0x0780000004000820 */ /* 0x000fca0000410000 */
[----:B------:R-:W-:-:S04]  /*2020*/  LOP3.LUT R0, R0, 0x80000000, R5, 0xf8, !PT ;  /* 0x8000000000007812 */ /* 0x000fc800078ef805 */
[----:B------:R-:W-:-:S04]  /*2030*/  F2FP.BF16.F32.PACK_AB R0, RZ, R0 ;  /* 0x00000000ff00723e */ /* 0x000fc800000010ff */
[----:B------:R-:W-:Y:S01]  /*2040*/  PRMT R19, R0, 0x7610, R19 ;  /* 0x0000761000137816 */ /* 0x000fe20000000013 */
[----:B------:R-:W-:Y:S06]  /*2050*/  BRA `(.L_x_8) ;  /* 0x0000000400d87947 */ /* 0x000fec0003800000 */
.L_x_18:
[----:B------:R0:W5:Y:S01]  /*2060*/  LDG.E.U16 R19, desc[UR36][R2.64] ;  /* 0x0000002402137981 */ /* 0x000162000c1e1500 */
[----:B------:R-:W-:Y:S05]  /*2070*/  BRA `(.L_x_8) ;  /* 0x0000000400d07947 */ /* 0x000fea0003800000 */
.L_x_15:
[----:B------:R-:W-:-:S09]  /*2080*/  UISETP.GT.AND UP0, UPT, UR4, 0x1b, UPT ;  /* 0x0000001b0400788c */ /* 0x000fd2000bf04270 */
[----:B------:R-:W-:Y:S05]  /*2090*/  BRA.U UP0, `(.L_x_20) ;  /* 0x0000000500147547 */ /* 0x000fea000b800000 */
[----:B------:R-:W-:-:S09]  /*20a0*/  UISETP.NE.AND UP0, UPT, UR4, 0x19, UPT ;  /* 0x000000190400788c */ /* 0x000fd2000bf05270 */
[----:B------:R-:W-:Y:S05]  /*20b0*/  BRA.U !UP0, `(.L_x_21) ;  /* 0x0000000108987547 */ /* 0x000fea000b800000 */
[----:B------:R-:W-:-:S09]  /*20c0*/  UISETP.NE.AND UP0, UPT, UR4, 0x1a, UPT ;  /* 0x0000001a0400788c */ /* 0x000fd2000bf05270 */
[----:B------:R-:W-:Y:S05]  /*20d0*/  BRA.U !UP0, `(.L_x_22) ;  /* 0x00000001081c7547 */ /* 0x000fea000b800000 */
[----:B------:R-:W-:-:S09]  /*20e0*/  UISETP.NE.AND UP0, UPT, UR4, 0x1b, UPT ;  /* 0x0000001b0400788c */ /* 0x000fd2000bf05270 */
[----:B------:R-:W-:Y:S05]  /*20f0*/  BRA.U UP0, `(.L_x_7) ;  /* 0x0000000500147547 */ /* 0x000fea000b800000 */
[----:B------:R-:W2:Y:S02]  /*2100*/  LDG.E.U16 R0, desc[UR36][R2.64] ;  /* 0x0000002402007981 */ /* 0x000ea4000c1e1500 */
[----:B--2---:R-:W-:-:S04]  /*2110*/  I2FP.F32.U32 R0, R0 ;  /* 0x0000000000007245 */ /* 0x004fc80000201000 */
[----:B------:R-:W-:-:S04]  /*2120*/  F2FP.BF16.F32.PACK_AB R0, RZ, R0 ;  /* 0x00000000ff00723e */ /* 0x000fc800000010ff */
[----:B------:R-:W-:Y:S01]  /*2130*/  PRMT R19, R0, 0x7610, R19 ;  /* 0x0000761000137816 */ /* 0x000fe20000000013 */
[----:B------:R-:W-:Y:S06]  /*2140*/  BRA `(.L_x_8) ;  /* 0x00000004009c7947 */ /* 0x000fec0003800000 */
.L_x_22:
[----:B------:R-:W2:Y:S01]  /*2150*/  LDG.E.U8 R3, desc[UR36][R2.64] ;  /* 0x0000002402037981 */ /* 0x000ea2000c1e1100 */
[----:B------:R-:W-:Y:S01]  /*2160*/  BSSY.RECONVERGENT B0, `(.L_x_23) ;  /* 0x0000018000007945 */ /* 0x000fe20003800200 */
[----:B------:R-:W-:Y:S01]  /*2170*/  IMAD.MOV.U32 R0, RZ, RZ, RZ ;  /* 0x000000ffff007224 */ /* 0x000fe200078e00ff */
[----:B--2---:R-:W-:-:S13]  /*2180*/  ISETP.NE.AND P0, PT, R3, RZ, PT ;  /* 0x000000ff0300720c */ /* 0x004fda0003f05270 */
[----:B------:R-:W-:Y:S05]  /*2190*/  @!P0 BRA `(.L_x_24) ;  /* 0x0000000000508947 */ /* 0x000fea0003800000 */
[----:B------:R-:W-:-:S13]  /*21a0*/  ISETP.NE.AND P0, PT, R3, 0x80, PT ;  /* 0x000000800300780c */ /* 0x000fda0003f05270 */
[----:B------:R-:W-:Y:S01]  /*21b0*/  @!P0 IMAD.MOV.U32 R0, RZ, RZ, 0x7f800001 ;  /* 0x7f800001ff008424 */ /* 0x000fe200078e00ff */
[----:B------:R-:W-:Y:S06]  /*21c0*/  @!P0 BRA `(.L_x_24) ;  /* 0x0000000000448947 */ /* 0x000fec0003800000 */
[--C-:B------:R-:W-:Y:S01]  /*21d0*/  SHF.R.U32.HI R0, RZ, 0x3, R3.reuse ;  /* 0x00000003ff007819 */ /* 0x100fe20000011603 */
[----:B------:R-:W-:Y:S03]  /*21e0*/  BSSY.RECONVERGENT B1, `(.L_x_25) ;  /* 0x000000c000017945 */ /* 0x000fe60003800200 */
[----:B------:R-:W-:Y:S02]  /*21f0*/  LOP3.LUT P0, R2, R0, 0xf, RZ, 0xc0, !PT ;  /* 0x0000000f00027812 */ /* 0x000fe4000780c0ff */
[----:B------:R-:W-:-:S05]  /*2200*/  SHF.R.U32.HI R0, RZ, 0x7, R3 ;  /* 0x00000007ff007819 */ /* 0x000fca0000011603 */
[----:B------:R-:W-:Y:S01]  /*2210*/  IMAD.U32 R7, R0, -0x80000000, RZ ;  /* 0x8000000000077824 */ /* 0x000fe200078e00ff */
[----:B------:R-:W-:-:S05]  /*2220*/  LOP3.LUT R0, R3, 0x7, RZ, 0xc0, !PT ;  /* 0x0000000703007812 */ /* 0x000fca00078ec0ff */
[----:B------:R-:W-:Y:S05]  /*2230*/  @P0 BRA `(.L_x_26) ;  /* 0x0000000000180947 */ /* 0x000fea0003800000 */
[----:B------:R-:W0:Y:S02]  /*2240*/  FLO.U32 R3, R0 ;  /* 0x0000000000037300 */ /* 0x000e2400000e0000 */
[----:B0-----:R-:W-:-:S04]  /*2250*/  IADD3 R3, PT, PT, -R3, 0x1f, RZ ;  /* 0x0000001f03037810 */ /* 0x001fc80007ffe1ff */
[----:B------:R-:W-:Y:S02]  /*2260*/  IADD3 R5, PT, PT, R3, -0x1c, RZ ;  /* 0xffffffe403057810 */ /* 0x000fe40007ffe0ff */
[----:B------:R-:W-:Y:S02]  /*2270*/  IADD3 R2, PT, PT, R2, 0x1d, -R3 ;  /* 0x0000001d02027810 */ /* 0x000fe40007ffe803 */
[----:B------:R-:W-:-:S04]  /*2280*/  SHF.L.U32 R5, R0, R5, RZ ;  /* 0x0000000500057219 */ /* 0x000fc800000006ff */
[----:B------:R-:W-:-:S07]  /*2290*/  LOP3.LUT R0, R5, 0x7, RZ, 0xc0, !PT ;  /* 0x0000000705007812 */ /* 0x000fce00078ec0ff */
.L_x_26:
[----:B------:R-:W-:Y:S05]  /*22a0*/  BSYNC.RECONVERGENT B1 ;  /* 0x0000000000017941 */ /* 0x000fea0003800200 */
.L_x_25:
[----:B------:R-:W-:Y:S01]  /*22b0*/  IMAD.SHL.U32 R0, R0, 0x100000, RZ ;  /* 0x0010000000007824 */ /* 0x000fe200078e00ff */
[----:B------:R-:W-:-:S04]  /*22c0*/  LEA R2, R2, 0x3b800000, 0x17 ;  /* 0x3b80000002027811 */ /* 0x000fc800078eb8ff */
[----:B------:R-:W-:-:S07]  /*22d0*/  LOP3.LUT R0, R2, R0, R7, 0xfe, !PT ;  /* 0x0000000002007212 */ /* 0x000fce00078efe07 */
.L_x_24:
[----:B------:R-:W-:Y:S05]  /*22e0*/  BSYNC.RECONVERGENT B0 ;  /* 0x0000000000007941 */ /* 0x000fea0003800200 */
.L_x_23:
[----:B------:R-:W-:-:S04]  /*22f0*/  F2FP.BF16.F32.PACK_AB R0, RZ, R0 ;  /* 0x00000000ff00723e */ /* 0x000fc800000010ff */
[----:B------:R-:W-:Y:S01]  /*2300*/  PRMT R19, R0, 0x7610, R19 ;  /* 0x0000761000137816 */ /* 0x000fe20000000013 */
[----:B------:R-:W-:Y:S06]  /*2310*/  BRA `(.L_x_8) ;  /* 0x0000000400287947 */ /* 0x000fec0003800000 */
.L_x_21:
        /* <DEDUP_REMOVED lines=17> */
[----:B------:R-:W-:Y:S01]  /*2430*/  IADD3 R2, PT, PT, R2, 0x1e, -R3 ;  /* 0x0000001e02027810 */ /* 0x000fe20007ffe803 */
[----:B------:R-:W-:-:S05]  /*2440*/  VIADD R5, R3, 0xffffffe3 ;  /* 0xffffffe303057836 */ /* 0x000fca0000000000 */
[----:B------:R-:W-:-:S04]  /*2450*/  SHF.L.U32 R5, R0, R5, RZ ;  /* 0x0000000500057219 */ /* 0x000fc800000006ff */
[----:B------:R-:W-:-:S07]  /*2460*/  LOP3.LUT R0, R5, 0x3, RZ, 0xc0, !PT ;  /* 0x0000000305007812 */ /* 0x000fce00078ec0ff */
.L_x_30:
[----:B------:R-:W-:Y:S05]  /*2470*/  BSYNC.RECONVERGENT B1 ;  /* 0x0000000000017941 */ /* 0x000fea0003800200 */
.L_x_29:
[----:B------:R-:W-:Y:S02]  /*2480*/  SHF.L.U32 R0, R0, 0x15, RZ ;  /* 0x0000001500007819 */ /* 0x000fe400000006ff */
[----:B------:R-:W-:-:S04]  /*2490*/  LEA R2, R2, 0x37800000, 0x17 ;  /* 0x3780000002027811 */ /* 0x000fc800078eb8ff */
[----:B------:R-:W-:-:S07]  /*24a0*/  LOP3.LUT R0, R2, R0, R7, 0xfe, !PT ;  /* 0x0000000002007212 */ /* 0x000fce00078efe07 */
.L_x_28:
[----:B------:R-:W-:Y:S05]  /*24b0*/  BSYNC.RECONVERGENT B0 ;  /* 0x0000000000007941 */ /* 0x000fea0003800200 */
.L_x_27:
[----:B------:R-:W-:-:S04]  /*24c0*/  F2FP.BF16.F32.PACK_AB R0, RZ, R0 ;  /* 0x00000000ff00723e */ /* 0x000fc800000010ff */
[----:B------:R-:W-:Y:S01]  /*24d0*/  PRMT R19, R0, 0x7610, R19 ;  /* 0x0000761000137816 */ /* 0x000fe20000000013 */
[----:B------:R-:W-:Y:S06]  /*24e0*/  BRA `(.L_x_8) ;  /* 0x0000000000b47947 */ /* 0x000fec0003800000 */
.L_x_20:
[----:B------:R-:W-:-:S09]  /*24f0*/  UISETP.NE.AND UP0, UPT, UR4, 0x1c, UPT ;  /* 0x0000001c0400788c */ /* 0x000fd2000bf05270 */
[----:B------:R-:W-:Y:S05]  /*2500*/  BRA.U !UP0, `(.L_x_31) ;  /* 0x00000001089c7547 */ /* 0x000fea000b800000 */
[----:B------:R-:W-:-:S09]  /*2510*/  UISETP.NE.AND UP0, UPT, UR4, 0x1d, UPT ;  /* 0x0000001d0400788c */ /* 0x000fd2000bf05270 */
[----:B------:R-:W-:Y:S05]  /*2520*/  BRA.U !UP0, `(.L_x_32) ;  /* 0x0000000108807547 */ /* 0x000fea000b800000 */
[----:B------:R-:W-:-:S09]  /*2530*/  UISETP.NE.AND UP0, UPT, UR4, 0x2c, UPT ;  /* 0x0000002c0400788c */ /* 0x000fd2000bf05270 */
[----:B------:R-:W-:Y:S05]  /*2540*/  BRA.U !UP0, `(.L_x_33) ;  /* 0x0000000108487547 */ /* 0x000fea000b800000 */
.L_x_7:
[----:B------:R-:W-:Y:S01]  /*2550*/  MOV R2, 0x0 ;  /* 0x0000000000027802 */ /* 0x000fe20000000f00 */
[----:B------:R-:W0:Y:S01]  /*2560*/  LDCU.64 UR4, c[0x4][0x128] ;  /* 0x01002500ff0477ac */ /* 0x000e220008000a00 */
[----:B------:R-:W-:Y:S02]  /*2570*/  IMAD.MOV.U32 R8, RZ, RZ, 0x4e ;  /* 0x0000004eff087424 */ /* 0x000fe400078e00ff */
[----:B------:R-:W-:Y:S01]  /*2580*/  IMAD.MOV.U32 R12, RZ, RZ, 0x1 ;  /* 0x00000001ff0c7424 */ /* 0x000fe200078e00ff */
[----:B------:R-:W1:Y:S01]  /*2590*/  LDCU.64 UR6, c[0x4][0x130] ;  /* 0x01002600ff0677ac */ /* 0x000e620008000a00 */
[----:B------:R-:W2:Y:S01]  /*25a0*/  LDC.64 R2, c[0x4][R2] ;  /* 0x0100000002027b82 */ /* 0x000ea20000000a00 */
[----:B------:R-:W-:Y:S01]  /*25b0*/  IMAD.MOV.U32 R13, RZ, RZ, RZ ;  /* 0x000000ffff0d7224 */ /* 0x000fe200078e00ff */
[----:B------:R-:W3:Y:S01]  /*25c0*/  LDCU.64 UR8, c[0x4][0x38] ;  /* 0x01000700ff0877ac */ /* 0x000ee20008000a00 */
[----:B0-----:R-:W-:Y:S02]  /*25d0*/  IMAD.U32 R4, RZ, RZ, UR4 ;  /* 0x00000004ff047e24 */ /* 0x001fe4000f8e00ff */
[----:B------:R-:W-:-:S02]  /*25e0*/  IMAD.U32 R5, RZ, RZ, UR5 ;  /* 0x00000005ff057e24 */ /* 0x000fc4000f8e00ff */
[----:B-1----:R-:W-:Y:S02]  /*25f0*/  IMAD.U32 R6, RZ, RZ, UR6 ;  /* 0x00000006ff067e24 */ /* 0x002fe4000f8e00ff */
[----:B------:R-:W-:Y:S02]  /*2600*/  IMAD.U32 R7, RZ, RZ, UR7 ;  /* 0x00000007ff077e24 */ /* 0x000fe4000f8e00ff */
[----:B---3--:R-:W-:Y:S01]  /*2610*/  IMAD.U32 R10, RZ, RZ, UR8 ;  /* 0x00000008ff0a7e24 */ /* 0x008fe2000f8e00ff */
[----:B------:R-:W-:-:S07]  /*2620*/  MOV R11, UR9 ;  /* 0x00000009000b7c02 */ /* 0x000fce0008000f00 */
[----:B------:R-:W-:-:S07]  /*2630*/  LEPC R20, `(.L_x_34) ;  /* 0x000000001014794e */ /* 0x000fce0000000000 */
[----:B--2---:R-:W-:Y:S05]  /*2640*/  CALL.ABS.NOINC R2 ;  /* 0x0000000002007343 */ /* 0x004fea0003c00000 */
.L_x_34:
[----:B------:R-:W-:Y:S01]  /*2650*/  PRMT R19, RZ, 0x7610, R19 ;  /* 0x00007610ff137816 */ /* 0x000fe20000000013 */
[----:B------:R-:W-:Y:S06]  /*2660*/  BRA `(.L_x_8) ;  /* 0x0000000000547947 */ /* 0x000fec0003800000 */
.L_x_33:
[----:B------:R-:W2:Y:S01]  /*2670*/  LDG.E.U8 R2, desc[UR36][R2.64] ;  /* 0x0000002402027981 */ /* 0x000ea2000c1e1100 */
[----:B------:R-:W-:Y:S01]  /*2680*/  BSSY.RECONVERGENT B0, `(.L_x_35) ;  /* 0x0000007000007945 */ /* 0x000fe20003800200 */
[----:B------:R-:W-:Y:S01]  /*2690*/  IMAD.MOV.U32 R0, RZ, RZ, 0x400000 ;  /* 0x00400000ff007424 */ /* 0x000fe200078e00ff */
[----:B--2---:R-:W-:-:S13]  /*26a0*/  ISETP.NE.AND P0, PT, R2, RZ, PT ;  /* 0x000000ff0200720c */ /* 0x004fda0003f05270 */
[----:B------:R-:W-:Y:S05]  /*26b0*/  @!P0 BRA `(.L_x_36) ;  /* 0x00000000000c8947 */ /* 0x000fea0003800000 */
[----:B------:R-:W-:-:S13]  /*26c0*/  ISETP.NE.AND P0, PT, R2, 0xff, PT ;  /* 0x000000ff0200780c */ /* 0x000fda0003f05270 */
[----:B------:R-:W-:Y:S01]  /*26d0*/  @!P0 IMAD.MOV.U32 R0, RZ, RZ, 0x7f800001 ;  /* 0x7f800001ff008424 */ /* 0x000fe200078e00ff */
[----:B------:R-:W-:-:S07]  /*26e0*/  @P0 SHF.L.U32 R0, R2, 0x17, RZ ;  /* 0x0000001702000819 */ /* 0x000fce00000006ff */
.L_x_36:
[----:B------:R-:W-:Y:S05]  /*26f0*/  BSYNC.RECONVERGENT B0 ;  /* 0x0000000000007941 */ /* 0x000fea0003800200 */
.L_x_35:
[----:B------:R-:W-:-:S04]  /*2700*/  F2FP.BF16.F32.PACK_AB R0, RZ, R0 ;  /* 0x00000000ff00723e */ /* 0x000fc800000010ff */
[----:B------:R-:W-:Y:S01]  /*2710*/  PRMT R19, R0, 0x7610, R19 ;  /* 0x0000761000137816 */ /* 0x000fe20000000013 */
[----:B------:R-:W-:Y:S06]  /*2720*/  BRA `(.L_x_8) ;  /* 0x0000000000247947 */ /* 0x000fec0003800000 */
.L_x_32:
[----:B------:R-:W2:Y:S02]  /*2730*/  LDG.E.64 R2, desc[UR36][R2.64] ;  /* 0x0000002402027981 */ /* 0x000ea4000c1e1b00 */
[----:B--2---:R-:W0:Y:S02]  /*2740*/  I2F.U64 R0, R2 ;  /* 0x0000000200007312 */ /* 0x004e240000301000 */
[----:B0-----:R-:W-:-:S04]  /*2750*/  F2FP.BF16.F32.PACK_AB R0, RZ, R0 ;  /* 0x00000000ff00723e */ /* 0x001fc800000010ff */
[----:B------:R-:W-:Y:S01]  /*2760*/  PRMT R19, R0, 0x7610, R19 ;  /* 0x0000761000137816 */ /* 0x000fe20000000013 */
[----:B------:R-:W-:Y:S06]  /*2770*/  BRA `(.L_x_8) ;  /* 0x0000000000107947 */ /* 0x000fec0003800000 */
.L_x_31:
[----:B------:R-:W2:Y:S02]  /*2780*/  LDG.E R2, desc[UR36][R2.64] ;  /* 0x0000002402027981 */ /* 0x000ea4000c1e1900 */
[----:B--2---:R-:W-:-:S04]  /*2790*/  I2FP.F32.U32 R0, R2 ;  /* 0x0000000200007245 */ /* 0x004fc80000201000 */
[----:B------:R-:W-:-:S04]  /*27a0*/  F2FP.BF16.F32.PACK_AB R0, RZ, R0 ;  /* 0x00000000ff00723e */ /* 0x000fc800000010ff */
[----:B------:R-:W-:-:S07]  /*27b0*/  PRMT R19, R0, 0x7610, R19 ;  /* 0x0000761000137816 */ /* 0x000fce0000000013 */
.L_x_8:
        /* <DEDUP_REMOVED lines=16> */
[----:B0-----:R-:W-:Y:S01]  /*28c0*/  F2FP.BF16.F32.PACK_AB R0, RZ, R0 ;  /* 0x00000000ff00723e */ /* 0x001fe200000010ff */
[----:B------:R-:W-:Y:S06]  /*28d0*/  BRA `(.L_x_42) ;  /* 0x0000000c00947947 */ /* 0x000fec0003800000 */
.L_x_40:
[----:B------:R-:W2:Y:S02]  /*28e0*/  LDG.E.U8 R2, desc[UR36][R2.64] ;  /* 0x0000002402027981 */ /* 0x000ea4000c1e1100 */
[----:B--2---:R-:W-:-:S04]  /*28f0*/  I2FP.F32.U32 R0, R2 ;  /* 0x0000000200007245 */ /* 0x004fc80000201000 */
[----:B------:R-:W-:Y:S01]  /*2900*/  F2FP.BF16.F32.PACK_AB R0, RZ, R0 ;  /* 0x00000000ff00723e */ /* 0x000fe200000010ff */
[----:B------:R-:W-:Y:S06]  /*2910*/  BRA `(.L_x_42) ;  /* 0x0000000c00847947 */ /* 0x000fec0003800000 */
.L_x_39:
        /* <DEDUP_REMOVED lines=8> */
[----:B0-----:R-:W-:Y:S01]  /*29a0*/  F2FP.BF16.F32.PACK_AB R0, RZ, R0 ;  /* 0x00000000ff00723e */ /* 0x001fe200000010ff */
[----:B------:R-:W-:Y:S06]  /*29b0*/  BRA `(.L_x_42) ;  /* 0x0000000c005c7947 */ /* 0x000fec0003800000 */
.L_x_44:
[----:B------:R-:W2:Y:S02]  /*29c0*/  LDG.E R2, desc[UR36][R2.64] ;  /* 0x0000002402027981 */ /* 0x000ea4000c1e1900 */
[----:B--2---:R-:W-:-:S04]  /*29d0*/  I2FP.F32.S32 R0, R2 ;  /* 0x0000000200007245 */ /* 0x004fc80000201400 */
[----:B------:R-:W-:Y:S01]  /*29e0*/  F2FP.BF16.F32.PACK_AB R0, RZ, R0 ;  /* 0x00000000ff00723e */ /* 0x000fe200000010ff */
[----:B------:R-:W-:Y:S06]  /*29f0*/  BRA `(.L_x_42) ;  /* 0x0000000c004c7947 */ /* 0x000fec0003800000 */
.L_x_43:
[----:B------:R-:W2:Y:S02]  /*2a00*/  LDG.E.U16 R2, desc[UR36][R2.64] ;  /* 0x0000002402027981 */ /* 0x000ea4000c1e1500 */
[----:B--2---:R-:W0:Y:S02]  /*2a10*/  I2F.S16 R0, R2 ;  /* 0x0000000200007306 */ /* 0x004e240000101400 */
[----:B0-----:R-:W-:Y:S01]  /*2a20*/  F2FP.BF16.F32.PACK_AB R0, RZ, R0 ;  /* 0x00000000ff00723e */ /* 0x001fe200000010ff */
[----:B------:R-:W-:Y:S06]  /*2a30*/  BRA `(.L_x_42) ;  /* 0x0000000c003c7947 */ /* 0x000fec0003800000 */
.L_x_38:
        /* <DEDUP_REMOVED lines=9> */
.L_x_46:
[----:B------:R-:W2:Y:S02]  /*2ad0*/  LDG.E.U16 R0, desc[UR36][R2.64] ;  /* 0x0000002402007981 */ /* 0x000ea4000c1e1500 */
[----:B--2---:R-:W-:-:S05]  /*2ae0*/  HADD2.F32 R0, -RZ, R0.H0_H0 ;  /* 0x20000000ff007230 */ /* 0x004fca0000004100 */
[----:B------:R-:W-:Y:S01]  /*2af0*/  F2FP.BF16.F32.PACK_AB R0, RZ, R0 ;  /* 0x00000000ff00723e */ /* 0x000fe200000010ff */
[----:B------:R-:W-:Y:S06]  /*2b00*/  BRA `(.L_x_42) ;  /* 0x0000000c00087947 */ /* 0x000fec0003800000 */
.L_x_45:
        /* <DEDUP_REMOVED lines=9> */
.L_x_48:
[----:B------:R-:W2:Y:S02]  /*2ba0*/  LDG.E.U16 R2, desc[UR36][R2.64] ;  /* 0x0000002402027981 */ /* 0x000ea4000c1e1500 */
[----:B--2---:R-:W-:-:S05]  /*2bb0*/  HADD2.F32 R0, -RZ, R2.H0_H0 ;  /* 0x20000002ff007230 */ /* 0x004fca0000004100 */
[----:B------:R-:W-:Y:S01]  /*2bc0*/  F2FP.BF16.F32.PACK_AB R0, RZ, R0 ;  /* 0x00000000ff00723e */ /* 0x000fe200000010ff */
[----:B------:R-:W-:Y:S06]  /*2bd0*/  BRA `(.L_x_42) ;  /* 0x0000000800d47947 */ /* 0x000fec0003800000 */
.L_x_47:
[----:B------:R-:W2:Y:S01]  /*2be0*/  LDG.E.64 R2, desc[UR36][R2.64] ;  /* 0x0000002402027981 */ /* 0x000ea2000c1e1b00 */
[----:B------:R-:W-:Y:S01]  /*2bf0*/  UMOV UR4, 0xf0000000 ;  /* 0xf000000000047882 */ /* 0x000fe20000000000 */
[----:B------:R-:W-:Y:S01]  /*2c00*/  UMOV UR5, 0x380fffff ;  /* 0x380fffff00057882 */ /* 0x000fe20000000000 */
[----:B--2---:R-:W0:Y:S01]  /*2c10*/  F2F.F32.F64 R0, R2 ;  /* 0x0000000200007310 */ /* 0x004e220000301000 */
[----:B------:R-:W-:-:S14]  /*2c20*/  DSETP.GEU.AND P0, PT, |R2|, UR4, PT ;  /* 0x0000000402007e2a */ /* 0x000fdc000bf0e200 */
[----:B0-----:R-:W-:-:S05]  /*2c30*/  @!P0 FMUL R0, R0, 1.175494350822287508e-38 ;  /* 0x0080000000008820 */ /* 0x001fca0000400000 */
[----:B------:R-:W-:Y:S01]  /*2c40*/  F2FP.BF16.F32.PACK_AB R0, RZ, R0 ;  /* 0x00000000ff00723e */ /* 0x000fe200000010ff */
[----:B------:R-:W-:Y:S06]  /*2c50*/  BRA `(.L_x_42) ;  /* 0x0000000800b47947 */ /* 0x000fec0003800000 */
.L_x_37:
        /* <DEDUP_REMOVED lines=11> */
[----:B------:R-:W-:Y:S01]  /*2d10*/  F2FP.BF16.F32.PACK_AB R0, RZ, R0 ;  /* 0x00000000ff00723e */ /* 0x000fe200000010ff */
[----:B------:R-:W-:Y:S06]  /*2d20*/  BRA `(.L_x_42) ;  /* 0x0000000800807947 */ /* 0x000fec0003800000 */
.L_x_51:
        /* <DEDUP_REMOVED lines=8> */
.L_x_50:
[----:B------:R-:W-:-:S09]  /*2db0*/  UISETP.NE.AND UP0, UPT, UR4, 0xf, UPT ;  /* 0x0000000f0400788c */ /* 0x000fd2000bf05270 */
[----:B------:R-:W-:Y:S05]  /*2dc0*/  BRA.U !UP0, `(.L_x_52) ;  /* 0x0000000108987547 */ /* 0x000fea000b800000 */
[----:B------:R-:W-:-:S09]  /*2dd0*/  UISETP.NE.AND UP0, UPT, UR4, 0x17, UPT ;  /* 0x000000170400788c */ /* 0x000fd2000bf05270 */
[----:B------:R-:W-:Y:S05]  /*2de0*/  BRA.U !UP0, `(.L_x_53) ;  /* 0x00000001085c7547 */ /* 0x000fea000b800000 */
[----:B------:R-:W-:-:S09]  /*2df0*/  UISETP.NE.AND UP0, UPT, UR4, 0x18, UPT ;  /* 0x000000180400788c */ /* 0x000fd2000bf05270 */
[----:B------:R-:W-:Y:S05]  /*2e00*/  BRA.U UP0, `(.L_x_41) ;  /* 0x0000000500b87547 */ /* 0x000fea000b800000 */
[----:B------:R-:W2:Y:S01]  /*2e10*/  LDG.E.U8 R0, desc[UR36][R2.64] ;  /* 0x0000002402007981 */ /* 0x000ea2000c1e1100 */
[----:B------:R-:W-:Y:S02]  /*2e20*/  IMAD.MOV.U32 R6, RZ, RZ, 0x1f ;  /* 0x0000001fff067424 */ /* 0x000fe400078e00ff */
[----:B--2---:R-:W-:-:S05]  /*2e30*/  IMAD.SHL.U32 R0, R0, 0x1000000, RZ ;  /* 0x0100000000007824 */ /* 0x004fca00078e00ff */
[C---:B------:R-:W-:Y:S02]  /*2e40*/  LOP3.LUT R4, R0.reuse, 0x7f000000, RZ, 0xc0, !PT ;  /* 0x7f00000000047812 */ /* 0x040fe400078ec0ff */
[----:B------:R-:W-:Y:S02]  /*2e50*/  LOP3.LUT P0, RZ, R0, 0x7f000000, RZ, 0xc0, !PT ;  /* 0x7f00000000ff7812 */ /* 0x000fe4000780c0ff */
[----:B------:R-:W0:Y:S02]  /*2e60*/  FLO.U32 R5, R4 ;  /* 0x0000000400057300 */ /* 0x000e2400000e0000 */
[----:B0-----:R-:W-:-:S05]  /*2e70*/  IMAD.MOV R5, RZ, RZ, -R5 ;  /* 0x000000ffff057224 */ /* 0x001fca00078e0a05 */
[----:B------:R-:W-:-:S05]  /*2e80*/  VIADDMNMX.U32 R5, R5, R6, 0x4, !PT ;  /* 0x0000000405057446 */ /* 0x000fca0007800006 */
[----:B------:R-:W-:-:S05]  /*2e90*/  VIADD R5, R5, 0xfffffffc ;  /* 0xfffffffc05057836 */ /* 0x000fca0000000000 */
[C---:B------:R-:W-:Y:S02]  /*2ea0*/  SHF.L.U32 R6, R4.reuse, R5, RZ ;  /* 0x0000000504067219 */ /* 0x040fe400000006ff */
[----:B------:R-:W-:Y:S01]  /*2eb0*/  SHF.L.U32 R7, R5, 0x17, RZ ;  /* 0x0000001705077819 */ /* 0x000fe200000006ff */
[----:B------:R-:W-:-:S03]  /*2ec0*/  VIADD R5, R4, 0x1000000 ;  /* 0x0100000004057836 */ /* 0x000fc60000000000 */
[----:B------:R-:W-:Y:S02]  /*2ed0*/  LEA.HI R6, R6, -R7, RZ, 0x1c ;  /* 0x8000000706067211 */ /* 0x000fe400078fe0ff */
[----:B------:R-:W-:-:S03]  /*2ee0*/  SHF.R.S32.HI R5, RZ, 0x8, R5 ;  /* 0x00000008ff057819 */ /* 0x000fc60000011405 */
[----:B------:R-:W-:-:S05]  /*2ef0*/  VIADD R6, R6, 0x3c000000 ;  /* 0x3c00000006067836 */ /* 0x000fca0000000000 */
[----:B------:R-:W-:-:S04]  /*2f00*/  LOP3.LUT R5, R6, 0x7f800000, R5, 0xf8, !PT ;  /* 0x7f80000006057812 */ /* 0x000fc800078ef805 */
[----:B------:R-:W-:-:S04]  /*2f10*/  SEL R5, R5, RZ, P0 ;  /* 0x000000ff05057207 */ /* 0x000fc80000000000 */
[----:B------:R-:W-:-:S04]  /*2f20*/  LOP3.LUT R5, R5, 0x80000000, R0, 0xf8, !PT ;  /* 0x8000000005057812 */ /* 0x000fc800078ef800 */
[----:B------:R-:W-:-:S04]  /*2f30*/  F2FP.BF16.F32.PACK_AB R5, RZ, R5 ;  /* 0x00000005ff05723e */ /* 0x000fc800000010ff */
[----:B------:R-:W-:Y:S01]  /*2f40*/  PRMT R0, R5, 0x7610, R0 ;  /* 0x0000761005007816 */ /* 0x000fe20000000000 */
[----:B------:R-:W-:Y:S06]  /*2f50*/  BRA `(.L_x_42) ;  /* 0x0000000400f47947 */ /* 0x000fec0003800000 */
.L_x_53:
        /* <DEDUP_REMOVED lines=11> */
[----:B------:R-:W-:Y:S01]  /*3010*/  F2FP.BF16.F32.PACK_AB R0, RZ, R0 ;  /* 0x00000000ff00723e */ /* 0x000fe200000010ff */
[----:B------:R-:W-:Y:S06]  /*3020*/  BRA `(.L_x_42) ;  /* 0x0000000400c07947 */ /* 0x000fec0003800000 */
.L_x_52:
[----:B------:R0:W5:Y:S01]  /*3030*/  LDG.E.U16 R0, desc[UR36][R2.64] ;  /* 0x0000002402007981 */ /* 0x000162000c1e1500 */
[----:B------:R-:W-:Y:S05]  /*3040*/  BRA `(.L_x_42) ;  /* 0x0000000400b87947 */ /* 0x000fea0003800000 */
.L_x_49:
        /* <DEDUP_REMOVED lines=10> */
[----:B------:R-:W-:Y:S01]  /*30f0*/  F2FP.BF16.F32.PACK_AB R0, RZ, R0 ;  /* 0x00000000ff00723e */ /* 0x000fe200000010ff */
[----:B------:R-:W-:Y:S06]  /*3100*/  BRA `(.L_x_42) ;  /* 0x0000000400887947 */ /* 0x000fec0003800000 */
.L_x_56:
[----:B------:R-:W2:Y:S01]  /*3110*/  LDG.E.U8 R3, desc[UR36][R2.64] ;  /* 0x0000002402037981 */ /* 0x000ea2000c1e1100 */
[----:B------:R-:W-:Y:S01]  /*3120*/  BSSY.RECONVERGENT B0, `(.L_x_57) ;  /* 0x0000018000007945 */ /* 0x000fe20003800200 */
[----:B------:R-:W-:Y:S01]  /*3130*/  IMAD.MOV.U32 R0, RZ, RZ, RZ ;  /* 0x000000ffff007224 */ /* 0x000fe200078e00ff */
[----:B--2---:R-:W-:-:S13]  /*3140*/  ISETP.NE.AND P0, PT, R3, RZ, PT ;  /* 0x000000ff0300720c */ /* 0x004fda0003f05270 */
[----:B------:R-:W-:Y:S05]  /*3150*/  @!P0 BRA `(.L_x_58) ;  /* 0x0000000000508947 */ /* 0x000fea0003800000 */
[----:B------:R-:W-:-:S13]  /*3160*/  ISETP.NE.AND P0, PT, R3, 0x80, PT ;  /* 0x000000800300780c */ /* 0x000fda0003f05270 */
[----:B------:R-:W-:Y:S01]  /*3170*/  @!P0 MOV R0, 0x7f800001 ;  /* 0x7f80000100008802 */ /* 0x000fe20000000f00 */
        /* <DEDUP_REMOVED lines=14> */
.L_x_60:
[----:B------:R-:W-:Y:S05]  /*3260*/  BSYNC.RECONVERGENT B1 ;  /* 0x0000000000017941 */ /* 0x000fea0003800200 */
.L_x_59:
[----:B------:R-:W-:Y:S01]  /*3270*/  IMAD.SHL.U32 R0, R0, 0x100000, RZ ;  /* 0x0010000000007824 */ /* 0x000fe200078e00ff */
[----:B------:R-:W-:-:S04]  /*3280*/  LEA R2, R2, 0x3b800000, 0x17 ;  /* 0x3b80000002027811 */ /* 0x000fc800078eb8ff */
[----:B------:R-:W-:-:S07]  /*3290*/  LOP3.LUT R0, R2, R0, R7, 0xfe, !PT ;  /* 0x0000000002007212 */ /* 0x000fce00078efe07 */
.L_x_58:
[----:B------:R-:W-:Y:S05]  /*32a0*/  BSYNC.RECONVERGENT B0 ;  /* 0x0000000000007941 */ /* 0x000fea0003800200 */
.L_x_57:
[----:B------:R-:W-:Y:S01]  /*32b0*/  F2FP.BF16.F32.PACK_AB R0, RZ, R0 ;  /* 0x00000000ff00723e */ /* 0x000fe200000010ff */
[----:B------:R-:W-:Y:S06]  /*32c0*/  BRA `(.L_x_42) ;  /* 0x0000000400187947 */ /* 0x000fec0003800000 */
.L_x_55:
        /* <DEDUP_REMOVED lines=11> */
[----:B------:R-:W-:-:S04]  /*3380*/  SHF.R.U32.HI R0, RZ, 0x7, R3 ;  /* 0x00000007ff007819 */ /* 0x000fc80000011603 */
[----:B------:R-:W-:Y:S02]  /*3390*/  SHF.L.U32 R7, R0, 0x1f, RZ ;  /* 0x0000001f00077819 */ /* 0x000fe400000006ff */
        /* <DEDUP_REMOVED lines=8> */
.L_x_64:
[----:B------:R-:W-:Y:S05]  /*3420*/  BSYNC.RECONVERGENT B1 ;  /* 0x0000000000017941 */ /* 0x000fea0003800200 */
.L_x_63:
[----:B------:R-:W-:Y:S01]  /*3430*/  IMAD.SHL.U32 R0, R0, 0x200000, RZ ;  /* 0x0020000000007824 */ /* 0x000fe200078e00ff */
[----:B------:R-:W-:-:S04]  /*3440*/  LEA R2, R2, 0x37800000, 0x17 ;  /* 0x3780000002027811 */ /* 0x000fc800078eb8ff */
[----:B------:R-:W-:-:S07]  /*3450*/  LOP3.LUT R0, R2, R0, R7, 0xfe, !PT ;  /* 0x0000000002007212 */ /* 0x000fce00078efe07 */
.L_x_62:
[----:B------:R-:W-:Y:S05]  /*3460*/  BSYNC.RECONVERGENT B0 ;  /* 0x0000000000007941 */ /* 0x000fea0003800200 */
.L_x_61:
[----:B------:R-:W-:Y:S01]  /*3470*/  F2FP.BF16.F32.PACK_AB R0, RZ, R0 ;  /* 0x00000000ff00723e */ /* 0x000fe200000010ff */
[----:B------:R-:W-:Y:S06]  /*3480*/  BRA `(.L_x_42) ;  /* 0x0000000000a87947 */ /* 0x000fec0003800000 */
.L_x_54:
[----:B------:R-:W-:-:S09]  /*3490*/  UISETP.NE.AND UP0, UPT, UR4, 0x1c, UPT ;  /* 0x0000001c0400788c */ /* 0x000fd2000bf05270 */
[----:B------:R-:W-:Y:S05]  /*34a0*/  BRA.U !UP0, `(.L_x_65) ;  /* 0x0000000108947547 */ /* 0x000fea000b800000 */
[----:B------:R-:W-:-:S09]  /*34b0*/  UISETP.NE.AND UP0, UPT, UR4, 0x1d, UPT ;  /* 0x0000001d0400788c */ /* 0x000fd2000bf05270 */
[----:B------:R-:W-:Y:S05]  /*34c0*/  BRA.U !UP0, `(.L_x_66) ;  /* 0x00000001087c7547 */ /* 0x000fea000b800000 */
[----:B------:R-:W-:-:S09]  /*34d0*/  UISETP.NE.AND UP0, UPT, UR4, 0x2c, UPT ;  /* 0x0000002c0400788c */ /* 0x000fd2000bf05270 */
[----:B------:R-:W-:Y:S05]  /*34e0*/  BRA.U !UP0, `(.L_x_67) ;  /* 0x0000000108487547 */ /* 0x000fea000b800000 */
.L_x_41:
        /* <DEDUP_REMOVED lines=10> */
[----:B-1----:R-:W-:Y:S01]  /*3590*/  IMAD.U32 R6, RZ, RZ, UR6 ;  /* 0x00000006ff067e24 */ /* 0x002fe2000f8e00ff */
[----:B------:R-:W-:Y:S01]  /*35a0*/  MOV R7, UR7 ;  /* 0x0000000700077c02 */ /* 0x000fe20008000f00 */
[----:B---3--:R-:W-:Y:S02]  /*35b0*/  IMAD.U32 R10, RZ, RZ, UR8 ;  /* 0x00000008ff0a7e24 */ /* 0x008fe4000f8e00ff */
[----:B------:R-:W-:-:S07]  /*35c0*/  IMAD.U32 R11, RZ, RZ, UR9 ;  /* 0x00000009ff0b7e24 */ /* 0x000fce000f8e00ff */
[----:B------:R-:W-:-:S07]  /*35d0*/  LEPC R20, `(.L_x_68) ;  /* 0x000000001014794e */ /* 0x000fce0000000000 */
[----:B--2--5:R-:W-:Y:S05]  /*35e0*/  CALL.ABS.NOINC R2 ;  /* 0x0000000002007343 */ /* 0x024fea0003c00000 */
.L_x_68:
[----:B------:R-:W-:Y:S01]  /*35f0*/  PRMT R0, RZ, 0x7610, R0 ;  /* 0x00007610ff007816 */ /* 0x000fe20000000000 */
[----:B------:R-:W-:Y:S06]  /*3600*/  BRA `(.L_x_42) ;  /* 0x0000000000487947 */ /* 0x000fec0003800000 */
.L_x_67:
[----:B------:R-:W2:Y:S01]  /*3610*/  LDG.E.U8 R2, desc[UR36][R2.64] ;  /* 0x0000002402027981 */ /* 0x000ea2000c1e1100 */
[----:B------:R-:W-:Y:S01]  /*3620*/  BSSY.RECONVERGENT B0, `(.L_x_69) ;  /* 0x0000007000007945 */ /* 0x000fe20003800200 */
[----:B------:R-:W-:Y:S01]  /*3630*/  HFMA2 R0, -RZ, RZ, 3.814697265625e-06, 0 ;  /* 0x00400000ff007431 */ /* 0x000fe200000001ff */
[----:B--2---:R-:W-:-:S13]  /*3640*/  ISETP.NE.AND P0, PT, R2, RZ, PT ;  /* 0x000000ff0200720c */ /* 0x004fda0003f05270 */
[----:B------:R-:W-:Y:S05]  /*3650*/  @!P0 BRA `(.L_x_70) ;  /* 0x00000000000c8947 */ /* 0x000fea0003800000 */
[----:B------:R-:W-:-:S13]  /*3660*/  ISETP.NE.AND P0, PT, R2, 0xff, PT ;  /* 0x000000ff0200780c */ /* 0x000fda0003f05270 */
[----:B------:R-:W-:Y:S02]  /*3670*/  @!P0 IMAD.MOV.U32 R0, RZ, RZ, 0x7f800001 ;  /* 0x7f800001ff008424 */ /* 0x000fe400078e00ff */
[----:B------:R-:W-:-:S07]  /*3680*/  @P0 IMAD.SHL.U32 R0, R2, 0x800000, RZ ;  /* 0x0080000002000824 */ /* 0x000fce00078e00ff */
.L_x_70:
[----:B------:R-:W-:Y:S05]  /*3690*/  BSYNC.RECONVERGENT B0 ;  /* 0x0000000000007941 */ /* 0x000fea0003800200 */
.L_x_69:
[----:B------:R-:W-:Y:S01]  /*36a0*/  F2FP.BF16.F32.PACK_AB R0, RZ, R0 ;  /* 0x00000000ff00723e */ /* 0x000fe200000010ff */
[----:B------:R-:W-:Y:S06]  /*36b0*/  BRA `(.L_x_42) ;  /* 0x00000000001c7947 */ /* 0x000fec0003800000 */
.L_x_66:
[----:B------:R-:W2:Y:S02]  /*36c0*/  LDG.E.64 R2, desc[UR36][R2.64] ;  /* 0x0000002402027981 */ /* 0x000ea4000c1e1b00 */
[----:B--2---:R-:W0:Y:S02]  /*36d0*/  I2F.U64 R0, R2 ;  /* 0x0000000200007312 */ /* 0x004e240000301000 */
[----:B0-----:R-:W-:Y:S01]  /*36e0*/  F2FP.BF16.F32.PACK_AB R0, RZ, R0 ;  /* 0x00000000ff00723e */ /* 0x001fe200000010ff */
[----:B------:R-:W-:Y:S06]  /*36f0*/  BRA `(.L_x_42) ;  /* 0x00000000000c7947 */ /* 0x000fec0003800000 */
.L_x_65:
[----:B------:R-:W2:Y:S02]  /*3700*/  LDG.E R2, desc[UR36][R2.64] ;  /* 0x0000002402027981 */ /* 0x000ea4000c1e1900 */
[----:B--2---:R-:W-:-:S04]  /*3710*/  I2FP.F32.U32 R0, R2 ;  /* 0x0000000200007245 */ /* 0x004fc80000201000 */
[----:B------:R-:W-:-:S07]  /*3720*/  F2FP.BF16.F32.PACK_AB R0, RZ, R0 ;  /* 0x00000000ff00723e */ /* 0x000fce00000010ff */
.L_x_42:
[----:B------:R-:W1:Y:S01]  /*3730*/  LDCU UR4, c[0x0][0x600] ;  /* 0x0000c000ff0477ac */ /* 0x000e620008000800 */
[----:B-----5:R-:W-:Y:S02]  /*3740*/  IMAD.U32 R19, R19, 0x10000, RZ ;  /* 0x0001000013137824 */ /* 0x020fe400078e00ff */
[----:B------:R-:W-:Y:S01]  /*3750*/  IMAD.U32 R0, R0, 0x10000, RZ ;  /* 0x0001000000007824 */ /* 0x000fe200078e00ff */
[----:B------:R-:W0:Y:S02]  /*3760*/  LDCU.64 UR6, c[0x0][0x5e8] ;  /* 0x0000bd00ff0677ac */ /* 0x000e240008000a00 */
[----:B------:R-:W-:-:S13]  /*3770*/  FSETP.GT.FTZ.AND P0, PT, R19, RZ, PT ;  /* 0x000000ff1300720b */ /* 0x000fda0003f14000 */
[----:B-1----:R-:W-:Y:S01]  /*3780*/  @!P0 FMUL.FTZ R0, R0, UR4 ;  /* 0x0000000400008c20 */ /* 0x002fe20008410000 */
[----:B------:R-:W-:Y:S01]  /*3790*/  ULOP3.LUT UR4, UR40, 0xff, URZ, 0xc0, !UPT ;  /* 0x000000ff28047892 */ /* 0x000fe2000f8ec0ff */
[----:B0-----:R-:W-:Y:S02]  /*37a0*/  IADD3 R2, P0, PT, R16, UR6, RZ ;  /* 0x0000000610027c10 */ /* 0x001fe4000ff1e0ff */
[----:B------:R0:W1:Y:S01]  /*37b0*/  F2F.BF16.F32 R5, R0 ;  /* 0x0000000000057304 */ /* 0x0000620000202000 */
[----:B------:R-:W-:Y:S02]  /*37c0*/  UISETP.GT.AND UP0, UPT, UR4, 0x9, UPT ;  /* 0x000000090400788c */ /* 0x000fe4000bf04270 */
[----:B------:R-:W-:-:S07]  /*37d0*/  IMAD.X R3, RZ, RZ, UR7, P0 ;  /* 0x00000007ff037e24 */ /* 0x000fce00080e06ff */
[----:B0-----:R-:W-:Y:S05]  /*37e0*/  BRA.U UP0, `(.L_x_71) ;  /* 0x00000005000c7547 */ /* 0x001fea000b800000 */
        /* <DEDUP_REMOVED lines=8> */
[----:B-1----:R-:W-:-:S04]  /*3870*/  SHF.L.U32 R0, R5, 0x10, RZ ;  /* 0x0000001005007819 */ /* 0x002fc800000006ff */
[----:B------:R-:W0:Y:S02]  /*3880*/  F2I.FTZ.TRUNC.NTZ R5, R0 ;  /* 0x0000000000057305 */ /* 0x000e24000021f100 */
[----:B0-----:R0:W-:Y:S01]  /*3890*/  STG.E.U8 desc[UR36][R2.64], R5 ;  /* 0x0000000502007986 */ /* 0x0011e2000c101124 */
[----:B------:R-:W-:Y:S05]  /*38a0*/  BRA `(.L_x_76) ;  /* 0x0000000c00807947 */ /* 0x000fea0003800000 */
.L_x_74:
[----:B-1----:R-:W-:-:S06]  /*38b0*/  IMAD.U32 R5, R5, 0x10000, RZ ;  /* 0x0001000005057824 */ /* 0x002fcc00078e00ff */
[----:B------:R-:W0:Y:S02]  /*38c0*/  F2I.S64.TRUNC R4, R5 ;  /* 0x0000000500047311 */ /* 0x000e24000020d900 */
[----:B0-----:R1:W-:Y:S01]  /*38d0*/  STG.E.U8 desc[UR36][R2.64], R4 ;  /* 0x0000000402007986 */ /* 0x0013e2000c101124 */
[----:B------:R-:W-:Y:S05]  /*38e0*/  BRA `(.L_x_76) ;  /* 0x0000000c00707947 */ /* 0x000fea0003800000 */
.L_x_73:
[----:B------:R-:W-:-:S09]  /*38f0*/  UISETP.NE.AND UP0, UPT, UR4, 0x2, UPT ;  /* 0x000000020400788c */ /* 0x000fd2000bf05270 */
[----:B------:R-:W-:Y:S05]  /*3900*/  BRA.U !UP0, `(.L_x_77) ;  /* 0x0000000108307547 */ /* 0x000fea000b800000 */
[----:B------:R-:W-:-:S09]  /*3910*/  UISETP.NE.AND UP0, UPT, UR4, 0x3, UPT ;  /* 0x000000030400788c */ /* 0x000fd2000bf05270 */
[----:B------:R-:W-:Y:S05]  /*3920*/  BRA.U !UP0, `(.L_x_78) ;  /* 0x0000000108187547 */ /* 0x000fea000b800000 */
[----:B------:R-:W-:-:S09]  /*3930*/  UISETP.NE.AND UP0, UPT, UR4, 0x4, UPT ;  /* 0x000000040400788c */ /* 0x000fd2000bf05270 */
[----:B------:R-:W-:Y:S05]  /*3940*/  BRA.U UP0, `(.L_x_75) ;  /* 0x0000000900b87547 */ /* 0x000fea000b800000 */
[----:B-1----:R-:W-:-:S06]  /*3950*/  IMAD.U32 R5, R5, 0x10000, RZ ;  /* 0x0001000005057824 */ /* 0x002fcc00078e00ff */
[----:B------:R-:W0:Y:S02]  /*3960*/  F2I.S64.TRUNC R4, R5 ;  /* 0x0000000500047311 */ /* 0x000e24000020d900 */
[----:B0-----:R4:W-:Y:S01]  /*3970*/  STG.E.64 desc[UR36][R2.64], R4 ;  /* 0x0000000402007986 */ /* 0x0019e2000c101b24 */
[----:B------:R-:W-:Y:S05]  /*3980*/  BRA `(.L_x_76) ;  /* 0x0000000c00487947 */ /* 0x000fea0003800000 */
.L_x_78:
[----:B-1----:R-:W-:-:S06]  /*3990*/  IMAD.U32 R5, R5, 0x10000, RZ ;  /* 0x0001000005057824 */ /* 0x002fcc00078e00ff */
[----:B------:R-:W0:Y:S02]  /*39a0*/  F2I.FTZ.TRUNC.NTZ R5, R5 ;  /* 0x0000000500057305 */ /* 0x000e24000021f100 */
[----:B0-----:R3:W-:Y:S01]  /*39b0*/  STG.E desc[UR36][R2.64], R5 ;  /* 0x0000000502007986 */ /* 0x0017e2000c101924 */
[----:B------:R-:W-:Y:S05]  /*39c0*/  BRA `(.L_x_76) ;  /* 0x0000000c00387947 */ /* 0x000fea0003800000 */
.L_x_77:
[----:B-1----:R-:W-:-:S06]  /*39d0*/  IMAD.U32 R5, R5, 0x10000, RZ ;  /* 0x0001000005057824 */ /* 0x002fcc00078e00ff */
[----:B------:R-:W0:Y:S02]  /*39e0*/  F2I.FTZ.TRUNC.NTZ R5, R5 ;  /* 0x0000000500057305 */ /* 0x000e24000021f100 */
[----:B0-----:R2:W-:Y:S01]  /*39f0*/  STG.E.U16 desc[UR36][R2.64], R5 ;  /* 0x0000000502007986 */ /* 0x0015e2000c101524 */
[----:B------:R-:W-:Y:S05]  /*3a00*/  BRA `(.L_x_76) ;  /* 0x0000000c00287947 */ /* 0x000fea0003800000 */
.L_x_72:
[----:B------:R-:W-:-:S09]  /*3a10*/  UISETP.GT.AND UP0, UPT, UR4, 0x6, UPT ;  /* 0x000000060400788c */ /* 0x000fd2000bf04270 */
[----:B------:R-:W-:Y:S05]  /*3a20*/  BRA.U UP0, `(.L_x_79) ;  /* 0x00000001002c7547 */ /* 0x000fea000b800000 */
[----:B------:R-:W-:-:S09]  /*3a30*/  UISETP.NE.AND UP0, UPT, UR4, 0x5, UPT ;  /* 0x000000050400788c */ /* 0x000fd2000bf05270 */
[----:B------:R-:W-:Y:S05]  /*3a40*/  BRA.U !UP0, `(.L_x_80) ;  /* 0x0000000108147547 */ /* 0x000fea000b800000 */
[----:B------:R-:W-:-:S09]  /*3a50*/  UISETP.NE.AND UP0, UPT, UR4, 0x6, UPT ;  /* 0x000000060400788c */ /* 0x000fd2000bf05270 */
[----:B------:R-:W-:Y:S05]  /*3a60*/  BRA.U UP0, `(.L_x_75) ;  /* 0x0000000900707547 */ /* 0x000fea000b800000 */
[----:B-1----:R-:W-:-:S05]  /*3a70*/  IMAD.U32 R5, R5, 0x10000, RZ ;  /* 0x0001000005057824 */ /* 0x002fca00078e00ff */
[----:B------:R0:W-:Y:S01]  /*3a80*/  STG.E desc[UR36][R2.64], R5 ;  /* 0x0000000502007986 */ /* 0x0001e2000c101924 */
[----:B------:R-:W-:Y:S05]  /*3a90*/  BRA `(.L_x_76) ;  /* 0x0000000c00047947 */ /* 0x000fea0003800000 */
.L_x_80:
[----:B-1----:R-:W-:-:S04]  /*3aa0*/  SHF.L.U32 R0, R5, 0x10, RZ ;  /* 0x0000001005007819 */ /* 0x002fc800000006ff */
[----:B------:R-:W-:-:S05]  /*3ab0*/  F2FP.F16.F32.PACK_AB R0, RZ, R0 ;  /* 0x00000000ff00723e */ /* 0x000fca00000000ff */
[----:B------:R0:W-:Y:S01]  /*3ac0*/  STG.E.U16 desc[UR36][R2.64], R0 ;  /* 0x0000000002007986 */ /* 0x0001e2000c101524 */
[----:B------:R-:W-:Y:S05]  /*3ad0*/  BRA `(.L_x_76) ;  /* 0x0000000800f47947 */ /* 0x000fea0003800000 */
.L_x_79:
[----:B------:R-:W-:-:S09]  /*3ae0*/  UISETP.NE.AND UP0, UPT, UR4, 0x7, UPT ;  /* 0x000000070400788c */ /* 0x000fd2000bf05270 */
[----:B------:R-:W-:Y:S05]  /*3af0*/  BRA.U !UP0, `(.L_x_81) ;  /* 0x0000000108347547 */ /* 0x000fea000b800000 */
[----:B------:R-:W-:-:S09]  /*3b00*/  UISETP.NE.AND UP0, UPT, UR4, 0x8, UPT ;  /* 0x000000080400788c */ /* 0x000fd2000bf05270 */
[----:B------:R-:W-:Y:S05]  /*3b10*/  BRA.U !UP0, `(.L_x_82) ;  /* 0x0000000108187547 */ /* 0x000fea000b800000 */
[----:B------:R-:W-:-:S09]  /*3b20*/  UISETP.NE.AND UP0, UPT, UR4, 0x9, UPT ;  /* 0x000000090400788c */ /* 0x000fd2000bf05270 */
[----:B------:R-:W-:Y:S05]  /*3b30*/  BRA.U UP0, `(.L_x_75) ;  /* 0x00000009003c7547 */ /* 0x000fea000b800000 */
[----:B-1----:R-:W-:Y:S02]  /*3b40*/  IMAD.U32 R4, R5, 0x10000, RZ ;  /* 0x0001000005047824 */ /* 0x002fe400078e00ff */
[----:B------:R-:W-:-:S05]  /*3b50*/  IMAD.MOV.U32 R5, RZ, RZ, RZ ;  /* 0x000000ffff057224 */ /* 0x000fca00078e00ff */
[----:B------:R0:W-:Y:S01]  /*3b60*/  STG.E.64 desc[UR36][R2.64], R4 ;  /* 0x0000000402007986 */ /* 0x0001e2000c101b24 */
[----:B------:R-:W-:Y:S05]  /*3b70*/  BRA `(.L_x_76) ;  /* 0x0000000800cc7947 */ /* 0x000fea0003800000 */
.L_x_82:
[----:B-1----:R-:W-:-:S05]  /*3b80*/  IMAD.U32 R5, R5, 0x10000, RZ ;  /* 0x0001000005057824 */ /* 0x002fca00078e00ff */
[----:B------:R-:W-:-:S04]  /*3b90*/  F2FP.F16.F32.PACK_AB R5, RZ, R5 ;  /* 0x00000005ff05723e */ /* 0x000fc800000000ff */
[----:B------:R-:W-:-:S05]  /*3ba0*/  PRMT R5, R5, 0x5410, RZ ;  /* 0x0000541005057816 */ /* 0x000fca00000000ff */
[----:B------:R0:W-:Y:S01]  /*3bb0*/  STG.E desc[UR36][R2.64], R5 ;  /* 0x0000000502007986 */ /* 0x0001e2000c101924 */
[----:B------:R-:W-:Y:S05]  /*3bc0*/  BRA `(.L_x_76) ;  /* 0x0000000800b87947 */ /* 0x000fea0003800000 */
.L_x_81:
[----:B-1----:R-:W-:-:S04]  /*3bd0*/  IMAD.U32 R4, R5, 0x10000, RZ ;  /* 0x0001000005047824 */ /* 0x002fc800078e00ff */
[----:B------:R-:W-:-:S06]  /*3be0*/  FMUL.FTZ R4, R4, 1 ;  /* 0x3f80000004047820 */ /* 0x000fcc0000410000 */
[----:B------:R-:W0:Y:S02]  /*3bf0*/  F2F.F64.F32 R4, R4 ;  /* 0x0000000400047310 */ /* 0x000e240000201800 */
[----:B0-----:R0:W-:Y:S01]  /*3c00*/  STG.E.64 desc[UR36][R2.64], R4 ;  /* 0x0000000402007986 */ /* 0x0011e2000c101b24 */
[----:B------:R-:W-:Y:S05]  /*3c10*/  BRA `(.L_x_76) ;  /* 0x0000000800a47947 */ /* 0x000fea0003800000 */
.L_x_71:
        /* <DEDUP_REMOVED lines=8> */
[----:B-1----:R-:W-:-:S05]  /*3ca0*/  IMAD.U32 R5, R5, 0x10000, RZ ;  /* 0x0001000005057824 */ /* 0x002fca00078e00ff */
[----:B------:R-:W-:-:S04]  /*3cb0*/  FSETP.NEU.FTZ.AND P0, PT, R5, RZ, PT ;  /* 0x000000ff0500720b */ /* 0x000fc80003f1d000 */
[----:B------:R-:W-:-:S05]  /*3cc0*/  SEL R5, RZ, 0x1, !P0 ;  /* 0x00000001ff057807 */ /* 0x000fca0004000000 */
[----:B------:R0:W-:Y:S01]  /*3cd0*/  STG.E.U8 desc[UR36][R2.64], R5 ;  /* 0x0000000502007986 */ /* 0x0001e2000c101124 */
[----:B------:R-:W-:Y:S05]  /*3ce0*/  BRA `(.L_x_76) ;  /* 0x0000000800707947 */ /* 0x000fea0003800000 */
.L_x_85:
[----:B-1----:R-:W-:Y:S02]  /*3cf0*/  SHF.L.U32 R5, R5, 0x10, RZ ;  /* 0x0000001005057819 */ /* 0x002fe400000006ff */
[----:B------:R-:W-:-:S03]  /*3d00*/  CS2R R6, SRZ ;  /* 0x0000000000067805 */ /* 0x000fc6000001ff00 */
[----:B------:R-:W-:-:S06]  /*3d10*/  FMUL.FTZ R5, R5, 1 ;  /* 0x3f80000005057820 */ /* 0x000fcc0000410000 */
[----:B------:R-:W0:Y:S02]  /*3d20*/  F2F.F64.F32 R4, R5 ;  /* 0x0000000500047310 */ /* 0x000e240000201800 */
[----:B0-----:R0:W-:Y:S01]  /*3d30*/  STG.E.128 desc[UR36][R2.64], R4 ;  /* 0x0000000402007986 */ /* 0x0011e2000c101d24 */
[----:B------:R-:W-:Y:S05]  /*3d40*/  BRA `(.L_x_76) ;  /* 0x0000000800587947 */ /* 0x000fea0003800000 */
.L_x_84:
[----:B------:R-:W-:-:S09]  /*3d50*/  UISETP.NE.AND UP0, UPT, UR4, 0xf, UPT ;  /* 0x0000000f0400788c */ /* 0x000fd2000bf05270 */
[----:B------:R-:W-:Y:S05]  /*3d60*/  BRA.U !UP0, `(.L_x_86) ;  /* 0x0000000108a07547 */ /* 0x000fea000b800000 */
[----:B------:R-:W-:-:S09]  /*3d70*/  UISETP.NE.AND UP0, UPT, UR4, 0x17, UPT ;  /* 0x000000170400788c */ /* 0x000fd2000bf05270 */
[----:B------:R-:W-:Y:S05]  /*3d80*/  BRA.U !UP0, `(.L_x_87) ;  /* 0x00000001084c7547 */ /* 0x000fea000b800000 */
[----:B------:R-:W-:-:S09]  /*3d90*/  UISETP.NE.AND UP0, UPT, UR4, 0x18, UPT ;  /* 0x000000180400788c */ /* 0x000fd2000bf05270 */
[----:B------:R-:W-:Y:S05]  /*3da0*/  BRA.U UP0, `(.L_x_75) ;  /* 0x0000000500a07547 */ /* 0x000fea000b800000 */
[----:B-1----:R-:W-:Y:S01]  /*3db0*/  IMAD.U32 R7, R5, 0x10000, RZ ;  /* 0x0001000005077824 */ /* 0x002fe200078e00ff */
[----:B------:R-:W-:Y:S01]  /*3dc0*/  BSSY.RECONVERGENT B0, `(.L_x_88) ;  /* 0x000000c000007945 */ /* 0x000fe20003800200 */
[----:B------:R-:W-:-:S03]  /*3dd0*/  IMAD.MOV.U32 R0, RZ, RZ, 0x7f ;  /* 0x0000007fff007424 */ /* 0x000fc600078e00ff */
[----:B------:R-:W-:Y:S02]  /*3de0*/  LOP3.LUT R6, R7, 0x7fffffff, RZ, 0xc0, !PT ;  /* 0x7fffffff07067812 */ /* 0x000fe400078ec0ff */
[----:B------:R-:W-:Y:S02]  /*3df0*/  SHF.R.U32.HI R5, RZ, 0x18, R7 ;  /* 0x00000018ff057819 */ /* 0x000fe40000011607 */
[----:B------:R-:W-:-:S13]  /*3e00*/  ISETP.GT.U32.AND P0, PT, R6, 0x43efffff, PT ;  /* 0x43efffff0600780c */ /* 0x000fda0003f04070 */
[----:B------:R-:W-:Y:S05]  /*3e10*/  @P0 BRA `(.L_x_89) ;  /* 0x0000000000180947 */ /* 0x000fea0003800000 */
[----:B------:R-:W-:-:S13]  /*3e20*/  ISETP.GT.U32.AND P0, PT, R6, 0x3c7fffff, PT ;  /* 0x3c7fffff0600780c */ /* 0x000fda0003f04070 */
[----:B------:R-:W-:-:S04]  /*3e30*/  @P0 SHF.R.U32.HI R0, RZ, 0x14, R7 ;  /* 0x00000014ff000819 */ /* 0x000fc80000011607 */
[----:B------:R-:W-:Y:S01]  /*3e40*/  @P0 LOP3.LUT R4, R0, 0x1, RZ, 0xc0, !PT ;  /* 0x0000000100040812 */ /* 0x000fe200078ec0ff */
[----:B------:R-:W-:-:S03]  /*3e50*/  @!P0 FADD.FTZ R0, R6, 16384 ;  /* 0x4680000006008421 */ /* 0x000fc60000010000 */
[----:B------:R-:W-:-:S04]  /*3e60*/  @P0 IADD3 R4, PT, PT, R7, 0x407ffff, R4 ;  /* 0x0407ffff07040810 */ /* 0x000fc80007ffe004 */
[----:B------:R-:W-:-:S07]  /*3e70*/  @P0 SHF.R.U32.HI R0, RZ, 0x14, R4 ;  /* 0x00000014ff000819 */ /* 0x000fce0000011604 */
.L_x_89:
[----:B------:R-:W-:Y:S05]  /*3e80*/  BSYNC.RECONVERGENT B0 ;  /* 0x0000000000007941 */ /* 0x000fea0003800200 */
.L_x_88:
[----:B------:R-:W-:-:S05]  /*3e90*/  LOP3.LUT R5, R0, 0x80, R5, 0xf8, !PT ;  /* 0x0000008000057812 */ /* 0x000fca00078ef805 */
[----:B------:R0:W-:Y:S01]  /*3ea0*/  STG.E.U8 desc[UR36][R2.64], R5 ;  /* 0x0000000502007986 */ /* 0x0001e2000c101124 */
[----:B------:R-:W-:Y:S05]  /*3eb0*/  BRA `(.L_x_76) ;  /* 0x0000000400fc7947 */ /* 0x000fea0003800000 */
.L_x_87:
[----:B-1----:R-:W-:Y:S01]  /*3ec0*/  IMAD.U32 R7, R5, 0x10000, RZ ;  /* 0x0001000005077824 */ /* 0x002fe200078e00ff */
[----:B------:R-:W-:Y:S04]  /*3ed0*/  BSSY.RECONVERGENT B0, `(.L_x_90) ;  /* 0x000000e000007945 */ /* 0x000fe80003800200 */
[----:B------:R-:W-:Y:S02]  /*3ee0*/  LOP3.LUT R6, R7, 0x7fffffff, RZ, 0xc0, !PT ;  /* 0x7fffffff07067812 */ /* 0x000fe400078ec0ff */
[----:B------:R-:W-:Y:S02]  /*3ef0*/  SHF.R.U32.HI R5, RZ, 0x18, R7 ;  /* 0x00000018ff057819 */ /* 0x000fe40000011607 */
[----:B------:R-:W-:-:S13]  /*3f00*/  ISETP.GE.U32.AND P1, PT, R6, 0x47800000, PT ;  /* 0x478000000600780c */ /* 0x000fda0003f26070 */
[----:B------:R-:W-:Y:S01]  /*3f10*/  @P1 IMAD.MOV.U32 R0, RZ, RZ, 0x7f ;  /* 0x0000007fff001424 */ /* 0x000fe200078e00ff */
[----:B------:R-:W-:-:S04]  /*3f20*/  @P1 ISETP.GT.U32.AND P0, PT, R6, 0x7f800000, PT ;  /* 0x7f8000000600180c */ /* 0x000fc80003f04070 */
[----:B------:R-:W-:Y:S01]  /*3f30*/  @P1 SEL R0, R0, 0x7c, P0 ;  /* 0x0000007c00001807 */ /* 0x000fe20000000000 */
[----:B------:R-:W-:Y:S08]  /*3f40*/  @P1 BRA `(.L_x_91) ;  /* 0x0000000000181947 */ /* 0x000ff00003800000 */
[----:B------:R-:W-:-:S13]  /*3f50*/  ISETP.GT.U32.AND P0, PT, R6, 0x387fffff, PT ;  /* 0x387fffff0600780c */ /* 0x000fda0003f04070 */
[----:B------:R-:W-:-:S04]  /*3f60*/  @P0 SHF.R.U32.HI R0, RZ, 0x15, R7 ;  /* 0x00000015ff000819 */ /* 0x000fc80000011607 */
[----:B------:R-:W-:Y:S01]  /*3f70*/  @P0 LOP3.LUT R4, R0, 0x1, RZ, 0xc0, !PT ;  /* 0x0000000100040812 */ /* 0x000fe200078ec0ff */
[----:B------:R-:W-:-:S03]  /*3f80*/  @!P0 FADD.FTZ R0, R6, 128 ;  /* 0x4300000006008421 */ /* 0x000fc60000010000 */
[----:B------:R-:W-:-:S04]  /*3f90*/  @P0 IADD3 R4, PT, PT, R7, 0x80fffff, R4 ;  /* 0x080fffff07040810 */ /* 0x000fc80007ffe004 */
[----:B------:R-:W-:-:S07]  /*3fa0*/  @P0 SHF.R.U32.HI R0, RZ, 0x15, R4 ;  /* 0x00000015ff000819 */ /* 0x000fce0000011604 */
.L_x_91:
[----:B------:R-:W-:Y:S05]  /*3fb0*/  BSYNC.RECONVERGENT B0 ;  /* 0x0000000000007941 */ /* 0x000fea0003800200 */
.L_x_90:
[----:B------:R-:W-:-:S05]  /*3fc0*/  LOP3.LUT R5, R0, 0x80, R5, 0xf8, !PT ;  /* 0x0000008000057812 */ /* 0x000fca00078ef805 */
[----:B------:R0:W-:Y:S01]  /*3fd0*/  STG.E.U8 desc[UR36][R2.64], R5 ;  /* 0x0000000502007986 */ /* 0x0001e2000c101124 */
[----:B------:R-:W-:Y:S05]  /*3fe0*/  BRA `(.L_x_76) ;  /* 0x0000000400b07947 */ /* 0x000fea0003800000 */
.L_x_86:
[----:B-1----:R0:W-:Y:S01]  /*3ff0*/  STG.E.U16 desc[UR36][R2.64], R5 ;  /* 0x0000000502007986 */ /* 0x0021e2000c101524 */
[----:B------:R-:W-:Y:S05]  /*4000*/  BRA `(.L_x_76) ;  /* 0x0000000400a87947 */ /* 0x000fea0003800000 */
.L_x_83:
        /* <DEDUP_REMOVED lines=8> */
[----:B-1----:R-:W-:-:S06]  /*4090*/  IMAD.U32 R5, R5, 0x10000, RZ ;  /* 0x0001000005057824 */ /* 0x002fcc00078e00ff */
[----:B------:R-:W0:Y:S02]  /*40a0*/  F2I.FTZ.U32.TRUNC.NTZ R5, R5 ;  /* 0x0000000500057305 */ /* 0x000e24000021f000 */
[----:B0-----:R0:W-:Y:S01]  /*40b0*/  STG.E.U16 desc[UR36][R2.64], R5 ;  /* 0x0000000502007986 */ /* 0x0011e2000c101524 */
[----:B------:R-:W-:Y:S05]  /*40c0*/  BRA `(.L_x_76) ;  /* 0x0000000400787947 */ /* 0x000fea0003800000 */
.L_x_94:
[----:B-1----:R-:W-:Y:S01]  /*40d0*/  SHF.L.U32 R5, R5, 0x10, RZ ;  /* 0x0000001005057819 */ /* 0x002fe200000006ff */
[----:B------:R-:W-:Y:S01]  /*40e0*/  BSSY.RECONVERGENT B0, `(.L_x_95) ;  /* 0x0000014000007945 */ /* 0x000fe20003800200 */
[----:B------:R-:W-:Y:S02]  /*40f0*/  IMAD.MOV.U32 R0, RZ, RZ, 0x80 ;  /* 0x00000080ff007424 */ /* 0x000fe400078e00ff */
[----:B------:R-:W-:-:S04]  /*4100*/  LOP3.LUT R4, R5, 0x7fffffff, RZ, 0xc0, !PT ;  /* 0x7fffffff05047812 */ /* 0x000fc800078ec0ff */
[----:B------:R-:W-:-:S13]  /*4110*/  ISETP.GT.U32.AND P0, PT, R4, 0x437fffff, PT ;  /* 0x437fffff0400780c */ /* 0x000fda0003f04070 */
[----:B------:R-:W-:Y:S05]  /*4120*/  @P0 BRA `(.L_x_96) ;  /* 0x00000000003c0947 */ /* 0x000fea0003800000 */
[----:B------:R-:W-:-:S13]  /*4130*/  ISETP.GT.U32.AND P0, PT, R4, 0x3bffffff, PT ;  /* 0x3bffffff0400780c */ /* 0x000fda0003f04070 */
[----:B------:R-:W-:Y:S05]  /*4140*/  @P0 BRA `(.L_x_97) ;  /* 0x0000000000140947 */ /* 0x000fea0003800000 */
[----:B------:R-:W-:-:S05]  /*4150*/  FADD.FTZ R0, R4, 8192 ;  /* 0x4600000004007421 */ /* 0x000fca0000010000 */
[----:B------:R-:W-:Y:S02]  /*4160*/  LOP3.LUT P0, R4, R0, 0xff, RZ, 0xc0, !PT ;  /* 0x000000ff00047812 */ /* 0x000fe4000780c0ff */
[----:B------:R-:W-:-:S11]  /*4170*/  PRMT R0, RZ, 0x7610, R0 ;  /* 0x00007610ff007816 */ /* 0x000fd60000000000 */
[----:B------:R-:W-:Y:S05]  /*4180*/  @!P0 BRA `(.L_x_96) ;  /* 0x0000000000248947 */ /* 0x000fea0003800000 */
[----:B------:R-:W-:Y:S05]  /*4190*/  BRA `(.L_x_98) ;  /* 0x0000000000147947 */ /* 0x000fea0003800000 */
.L_x_97:
[----:B------:R-:W-:-:S04]  /*41a0*/  SHF.R.U32.HI R0, RZ, 0x14, R5 ;  /* 0x00000014ff007819 */ /* 0x000fc80000011605 */
[----:B------:R-:W-:-:S04]  /*41b0*/  LOP3.LUT R0, R0, 0x1, RZ, 0xc0, !PT ;  /* 0x0000000100007812 */ /* 0x000fc800078ec0ff */
[----:B------:R-:W-:-:S04]  /*41c0*/  IADD3 R0, PT, PT, R5, 0x487ffff, R0 ;  /* 0x0487ffff05007810 */ /* 0x000fc80007ffe000 */
[----:B------:R-:W-:-:S04]  /*41d0*/  SHF.R.U32.HI R0, RZ, 0x14, R0 ;  /* 0x00000014ff007819 */ /* 0x000fc80000011600 */
[----:B------:R-:W-:-:S07]  /*41e0*/  LOP3.LUT R4, R0, 0xff, RZ, 0xc0, !PT ;  /* 0x000000ff00047812 */ /* 0x000fce00078ec0ff */
.L_x_98:
[----:B------:R-:W-:-:S04]  /*41f0*/  SHF.R.U32.HI R5, RZ, 0x18, R5 ;  /* 0x00000018ff057819 */ /* 0x000fc80000011605 */
[----:B------:R-:W-:-:S04]  /*4200*/  LOP3.LUT R4, R4, 0x80, R5, 0xf8, !PT ;  /* 0x0000008004047812 */ /* 0x000fc800078ef805 */
[----:B------:R-:W-:-:S07]  /*4210*/  PRMT R0, R4, 0x7610, R0 ;  /* 0x0000761004007816 */ /* 0x000fce0000000000 */
.L_x_96:
[----:B------:R-:W-:Y:S05]  /*4220*/  BSYNC.RECONVERGENT B0 ;  /* 0x0000000000007941 */ /* 0x000fea0003800200 */
.L_x_95:
[----:B------:R0:W-:Y:S01]  /*4230*/  STG.E.U8 desc[UR36][R2.64], R0 ;  /* 0x0000000002007986 */ /* 0x0001e2000c101124 */
[----:B------:R-:W-:Y:S05]  /*4240*/  BRA `(.L_x_76) ;  /* 0x0000000400187947 */ /* 0x000fea0003800000 */
.L_x_93:
[----:B-1----:R-:W-:Y:S01]  /*4250*/  IMAD.U32 R5, R5, 0x10000, RZ ;  /* 0x0001000005057824 */ /* 0x002fe200078e00ff */
[----:B------:R-:W-:Y:S01]  /*4260*/  BSSY.RECONVERGENT B0, `(.L_x_99) ;  /* 0x0000014000007945 */ /* 0x000fe20003800200 */
[----:B------:R-:W-:-:S03]  /*4270*/  IMAD.MOV.U32 R0, RZ, RZ, 0x80 ;  /* 0x00000080ff007424 */ /* 0x000fc600078e00ff */
        /* <DEDUP_REMOVED lines=10> */
.L_x_101:
[----:B------:R-:W-:-:S04]  /*4320*/  SHF.R.U32.HI R0, RZ, 0x15, R5 ;  /* 0x00000015ff007819 */ /* 0x000fc80000011605 */
[----:B------:R-:W-:-:S04]  /*4330*/  LOP3.LUT R0, R0, 0x1, RZ, 0xc0, !PT ;  /* 0x0000000100007812 */ /* 0x000fc800078ec0ff */
[----:B------:R-:W-:-:S04]  /*4340*/  IADD3 R0, PT, PT, R5, 0x88fffff, R0 ;  /* 0x088fffff05007810 */ /* 0x000fc80007ffe000 */
[----:B------:R-:W-:-:S04]  /*4350*/  SHF.R.U32.HI R0, RZ, 0x15, R0 ;  /* 0x00000015ff007819 */ /* 0x000fc80000011600 */
[----:B------:R-:W-:-:S07]  /*4360*/  LOP3.LUT R4, R0, 0xff, RZ, 0xc0, !PT ;  /* 0x000000ff00047812 */ /* 0x000fce00078ec0ff */
.L_x_102:
[----:B------:R-:W-:-:S04]  /*4370*/  SHF.R.U32.HI R5, RZ, 0x18, R5 ;  /* 0x00000018ff057819 */ /* 0x000fc80000011605 */
[----:B------:R-:W-:-:S04]  /*4380*/  LOP3.LUT R4, R4, 0x80, R5, 0xf8, !PT ;  /* 0x0000008004047812 */ /* 0x000fc800078ef805 */
[----:B------:R-:W-:-:S07]  /*4390*/  PRMT R0, R4, 0x7610, R0 ;  /* 0x0000761004007816 */ /* 0x000fce0000000000 */
.L_x_100:
[----:B------:R-:W-:Y:S05]  /*43a0*/  BSYNC.RECONVERGENT B0 ;  /* 0x0000000000007941 */ /* 0x000fea0003800200 */
.L_x_99:
[----:B------:R0:W-:Y:S01]  /*43b0*/  STG.E.U8 desc[UR36][R2.64], R0 ;  /* 0x0000000002007986 */ /* 0x0001e2000c101124 */
[----:B------:R-:W-:Y:S05]  /*43c0*/  BRA `(.L_x_76) ;  /* 0x0000000000b87947 */ /* 0x000fea0003800000 */
.L_x_92:
[----:B------:R-:W-:-:S09]  /*43d0*/  UISETP.NE.AND UP0, UPT, UR4, 0x1c, UPT ;  /* 0x0000001c0400788c */ /* 0x000fd2000bf05270 */
[----:B------:R-:W-:Y:S05]  /*43e0*/  BRA.U !UP0, `(.L_x_103) ;  /* 0x0000000108a47547 */ /* 0x000fea000b800000 */
[----:B------:R-:W-:-:S09]  /*43f0*/  UISETP.NE.AND UP0, UPT, UR4, 0x1d, UPT ;  /* 0x0000001d0400788c */ /* 0x000fd2000bf05270 */
[----:B------:R-:W-:Y:S05]  /*4400*/  BRA.U !UP0, `(.L_x_104) ;  /* 0x00000001088c7547 */ /* 0x000fea000b800000 */
[----:B------:R-:W-:-:S09]  /*4410*/  UISETP.NE.AND UP0, UPT, UR4, 0x2c, UPT ;  /* 0x0000002c0400788c */ /* 0x000fd2000bf05270 */
[----:B------:R-:W-:Y:S05]  /*4420*/  BRA.U !UP0, `(.L_x_105) ;  /* 0x0000000108447547 */ /* 0x000fea000b800000 */
.L_x_75:
[----:B------:R-:W-:Y:S01]  /*4430*/  MOV R0, 0x0 ;  /* 0x0000000000007802 */ /* 0x000fe20000000f00 */
[----:B------:R-:W0:Y:S01]  /*4440*/  LDCU.64 UR6, c[0x4][0x128] ;  /* 0x01002500ff0677ac */ /* 0x000e220008000a00 */
[----:B------:R-:W-:Y:S02]  /*4450*/  HFMA2 R13, -RZ, RZ, 0, 0 ;  /* 0x00000000ff0d7431 */ /* 0x000fe400000001ff */
[----:B------:R-:W-:Y:S01]  /*4460*/  IMAD.MOV.U32 R8, RZ, RZ, 0x65 ;  /* 0x00000065ff087424 */ /* 0x000fe200078e00ff */
[----:B------:R2:W3:Y:S01]  /*4470*/  LDC.64 R2, c[0x4][R0] ;  /* 0x0100000000027b82 */ /* 0x0004e20000000a00 */
[----:B------:R-:W4:Y:S01]  /*4480*/  LDCU.64 UR8, c[0x4][0x130] ;  /* 0x01002600ff0877ac */ /* 0x000f220008000a00 */
[----:B------:R-:W-:Y:S01]  /*4490*/  IMAD.MOV.U32 R12, RZ, RZ, 0x1 ;  /* 0x00000001ff0c7424 */ /* 0x000fe200078e00ff */
[----:B------:R-:W5:Y:S01]  /*44a0*/  LDCU.64 UR4, c[0x4][0x40] ;  /* 0x01000800ff0477ac */ /* 0x000f620008000a00 */
[----:B0-----:R-:W-:Y:S02]  /*44b0*/  IMAD.U32 R4, RZ, RZ, UR6 ;  /* 0x00000006ff047e24 */ /* 0x001fe4000f8e00ff */
[----:B-1----:R-:W-:Y:S01]  /*44c0*/  IMAD.U32 R5, RZ, RZ, UR7 ;  /* 0x00000007ff057e24 */ /* 0x002fe2000f8e00ff */
[----:B----4-:R-:W-:Y:S01]  /*44d0*/  MOV R6, UR8 ;  /* 0x0000000800067c02 */ /* 0x010fe20008000f00 */
[----:B------:R-:W-:-:S02]  /*44e0*/  IMAD.U32 R7, RZ, RZ, UR9 ;  /* 0x00000009ff077e24 */ /* 0x000fc4000f8e00ff */
[----:B-----5:R-:W-:Y:S02]  /*44f0*/  IMAD.U32 R10, RZ, RZ, UR4 ;  /* 0x00000004ff0a7e24 */ /* 0x020fe4000f8e00ff */
[----:B--2---:R-:W-:-:S07]  /*4500*/  IMAD.U32 R11, RZ, RZ, UR5 ;  /* 0x00000005ff0b7e24 */ /* 0x004fce000f8e00ff */
[----:B------:R-:W-:-:S07]  /*4510*/  LEPC R20, `(.L_x_106) ;  /* 0x000000001014794e */ /* 0x000fce0000000000 */
[----:B---3--:R-:W-:Y:S05]  /*4520*/  CALL.ABS.NOINC R2 ;  /* 0x0000000002007343 */ /* 0x008fea0003c00000 */
.L_x_106:
[----:B------:R-:W-:Y:S05]  /*4530*/  BRA `(.L_x_76) ;  /* 0x00000000005c7947 */ /* 0x000fea0003800000 */
.L_x_105:
[----:B-1----:R-:W-:-:S05]  /*4540*/  IMAD.U32 R5, R5, 0x10000, RZ ;  /* 0x0001000005057824 */ /* 0x002fca00078e00ff */
[----:B------:R-:W-:-:S04]  /*4550*/  SHF.R.U32.HI R6, RZ, 0x17, R5 ;  /* 0x00000017ff067819 */ /* 0x000fc80000011605 */
[----:B------:R-:W-:-:S04]  /*4560*/  LOP3.LUT R4, R6, 0xff, RZ, 0xc0, !PT ;  /* 0x000000ff06047812 */ /* 0x000fc800078ec0ff */
[----:B------:R-:W-:-:S13]  /*4570*/  ISETP.NE.AND P1, PT, R4, 0xff, PT ;  /* 0x000000ff0400780c */ /* 0x000fda0003f25270 */
[--C-:B------:R-:W-:Y:S02]  /*4580*/  @P1 SHF.R.U32.HI R0, RZ, 0x16, R5.reuse ;  /* 0x00000016ff001819 */ /* 0x100fe40000011605 */
[----:B------:R-:W-:Y:S01]  /*4590*/  @P1 LOP3.LUT P0, RZ, R4, 0x3fffff, R5, 0xf8, !PT ;  /* 0x003fffff04ff1812 */ /* 0x000fe2000780f805 */
[----:B------:R-:W-:Y:S01]  /*45a0*/  IMAD.MOV.U32 R5, RZ, RZ, 0xff ;  /* 0x000000ffff057424 */ /* 0x000fe200078e00ff */
[----:B------:R-:W-:-:S04]  /*45b0*/  @P1 LOP3.LUT R0, R0, 0x1, RZ, 0xc0, !PT ;  /* 0x0000000100001812 */ /* 0x000fc800078ec0ff */
[----:B------:R-:W-:Y:S01]  /*45c0*/  @P1 ISETP.EQ.U32.AND P2, PT, R0, 0x1, P0 ;  /* 0x000000010000180c */ /* 0x000fe20000742070 */
[----:B------:R-:W-:Y:S01]  /*45d0*/  @P1 VIADD R0, R6, 0x1 ;  /* 0x0000000106001836 */ /* 0x000fe20000000000 */
[----:B------:R-:W-:Y:S02]  /*45e0*/  PLOP3.LUT P0, PT, PT, PT, PT, 0x80, 0x8 ;  /* 0x000000000008781c */ /* 0x000fe40003f0f070 */
[----:B------:R-:W-:-:S13]  /*45f0*/  @P1 PLOP3.LUT P0, PT, P2, PT, PT, 0x80, 0x8 ;  /* 0x000000000008181c */ /* 0x000fda000170f070 */
[----:B------:R-:W-:-:S04]  /*4600*/  @!P0 IMAD.MOV R0, RZ, RZ, R6 ;  /* 0x000000ffff008224 */ /* 0x000fc800078e0206 */
[----:B------:R-:W-:-:S05]  /*4610*/  @P1 IMAD.MOV.U32 R5, RZ, RZ, R0 ;  /* 0x000000ffff051224 */ /* 0x000fca00078e0000 */
[----:B------:R0:W-:Y:S01]  /*4620*/  STG.E.U8 desc[UR36][R2.64], R5 ;  /* 0x0000000502007986 */ /* 0x0001e2000c101124 */
[----:B------:R-:W-:Y:S05]  /*4630*/  BRA `(.L_x_76) ;  /* 0x00000000001c7947 */ /* 0x000fea0003800000 */
.L_x_104:
[----:B-1----:R-:W-:-:S06]  /*4640*/  SHF.L.U32 R5, R5, 0x10, RZ ;  /* 0x0000001005057819 */ /* 0x002fcc00000006ff */
[----:B------:R-:W0:Y:S02]  /*4650*/  F2I.U64.TRUNC R4, R5 ;  /* 0x0000000500047311 */ /* 0x000e24000020d800 */
[----:B0-----:R0:W-:Y:S01]  /*4660*/  STG.E.64 desc[UR36][R2.64], R4 ;  /* 0x0000000402007986 */ /* 0x0011e2000c101b24 */
[----:B------:R-:W-:Y:S05]  /*4670*/  BRA `(.L_x_76) ;  /* 0x00000000000c7947 */ /* 0x000fea0003800000 */
.L_x_103:
[----:B-1----:R-:W-:-:S06]  /*4680*/  IMAD.U32 R5, R5, 0x10000, RZ ;  /* 0x0001000005057824 */ /* 0x002fcc00078e00ff */
[----:B------:R-:W0:Y:S02]  /*4690*/  F2I.FTZ.U32.TRUNC.NTZ R5, R5 ;  /* 0x0000000500057305 */ /* 0x000e24000021f000 */
[----:B0-----:R0:W-:Y:S02]  /*46a0*/  STG.E desc[UR36][R2.64], R5 ;  /* 0x0000000502007986 */ /* 0x0011e4000c101924 */
.L_x_76:
[----:B------:R-:W-:-:S07]  /*46b0*/  VIADD R17, R17, 0x80 ;  /* 0x0000008011117836 */ /* 0x000fce0000000000 */
.L_x_1:
[----:B------:R-:W-:Y:S05]  /*46c0*/  BSYNC.RECONVERGENT B6 ;  /* 0x0000000000067941 */ /* 0x000fea0003800200 */
.L_x_0:
[----:B------:R-:W5:Y:S01]  /*46d0*/  LDCU UR4, c[0x0][0x380] ;  /* 0x00007000ff0477ac */ /* 0x000f620008000800 */
[----:B------:R-:W-:Y:S01]  /*46e0*/  BSSY.RECONVERGENT B6, `(.L_x_107) ;  /* 0x000045c000067945 */ /* 0x000fe20003800200 */
[----:B-----5:R-:W-:-:S13]  /*46f0*/  ISETP.GE.AND P0, PT, R17, UR4, PT ;  /* 0x0000000411007c0c */ /* 0x020fda000bf06270 */
[----:B------:R-:W-:Y:S05]  /*4700*/  @P0 BRA `(.L_x_108) ;  /* 0x0000004400640947 */ /* 0x000fea0003800000 */
[----:B------:R-:W5:Y:S01]  /*4710*/  LDCU UR4, c[0x0][0x388] ;  /* 0x00007100ff0477ac */ /* 0x000f620008000800 */
[----:B------:R-:W-:Y:S02]  /*4720*/  IMAD.MOV.U32 R18, RZ, RZ, RZ ;  /* 0x000000ffff127224 */ /* 0x000fe400078e00ff */
[----:B0-----:R-:W-:Y:S02]  /*4730*/  IMAD.MOV.U32 R0, RZ, RZ, RZ ;  /* 0x000000ffff007224 */ /* 0x001fe400078e00ff */
[----:B------:R-:W-:Y:S01]  /*4740*/  IMAD.MOV.U32 R16, RZ, RZ, RZ ;  /* 0x000000ffff107224 */ /* 0x000fe200078e00ff */
[----:B-----5:R-:W-:-:S09]  /*4750*/  UISETP.NE.AND UP0, UPT, UR4, URZ, UPT ;  /* 0x000000ff0400728c */ /* 0x020fd2000bf05270 */
[----:B------:R-:W-:Y:S05]  /*4760*/  BRA.U !UP0, `(.L_x_109) ;  /* 0x0000001508707547 */ /* 0x000fea000b800000 */
[----:B------:R-:W1:Y:S01]  /*4770*/  LDCU.64 UR4, c[0x0][0x390] ;  /* 0x00007200ff0477ac */ /* 0x000e620008000a00 */
[----:B------:R-:W-:Y:S01]  /*4780*/  HFMA2 R16, -RZ, RZ, 0, 0 ;  /* 0x00000000ff107431 */ /* 0x000fe200000001ff */
[----:B------:R-:W0:Y:S01]  /*4790*/  LDCU UR6, c[0x0][0x38c] ;  /* 0x00007180ff0677ac */ /* 0x000e220008000800 */
[----:B------:R-:W5:Y:S01]  /*47a0*/  LDCU.64 UR8, c[0x0][0x4b8] ;  /* 0x00009700ff0877ac */ /* 0x000f620008000a00 */
[----:B------:R-:W-:Y:S02]  /*47b0*/  UISETP.NE.AND UP0, UPT, UR39, URZ, UPT ;  /* 0x000000ff2700728c */ /* 0x000fe4000bf05270 */
[----:B-1234-:R-:W-:Y:S01]  /*47c0*/  IMAD.HI.U32 R2, R17, UR4, R16 ;  /* 0x0000000411027c27 */ /* 0x01efe2000f8e0010 */
[----:B------:R-:W1:Y:S04]  /*47d0*/  LDCU UR4, c[0x0][0x4c0] ;  /* 0x00009800ff0477ac */ /* 0x000e680008000800 */
[----:B------:R-:W-:-:S05]  /*47e0*/  SHF.R.U32.HI R3, RZ, UR5, R2 ;  /* 0x00000005ff037c19 */ /* 0x000fca0008011602 */
[----:B------:R-:W-:-:S04]  /*47f0*/  IMAD.MOV R18, RZ, RZ, -R3 ;  /* 0x000000ffff127224 */ /* 0x000fc800078e0a03 */
[----:B0-----:R-:W-:-:S04]  /*4800*/  IMAD R18, R18, UR6, R17 ;  /* 0x0000000612127c24 */ /* 0x001fc8000f8e0211 */
[C---:B-----5:R-:W-:Y:S02]  /*4810*/  IMAD R16, R18.reuse, UR8, RZ ;  /* 0x0000000812107c24 */ /* 0x060fe4000f8e02ff */
[C---:B------:R-:W-:Y:S02]  /*4820*/  IMAD R0, R18.reuse, UR9, RZ ;  /* 0x0000000912007c24 */ /* 0x040fe4000f8e02ff */
[----:B-1----:R-:W-:Y:S01]  /*4830*/  IMAD R18, R18, UR4, RZ ;  /* 0x0000000412127c24 */ /* 0x002fe2000f8e02ff */
        /* <DEDUP_REMOVED lines=30> */
[----:B------:R-:W-:Y:S01]  /*4a20*/  MOV R2, RZ ;  /* 0x000000ff00027202 */ /* 0x000fe20000000f00 */
        /* <DEDUP_REMOVED lines=41> */
[----:B------:R-:W-:Y:S01]  /*4cc0*/  HFMA2 R4, -RZ, RZ, 0, 0 ;  /* 0x00000000ff047431 */ /* 0x000fe200000001ff */
[----:B------:R-:W1:Y:S01]  /*4cd0*/  LDCU UR6, c[0x0][0x3d4] ;  /* 0x00007a80ff0677ac */ /* 0x000e620008000800 */
[----:B------:R-:W2:Y:S01]  /*4ce0*/  LDCU.64 UR8, c[0x0][0x500] ;  /* 0x0000a000ff0877ac */ /* 0x000ea20008000a00 */
[----:B------:R-:W-:Y:S02]  /*4cf0*/  UISETP.NE.AND UP0, UPT, UR38, 0x7, UPT ;  /* 0x000000072600788c */ /* 0x000fe4000bf05270 */
        /* <DEDUP_REMOVED lines=250> */
[----:B------:R-:W2:Y:S03]  /*5ca0*/  LDCU.64 UR8, c[0x0][0x5d8] ;  /* 0x0000bb00ff0877ac */ /* 0x000ea60008000a00 */
        /* <DEDUP_REMOVED lines=8> */
.L_x_109:
[----:B------:R-:W1:Y:S01]  /*5d30*/  LDCU.64 UR6, c[0x0][0x5f0] ;  /* 0x0000be00ff0677ac */ /* 0x000e620008000a00 */
[----:B------:R-:W-:-:S04]  /*5d40*/  UPRMT UR4, UR40, 0x7771, URZ ;  /* 0x0000777128047896 */ /* 0x000fc800080000ff */
[----:B------:R-:W-:Y:S01]  /*5d50*/  UISETP.GT.AND UP0, UPT, UR4, 0x9, UPT ;  /* 0x000000090400788c */ /* 0x000fe2000bf04270 */
[----:B-1234-:R-:W-:-:S05]  /*5d60*/  IADD3 R2, P0, PT, R0, UR6, RZ ;  /* 0x0000000600027c10 */ /* 0x01efca000ff1e0ff */
        /* <DEDUP_REMOVED lines=15> */
.L_x_113:
[----:B------:R-:W2:Y:S02]  /*5e60*/  LDG.E.U8 R2, desc[UR36][R2.64] ;  /* 0x0000002402027981 */ /* 0x000ea4000c1e1100 */
[----:B--2---:R-:W-:-:S04]  /*5e70*/  I2FP.F32.U32 R0, R2 ;  /* 0x0000000200007245 */ /* 0x004fc80000201000 */
[----:B------:R-:W-:-:S04]  /*5e80*/  F2FP.BF16.F32.PACK_AB R0, RZ, R0 ;  /* 0x00000000ff00723e */ /* 0x000fc800000010ff */
[----:B------:R-:W-:Y:S01]  /*5e90*/  PRMT R19, R0, 0x7610, R19 ;  /* 0x0000761000137816 */ /* 0x000fe20000000013 */
[----:B------:R-:W-:Y:S06]  /*5ea0*/  BRA `(.L_x_115) ;  /* 0x0000000c00c07947 */ /* 0x000fec0003800000 */
.L_x_112:
        /* <DEDUP_REMOVED lines=11> */
.L_x_117:
[----:B------:R-:W2:Y:S02]  /*5f60*/  LDG.E R2, desc[UR36][R2.64] ;  /* 0x0000002402027981 */ /* 0x000ea4000c1e1900 */
[----:B--2---:R-:W-:-:S04]  /*5f70*/  I2FP.F32.S32 R0, R2 ;  /* 0x0000000200007245 */ /* 0x004fc80000201400 */
[----:B------:R-:W-:-:S04]  /*5f80*/  F2FP.BF16.F32.PACK_AB R0, RZ, R0 ;  /* 0x00000000ff00723e */ /* 0x000fc800000010ff */
[----:B------:R-:W-:Y:S01]  /*5f90*/  PRMT R19, R0, 0x7610, R19 ;  /* 0x0000761000137816 */ /* 0x000fe20000000013 */
[----:B------:R-:W-:Y:S06]  /*5fa0*/  BRA `(.L_x_115) ;  /* 0x0000000c00807947 */ /* 0x000fec0003800000 */
.L_x_116:
[----:B------:R-:W2:Y:S02]  /*5fb0*/  LDG.E.U16 R2, desc[UR36][R2.64] ;  /* 0x0000002402027981 */ /* 0x000ea4000c1e1500 */
[----:B--2---:R-:W0:Y:S02]  /*5fc0*/  I2F.S16 R0, R2 ;  /* 0x0000000200007306 */ /* 0x004e240000101400 */
[----:B0-----:R-:W-:-:S04]  /*5fd0*/  F2FP.BF16.F32.PACK_AB R0, RZ, R0 ;  /* 0x00000000ff00723e */ /* 0x001fc800000010ff */
[----:B------:R-:W-:Y:S01]  /*5fe0*/  PRMT R19, R0, 0x7610, R19 ;  /* 0x0000761000137816 */ /* 0x000fe20000000013 */
[----:B------:R-:W-:Y:S06]  /*5ff0*/  BRA `(.L_x_115) ;  /* 0x0000000c006c7947 */ /* 0x000fec0003800000 */
.L_x_111:
        /* <DEDUP_REMOVED lines=9> */
.L_x_119:
[----:B------:R-:W2:Y:S02]  /*6090*/  LDG.E.U16 R0, desc[UR36][R2.64] ;  /* 0x0000002402007981 */ /* 0x000ea4000c1e1500 */
[----:B--2---:R-:W-:-:S05]  /*60a0*/  HADD2.F32 R0, -RZ, R0.H0_H0 ;  /* 0x20000000ff007230 */ /* 0x004fca0000004100 */
[----:B------:R-:W-:-:S04]  /*60b0*/  F2FP.BF16.F32.PACK_AB R0, RZ, R0 ;  /* 0x00000000ff00723e */ /* 0x000fc800000010ff */
[----:B------:R-:W-:Y:S01]  /*60c0*/  PRMT R19, R0, 0x7610, R19 ;  /* 0x0000761000137816 */ /* 0x000fe20000000013 */
[----:B------:R-:W-:Y:S06]  /*60d0*/  BRA `(.L_x_115) ;  /* 0x0000000c00347947 */ /* 0x000fec0003800000 */
.L_x_118:
        /* <DEDUP_REMOVED lines=9> */
.L_x_121:
[----:B------:R-:W2:Y:S02]  /*6170*/  LDG.E.U16 R2, desc[UR36][R2.64] ;  /* 0x0000002402027981 */ /* 0x000ea4000c1e1500 */
[----:B--2---:R-:W-:-:S05]  /*6180*/  HADD2.F32 R0, -RZ, R2.H0_H0 ;  /* 0x20000002ff007230 */ /* 0x004fca0000004100 */
[----:B------:R-:W-:-:S04]  /*6190*/  F2FP.BF16.F32.PACK_AB R0, RZ, R0 ;  /* 0x00000000ff00723e */ /* 0x000fc800000010ff */
[----:B------:R-:W-:Y:S01]  /*61a0*/  PRMT R19, R0, 0x7610, R19 ;  /* 0x0000761000137816 */ /* 0x000fe20000000013 */
[----:B------:R-:W-:Y:S06]  /*61b0*/  BRA `(.L_x_115) ;  /* 0x0000000800fc7947 */ /* 0x000fec0003800000 */
.L_x_120:
        /* <DEDUP_REMOVED lines=9> */
.L_x_110:
        /* <DEDUP_REMOVED lines=14> */
.L_x_124:
        /* <DEDUP_REMOVED lines=9> */
.L_x_123:
        /* <DEDUP_REMOVED lines=13> */
[----:B------:R-:W-:-:S04]  /*6490*/  VIADDMNMX.U32 R5, R5, R6, 0x4, !PT ;  /* 0x0000000405057446 */ /* 0x000fc80007800006 */
[----:B------:R-:W-:-:S04]  /*64a0*/  IADD3 R5, PT, PT, R5, -0x4, RZ ;  /* 0xfffffffc05057810 */ /* 0x000fc80007ffe0ff */
[C---:B------:R-:W-:Y:S01]  /*64b0*/  SHF.L.U32 R6, R4.reuse, R5, RZ ;  /* 0x0000000504067219 */ /* 0x040fe200000006ff */
[----:B------:R-:W-:Y:S02]  /*64c0*/  IMAD.SHL.U32 R7, R5, 0x800000, RZ ;  /* 0x0080000005077824 */ /* 0x000fe400078e00ff */
        /* <DEDUP_REMOVED lines=10> */
.L_x_126:
[----:B------:R-:W2:Y:S02]  /*6570*/  LDG.E.U8 R2, desc[UR36][R2.64] ;  /* 0x0000002402027981 */ /* 0x000ea4000c1e1100 */
[C---:B--2---:R-:W-:Y:S02]  /*6580*/  IMAD.SHL.U32 R0, R2.reuse, 0x2000000, RZ ;  /* 0x0200000002007824 */ /* 0x044fe400078e00ff */
[----:B------:R-:W-:-:S03]  /*6590*/  IMAD.SHL.U32 R5, R2, 0x100, RZ ;  /* 0x0000010002057824 */ /* 0x000fc600078e00ff */
[----:B------:R-:W-:-:S13]  /*65a0*/  ISETP.GE.U32.AND P0, PT, R0, 0x8000000, PT ;  /* 0x080000000000780c */ /* 0x000fda0003f06070 */
[C---:B------:R-:W-:Y:S02]  /*65b0*/  @!P0 LOP3.LUT R4, R5.reuse, 0x7f00, RZ, 0xc0, !PT ;  /* 0x00007f0005048812 */ /* 0x040fe400078ec0ff */
[----:B------:R-:W-:Y:S02]  /*65c0*/  @P0 LEA.HI R0, R0, 0x70000000, RZ, 0x1c ;  /* 0x7000000000000811 */ /* 0x000fe400078fe0ff */
[----:B------:R-:W-:Y:S02]  /*65d0*/  @!P0 LOP3.LUT R4, R4, 0x3f000000, RZ, 0xfc, !PT ;  /* 0x3f00000004048812 */ /* 0x000fe400078efcff */
[----:B------:R-:W-:Y:S01]  /*65e0*/  PRMT R5, R5, 0x9910, RZ ;  /* 0x0000991005057816 */ /* 0x000fe200000000ff */
[----:B------:R-:W-:Y:S02]  /*65f0*/  @P0 FMUL.FTZ R0, R0, 1.9259299443872358531e-34 ;  /* 0x0780000000000820 */ /* 0x000fe40000410000 */
[----:B------:R-:W-:-:S05]  /*6600*/  @!P0 FADD.FTZ R0, R4, -0.5 ;  /* 0xbf00000004008421 */ /* 0x000fca0000010000 */
[----:B------:R-:W-:-:S04]  /*6610*/  LOP3.LUT R0, R0, 0x80000000, R5, 0xf8, !PT ;  /* 0x8000000000007812 */ /* 0x000fc800078ef805 */
[----:B------:R-:W-:-:S04]  /*6620*/  F2FP.BF16.F32.PACK_AB R0, RZ, R0 ;  /* 0x00000000ff00723e */ /* 0x000fc800000010ff */
[----:B------:R-:W-:Y:S01]  /*6630*/  PRMT R19, R0, 0x7610, R19 ;  /* 0x0000761000137816 */ /* 0x000fe20000000013 */
[----:B------:R-:W-:Y:S06]  /*6640*/  BRA `(.L_x_115) ;  /* 0x0000000400d87947 */ /* 0x000fec0003800000 */
.L_x_125:
[----:B------:R0:W5:Y:S01]  /*6650*/  LDG.E.U16 R19, desc[UR36][R2.64] ;  /* 0x0000002402137981 */ /* 0x000162000c1e1500 */
[----:B------:R-:W-:Y:S05]  /*6660*/  BRA `(.L_x_115) ;  /* 0x0000000400d07947 */ /* 0x000fea0003800000 */
.L_x_122:
        /* <DEDUP_REMOVED lines=13> */
.L_x_129:
[----:B------:R-:W2:Y:S01]  /*6740*/  LDG.E.U8 R3, desc[UR36][R2.64] ;  /* 0x0000002402037981 */ /* 0x000ea2000c1e1100 */
[----:B------:R-:W-:Y:S01]  /*6750*/  BSSY.RECONVERGENT B0, `(.L_x_130) ;  /* 0x0000018000007945 */ /* 0x000fe20003800200 */
[----:B------:R-:W-:Y:S02]  /*6760*/  MOV R0, RZ ;  /* 0x000000ff00007202 */ /* 0x000fe40000000f00 */
        /* <DEDUP_REMOVED lines=18> */
.L_x_133:
[----:B------:R-:W-:Y:S05]  /*6890*/  BSYNC.RECONVERGENT B1 ;  /* 0x0000000000017941 */ /* 0x000fea0003800200 */
.L_x_132:
[----:B------:R-:W-:Y:S01]  /*68a0*/  IMAD.SHL.U32 R0, R0, 0x100000, RZ ;  /* 0x0010000000007824 */ /* 0x000fe200078e00ff */
[----:B------:R-:W-:-:S04]  /*68b0*/  LEA R2, R2, 0x3b800000, 0x17 ;  /* 0x3b80000002027811 */ /* 0x000fc800078eb8ff */
[----:B------:R-:W-:-:S07]  /*68c0*/  LOP3.LUT R0, R2, R0, R7, 0xfe, !PT ;  /* 0x0000000002007212 */ /* 0x000fce00078efe07 */
.L_x_131:
[----:B------:R-:W-:Y:S05]  /*68d0*/  BSYNC.RECONVERGENT B0 ;  /* 0x0000000000007941 */ /* 0x000fea0003800200 */
.L_x_130:
[----:B------:R-:W-:-:S04]  /*68e0*/  F2FP.BF16.F32.PACK_AB R0, RZ, R0 ;  /* 0x00000000ff00723e */ /* 0x000fc800000010ff */
[----:B------:R-:W-:Y:S01]  /*68f0*/  PRMT R19, R0, 0x7610, R19 ;  /* 0x0000761000137816 */ /* 0x000fe20000000013 */
[----:B------:R-:W-:Y:S06]  /*6900*/  BRA `(.L_x_115) ;  /* 0x0000000400287947 */ /* 0x000fec0003800000 */
.L_x_128:
        /* <DEDUP_REMOVED lines=21> */
.L_x_137:
[----:B------:R-:W-:Y:S05]  /*6a60*/  BSYNC.RECONVERGENT B1 ;  /* 0x0000000000017941 */ /* 0x000fea0003800200 */
.L_x_136:
[----:B------:R-:W-:Y:S01]  /*6a70*/  IMAD.SHL.U32 R0, R0, 0x200000, RZ ;  /* 0x0020000000007824 */ /* 0x000fe200078e00ff */
[----:B------:R-:W-:-:S04]  /*6a80*/  LEA R2, R2, 0x37800000, 0x17 ;  /* 0x3780000002027811 */ /* 0x000fc800078eb8ff */
[----:B------:R-:W-:-:S07]  /*6a90*/  LOP3.LUT R0, R2, R0, R7, 0xfe, !PT ;  /* 0x0000000002007212 */ /* 0x000fce00078efe07 */
.L_x_135:
[----:B------:R-:W-:Y:S05]  /*6aa0*/  BSYNC.RECONVERGENT B0 ;  /* 0x0000000000007941 */ /* 0x000fea0003800200 */
.L_x_134:
[----:B------:R-:W-:-:S04]  /*6ab0*/  F2FP.BF16.F32.PACK_AB R0, RZ, R0 ;  /* 0x00000000ff00723e */ /* 0x000fc800000010ff */
[----:B------:R-:W-:Y:S01]  /*6ac0*/  PRMT R19, R0, 0x7610, R19 ;  /* 0x0000761000137816 */ /* 0x000fe20000000013 */
[----:B------:R-:W-:Y:S06]  /*6ad0*/  BRA `(.L_x_115) ;  /* 0x0000000000b47947 */ /* 0x000fec0003800000 */
.L_x_127:
[----:B------:R-:W-:-:S09]  /*6ae0*/  UISETP.NE.AND UP0, UPT, UR4, 0x1c, UPT ;  /* 0x0000001c0400788c */ /* 0x000fd2000bf05270 */
[----:B------:R-:W-:Y:S05]  /*6af0*/  BRA.U !UP0, `(.L_x_138) ;  /* 0x00000001089c7547 */ /* 0x000fea000b800000 */
[----:B------:R-:W-:-:S09]  /*6b00*/  UISETP.NE.AND UP0, UPT, UR4, 0x1d, UPT ;  /* 0x0000001d0400788c */ /* 0x000fd2000bf05270 */
[----:B------:R-:W-:Y:S05]  /*6b10*/  BRA.U !UP0, `(.L_x_139) ;  /* 0x0000000108807547 */ /* 0x000fea000b800000 */
[----:B------:R-:W-:-:S09]  /*6b20*/  UISETP.NE.AND UP0, UPT, UR4, 0x2c, UPT ;  /* 0x0000002c0400788c */ /* 0x000fd2000bf05270 */
[----:B------:R-:W-:Y:S05]  /*6b30*/  BRA.U UP0, `(.L_x_114) ;  /* 0x0000000100307547 */ /* 0x000fea000b800000 */
        /* <DEDUP_REMOVED lines=8> */
.L_x_141:
[----:B------:R-:W-:Y:S05]  /*6bc0*/  BSYNC.RECONVERGENT B0 ;  /* 0x0000000000007941 */ /* 0x000fea0003800200 */
.L_x_140:
[----:B------:R-:W-:-:S04]  /*6bd0*/  F2FP.BF16.F32.PACK_AB R0, RZ, R0 ;  /* 0x00000000ff00723e */ /* 0x000fc800000010ff */
[----:B------:R-:W-:Y:S01]  /*6be0*/  PRMT R19, R0, 0x7610, R19 ;  /* 0x0000761000137816 */ /* 0x000fe20000000013 */
[----:B------:R-:W-:Y:S06]  /*6bf0*/  BRA `(.L_x_115) ;  /* 0x00000000006c7947 */ /* 0x000fec0003800000 */
.L_x_114:
        /* <DEDUP_REMOVED lines=16> */
.L_x_142:
[----:B------:R-:W-:Y:S01]  /*6d00*/  PRMT R19, RZ, 0x7610, R19 ;  /* 0x00007610ff137816 */ /* 0x000fe20000000013 */
[----:B------:R-:W-:Y:S06]  /*6d10*/  BRA `(.L_x_115) ;  /* 0x0000000000247947 */ /* 0x000fec0003800000 */
.L_x_139:
[----:B------:R-:W2:Y:S02]  /*6d20*/  LDG.E.64 R2, desc[UR36][R2.64] ;  /* 0x0000002402027981 */ /* 0x000ea4000c1e1b00 */
[----:B--2---:R-:W0:Y:S02]  /*6d30*/  I2F.U64 R0, R2 ;  /* 0x0000000200007312 */ /* 0x004e240000301000 */
[----:B0-----:R-:W-:-:S04]  /*6d40*/  F2FP.BF16.F32.PACK_AB R0, RZ, R0 ;  /* 0x00000000ff00723e */ /* 0x001fc800000010ff */
[----:B------:R-:W-:Y:S01]  /*6d50*/  PRMT R19, R0, 0x7610, R19 ;  /* 0x0000761000137816 */ /* 0x000fe20000000013 */
[----:B------:R-:W-:Y:S06]  /*6d60*/  BRA `(.L_x_115) ;  /* 0x0000000000107947 */ /* 0x000fec0003800000 */
.L_x_138:
[----:B------:R-:W2:Y:S02]  /*6d70*/  LDG.E R2, desc[UR36][R2.64] ;  /* 0x0000002402027981 */ /* 0x000ea4000c1e1900 */
[----:B--2---:R-:W-:-:S04]  /*6d80*/  I2FP.F32.U32 R0, R2 ;  /* 0x0000000200007245 */ /* 0x004fc80000201000 */
[----:B------:R-:W-:-:S04]  /*6d90*/  F2FP.BF16.F32.PACK_AB R0, RZ, R0 ;  /* 0x00000000ff00723e */ /* 0x000fc800000010ff */
[----:B------:R-:W-:-:S07]  /*6da0*/  PRMT R19, R0, 0x7610, R19 ;  /* 0x0000761000137816 */ /* 0x000fce0000000013 */
.L_x_115:
        /* <DEDUP_REMOVED lines=18> */
.L_x_146:
[----:B------:R-:W2:Y:S02]  /*6ed0*/  LDG.E.U8 R2, desc[UR36][R2.64] ;  /* 0x0000002402027981 */ /* 0x000ea4000c1e1100 */
[----:B--2---:R-:W-:-:S04]  /*6ee0*/  I2FP.F32.U32 R0, R2 ;  /* 0x0000000200007245 */ /* 0x004fc80000201000 */
[----:B------:R-:W-:Y:S01]  /*6ef0*/  F2FP.BF16.F32.PACK_AB R0, RZ, R0 ;  /* 0x00000000ff00723e */ /* 0x000fe200000010ff */
[----:B------:R-:W-:Y:S06]  /*6f00*/  BRA `(.L_x_148) ;  /* 0x0000000c00847947 */ /* 0x000fec0003800000 */
.L_x_145:
        /* <DEDUP_REMOVED lines=10> */
.L_x_150:
[----:B------:R-:W2:Y:S02]  /*6fb0*/  LDG.E R2, desc[UR36][R2.64] ;  /* 0x0000002402027981 */ /* 0x000ea4000c1e1900 */
[----:B--2---:R-:W-:-:S04]  /*6fc0*/  I2FP.F32.S32 R0, R2 ;  /* 0x0000000200007245 */ /* 0x004fc80000201400 */
[----:B------:R-:W-:Y:S01]  /*6fd0*/  F2FP.BF16.F32.PACK_AB R0, RZ, R0 ;  /* 0x00000000ff00723e */ /* 0x000fe200000010ff */
[----:B------:R-:W-:Y:S06]  /*6fe0*/  BRA `(.L_x_148) ;  /* 0x0000000c004c7947 */ /* 0x000fec0003800000 */
.L_x_149:
[----:B------:R-:W2:Y:S02]  /*6ff0*/  LDG.E.U16 R2, desc[UR36][R2.64] ;  /* 0x0000002402027981 */ /* 0x000ea4000c1e1500 */
[----:B--2---:R-:W0:Y:S02]  /*7000*/  I2F.S16 R0, R2 ;  /* 0x0000000200007306 */ /* 0x004e240000101400 */
[----:B0-----:R-:W-:Y:S01]  /*7010*/  F2FP.BF16.F32.PACK_AB R0, RZ, R0 ;  /* 0x00000000ff00723e */ /* 0x001fe200000010ff */
[----:B------:R-:W-:Y:S06]  /*7020*/  BRA `(.L_x_148) ;  /* 0x0000000c003c7947 */ /* 0x000fec0003800000 */
.L_x_144:
        /* <DEDUP_REMOVED lines=9> */
.L_x_152:
[----:B------:R-:W2:Y:S02]  /*70c0*/  LDG.E.U16 R0, desc[UR36][R2.64] ;  /* 0x0000002402007981 */ /* 0x000ea4000c1e1500 */
[----:B--2---:R-:W-:-:S05]  /*70d0*/  HADD2.F32 R0, -RZ, R0.H0_H0 ;  /* 0x20000000ff007230 */ /* 0x004fca0000004100 */
[----:B------:R-:W-:Y:S01]  /*70e0*/  F2FP.BF16.F32.PACK_AB R0, RZ, R0 ;  /* 0x00000000ff00723e */ /* 0x000fe200000010ff */
[----:B------:R-:W-:Y:S06]  /*70f0*/  BRA `(.L_x_148) ;  /* 0x0000000c00087947 */ /* 0x000fec0003800000 */
.L_x_151:
        /* <DEDUP_REMOVED lines=9> */
.L_x_154:
[----:B------:R-:W2:Y:S02]  /*7190*/  LDG.E.U16 R2, desc[UR36][R2.64] ;  /* 0x0000002402027981 */ /* 0x000ea4000c1e1500 */
[----:B--2---:R-:W-:-:S05]  /*71a0*/  HADD2.F32 R0, -RZ, R2.H0_H0 ;  /* 0x20000002ff007230 */ /* 0x004fca0000004100 */
[----:B------:R-:W-:Y:S01]  /*71b0*/  F2FP.BF16.F32.PACK_AB R0, RZ, R0 ;  /* 0x00000000ff00723e */ /* 0x000fe200000010ff */
[----:B------:R-:W-:Y:S06]  /*71c0*/  BRA `(.L_x_148) ;  /* 0x0000000800d47947 */ /* 0x000fec0003800000 */
.L_x_153:
        /* <DEDUP_REMOVED lines=8> */
.L_x_143:
        /* <DEDUP_REMOVED lines=13> */
.L_x_157:
        /* <DEDUP_REMOVED lines=8> */
.L_x_156:
[----:B------:R-:W-:-:S09]  /*73a0*/  UISETP.NE.AND UP0, UPT, UR4, 0xf, UPT ;  /* 0x0000000f0400788c */ /* 0x000fd2000bf05270 */
[----:B------:R-:W-:Y:S05]  /*73b0*/  BRA.U !UP0, `(.L_x_158) ;  /* 0x0000000108987547 */ /* 0x000fea000b800000 */
[----:B------:R-:W-:-:S09]  /*73c0*/  UISETP.NE.AND UP0, UPT, UR4, 0x17, UPT ;  /* 0x000000170400788c */ /* 0x000fd2000bf05270 */
[----:B------:R-:W-:Y:S05]  /*73d0*/  BRA.U !UP0, `(.L_x_159) ;  /* 0x00000001085c7547 */ /* 0x000fea000b800000 */
[----:B------:R-:W-:-:S09]  /*73e0*/  UISETP.NE.AND UP0, UPT, UR4, 0x18, UPT ;  /* 0x000000180400788c */ /* 0x000fd2000bf05270 */
[----:B------:R-:W-:Y:S05]  /*73f0*/  BRA.U UP0, `(.L_x_147) ;  /* 0x0000000500e47547 */ /* 0x000fea000b800000 */
[----:B------:R-:W2:Y:S01]  /*7400*/  LDG.E.U8 R0, desc[UR36][R2.64] ;  /* 0x0000002402007981 */ /* 0x000ea2000c1e1100 */
[----:B------:R-:W-:Y:S01]  /*7410*/  MOV R6, 0x1f ;  /* 0x0000001f00067802 */ /* 0x000fe20000000f00 */
[----:B--2---:R-:W-:-:S05]  /*7420*/  IMAD.SHL.U32 R0, R0, 0x1000000, RZ ;  /* 0x0100000000007824 */ /* 0x004fca00078e00ff */
        /* <DEDUP_REMOVED lines=18> */
.L_x_159:
[----:B------:R-:W2:Y:S02]  /*7550*/  LDG.E.U8 R2, desc[UR36][R2.64] ;  /* 0x0000002402027981 */ /* 0x000ea4000c1e1100 */
[C---:B--2---:R-:W-:Y:S01]  /*7560*/  SHF.L.U32 R0, R2.reuse, 0x19, RZ ;  /* 0x0000001902007819 */ /* 0x044fe200000006ff */
        /* <DEDUP_REMOVED lines=9> */
[----:B------:R-:W-:Y:S01]  /*7600*/  F2FP.BF16.F32.PACK_AB R0, RZ, R0 ;  /* 0x00000000ff00723e */ /* 0x000fe200000010ff */
[----:B------:R-:W-:Y:S06]  /*7610*/  BRA `(.L_x_148) ;  /* 0x0000000400c07947 */ /* 0x000fec0003800000 */
.L_x_158:
[----:B------:R0:W5:Y:S01]  /*7620*/  LDG.E.U16 R0, desc[UR36][R2.64] ;  /* 0x0000002402007981 */ /* 0x000162000c1e1500 */
[----:B------:R-:W-:Y:S05]  /*7630*/  BRA `(.L_x_148) ;  /* 0x0000000400b87947 */ /* 0x000fea0003800000 */
.L_x_155:
        /* <DEDUP_REMOVED lines=12> */
.L_x_162:
        /* <DEDUP_REMOVED lines=21> */
.L_x_166:
[----:B------:R-:W-:Y:S05]  /*7850*/  BSYNC.RECONVERGENT B1 ;  /* 0x0000000000017941 */ /* 0x000fea0003800200 */
.L_x_165:
[----:B------:R-:W-:Y:S02]  /*7860*/  SHF.L.U32 R0, R0, 0x14, RZ ;  /* 0x0000001400007819 */ /* 0x000fe400000006ff */
[----:B------:R-:W-:-:S04]  /*7870*/  LEA R2, R2, 0x3b800000, 0x17 ;  /* 0x3b80000002027811 */ /* 0x000fc800078eb8ff */
[----:B------:R-:W-:-:S07]  /*7880*/  LOP3.LUT R0, R2, R0, R7, 0xfe, !PT ;  /* 0x0000000002007212 */ /* 0x000fce00078efe07 */
.L_x_164:
[----:B------:R-:W-:Y:S05]  /*7890*/  BSYNC.RECONVERGENT B0 ;  /* 0x0000000000007941 */ /* 0x000fea0003800200 */
.L_x_163:
[----:B------:R-:W-:Y:S01]  /*78a0*/  F2FP.BF16.F32.PACK_AB R0, RZ, R0 ;  /* 0x00000000ff00723e */ /* 0x000fe200000010ff */
[----:B------:R-:W-:Y:S06]  /*78b0*/  BRA `(.L_x_148) ;  /* 0x0000000400187947 */ /* 0x000fec0003800000 */
.L_x_161:
        /* <DEDUP_REMOVED lines=21> */
.L_x_170:
[----:B------:R-:W-:Y:S05]  /*7a10*/  BSYNC.RECONVERGENT B1 ;  /* 0x0000000000017941 */ /* 0x000fea0003800200 */
.L_x_169:
[----:B------:R-:W-:Y:S01]  /*7a20*/  IMAD.SHL.U32 R0, R0, 0x200000, RZ ;  /* 0x0020000000007824 */ /* 0x000fe200078e00ff */
[----:B------:R-:W-:-:S04]  /*7a30*/  LEA R2, R2, 0x37800000, 0x17 ;  /* 0x3780000002027811 */ /* 0x000fc800078eb8ff */
[----:B------:R-:W-:-:S07]  /*7a40*/  LOP3.LUT R0, R2, R0, R7, 0xfe, !PT ;  /* 0x0000000002007212 */ /* 0x000fce00078efe07 */
.L_x_168:
[----:B------:R-:W-:Y:S05]  /*7a50*/  BSYNC.RECONVERGENT B0 ;  /* 0x0000000000007941 */ /* 0x000fea0003800200 */
.L_x_167:
[----:B------:R-:W-:Y:S01]  /*7a60*/  F2FP.BF16.F32.PACK_AB R0, RZ, R0 ;  /* 0x00000000ff00723e */ /* 0x000fe200000010ff */
[----:B------:R-:W-:Y:S06]  /*7a70*/  BRA `(.L_x_148) ;  /* 0x0000000000a87947 */ /* 0x000fec0003800000 */
.L_x_160:
        /* <DEDUP_REMOVED lines=14> */
.L_x_174:
[----:B------:R-:W-:Y:S05]  /*7b60*/  BSYNC.RECONVERGENT B0 ;  /* 0x0000000000007941 */ /* 0x000fea0003800200 */
.L_x_173:
[----:B------:R-:W-:Y:S01]  /*7b70*/  F2FP.BF16.F32.PACK_AB R0, RZ, R0 ;  /* 0x00000000ff00723e */ /* 0x000fe200000010ff */
[----:B------:R-:W-:Y:S06]  /*7b80*/  BRA `(.L_x_148) ;  /* 0x0000000000647947 */ /* 0x000fec0003800000 */
.L_x_147:
        /* <DEDUP_REMOVED lines=16> */
.L_x_175:
[----:B------:R-:W-:Y:S01]  /*7c90*/  PRMT R0, RZ, 0x7610, R0 ;  /* 0x00007610ff007816 */ /* 0x000fe20000000000 */
[----:B------:R-:W-:Y:S06]  /*7ca0*/  BRA `(.L_x_148) ;  /* 0x00000000001c7947 */ /* 0x000fec0003800000 */
.L_x_172:
[----:B------:R-:W2:Y:S02]  /*7cb0*/  LDG.E.64 R2, desc[UR36][R2.64] ;  /* 0x0000002402027981 */ /* 0x000ea4000c1e1b00 */
[----:B--2---:R-:W0:Y:S02]  /*7cc0*/  I2F.U64 R0, R2 ;  /* 0x0000000200007312 */ /* 0x004e240000301000 */
[----:B0-----:R-:W-:Y:S01]  /*7cd0*/  F2FP.BF16.F32.PACK_AB R0, RZ, R0 ;  /* 0x00000000ff00723e */ /* 0x001fe200000010ff */
[----:B------:R-:W-:Y:S06]  /*7ce0*/  BRA `(.L_x_148) ;  /* 0x00000000000c7947 */ /* 0x000fec0003800000 */
.L_x_171:
[----:B------:R-:W2:Y:S02]  /*7cf0*/  LDG.E R2, desc[UR36][R2.64] ;  /* 0x0000002402027981 */ /* 0x000ea4000c1e1900 */
[----:B--2---:R-:W-:-:S04]  /*7d00*/  I2FP.F32.U32 R0, R2 ;  /* 0x0000000200007245 */ /* 0x004fc80000201000 */
[----:B------:R-:W-:-:S07]  /*7d10*/  F2FP.BF16.F32.PACK_AB R0, RZ, R0 ;  /* 0x00000000ff00723e */ /* 0x000fce00000010ff */
.L_x_148:
[----:B------:R-:W1:Y:S01]  /*7d20*/  LDCU UR6, c[0x0][0x600] ;  /* 0x0000c000ff0677ac */ /* 0x000e620008000800 */
[----:B-----5:R-:W-:Y:S01]  /*7d30*/  SHF.L.U32 R19, R19, 0x10, RZ ;  /* 0x0000001013137819 */ /* 0x020fe200000006ff */
[----:B------:R-:W-:Y:S01]  /*7d40*/  IMAD.U32 R0, R0, 0x10000, RZ ;  /* 0x0001000000007824 */ /* 0x000fe200078e00ff */
[----:B------:R-:W0:Y:S02]  /*7d50*/  LDCU.64 UR4, c[0x0][0x5e8] ;  /* 0x0000bd00ff0477ac */ /* 0x000e240008000a00 */
[----:B------:R-:W-:-:S13]  /*7d60*/  FSETP.GT.FTZ.AND P0, PT, R19, RZ, PT ;  /* 0x000000ff1300720b */ /* 0x000fda0003f14000 */
[----:B-1----:R-:W-:Y:S01]  /*7d70*/  @!P0 FMUL.FTZ R0, R0, UR6 ;  /* 0x0000000600008c20 */ /* 0x002fe20008410000 */
[----:B------:R-:W-:-:S03]  /*7d80*/  ULOP3.LUT UR6, UR40, 0xff, URZ, 0xc0, !UPT ;  /* 0x000000ff28067892 */ /* 0x000fc6000f8ec0ff */
[----:B------:R1:W2:Y:S01]  /*7d90*/  F2F.BF16.F32 R5, R0 ;  /* 0x0000000000057304 */ /* 0x0002a20000202000 */
[----:B------:R-:W-:Y:S01]  /*7da0*/  UISETP.GT.AND UP0, UPT, UR6, 0x9, UPT ;  /* 0x000000090600788c */ /* 0x000fe2000bf04270 */
[----:B0-----:R-:W-:-:S05]  /*7db0*/  IADD3 R2, P0, PT, R16, UR4, RZ ;  /* 0x0000000410027c10 */ /* 0x001fca000ff1e0ff */
[----:B------:R-:W-:-:S03]  /*7dc0*/  IMAD.X R3, RZ, RZ, UR5, P0 ;  /* 0x00000005ff037e24 */ /* 0x000fc600080e06ff */
[----:B-1----:R-:W-:Y:S05]  /*7dd0*/  BRA.U UP0, `(.L_x_176) ;  /* 0x00000005000c7547 */ /* 0x002fea000b800000 */
        /* <DEDUP_REMOVED lines=8> */
[----:B--2---:R-:W-:-:S04]  /*7e60*/  IMAD.U32 R0, R5, 0x10000, RZ ;  /* 0x0001000005007824 */ /* 0x004fc800078e00ff */
[----:B------:R-:W0:Y:S02]  /*7e70*/  F2I.FTZ.TRUNC.NTZ R5, R0 ;  /* 0x0000000000057305 */ /* 0x000e24000021f100 */
[----:B0-----:R0:W-:Y:S01]  /*7e80*/  STG.E.U8 desc[UR36][R2.64], R5 ;  /* 0x0000000502007986 */ /* 0x0011e2000c101124 */
[----:B------:R-:W-:Y:S05]  /*7e90*/  BRA `(.L_x_181) ;  /* 0x0000000c007c7947 */ /* 0x000fea0003800000 */
.L_x_179:
[----:B--2---:R-:W-:-:S06]  /*7ea0*/  IMAD.U32 R5, R5, 0x10000, RZ ;  /* 0x0001000005057824 */ /* 0x004fcc00078e00ff */
[----:B------:R-:W0:Y:S02]  /*7eb0*/  F2I.S64.TRUNC R4, R5 ;  /* 0x0000000500047311 */ /* 0x000e24000020d900 */
[----:B0-----:R0:W-:Y:S01]  /*7ec0*/  STG.E.U8 desc[UR36][R2.64], R4 ;  /* 0x0000000402007986 */ /* 0x0011e2000c101124 */
[----:B------:R-:W-:Y:S05]  /*7ed0*/  BRA `(.L_x_181) ;  /* 0x0000000c006c7947 */ /* 0x000fea0003800000 */
.L_x_178:
[----:B------:R-:W-:-:S09]  /*7ee0*/  UISETP.NE.AND UP0, UPT, UR6, 0x2, UPT ;  /* 0x000000020600788c */ /* 0x000fd2000bf05270 */
[----:B------:R-:W-:Y:S05]  /*7ef0*/  BRA.U !UP0, `(.L_x_182) ;  /* 0x0000000108307547 */ /* 0x000fea000b800000 */
[----:B------:R-:W-:-:S09]  /*7f00*/  UISETP.NE.AND UP0, UPT, UR6, 0x3, UPT ;  /* 0x000000030600788c */ /* 0x000fd2000bf05270 */
[----:B------:R-:W-:Y:S05]  /*7f10*/  BRA.U !UP0, `(.L_x_183) ;  /* 0x0000000108187547 */ /* 0x000fea000b800000 */
[----:B------:R-:W-:-:S09]  /*7f20*/  UISETP.NE.AND UP0, UPT, UR6, 0x4, UPT ;  /* 0x000000040600788c */ /* 0x000fd2000bf05270 */
[----:B------:R-:W-:Y:S05]  /*7f30*/  BRA.U UP0, `(.L_x_180) ;  /* 0x0000000900787547 */ /* 0x000fea000b800000 */
[----:B--2---:R-:W-:-:S06]  /*7f40*/  IMAD.U32 R5, R5, 0x10000, RZ ;  /* 0x0001000005057824 */ /* 0x004fcc00078e00ff */
[----:B------:R-:W0:Y:S02]  /*7f50*/  F2I.S64.TRUNC R4, R5 ;  /* 0x0000000500047311 */ /* 0x000e24000020d900 */
[----:B0-----:R0:W-:Y:S01]  /*7f60*/  STG.E.64 desc[UR36][R2.64], R4 ;  /* 0x0000000402007986 */ /* 0x0011e2000c101b24 */
[----:B------:R-:W-:Y:S05]  /*7f70*/  BRA `(.L_x_181) ;  /* 0x0000000c00447947 */ /* 0x000fea0003800000 */
.L_x_183:
[----:B--2---:R-:W-:-:S06]  /*7f80*/  SHF.L.U32 R5, R5, 0x10, RZ ;  /* 0x0000001005057819 */ /* 0x004fcc00000006ff */
[----:B------:R-:W0:Y:S02]  /*7f90*/  F2I.FTZ.TRUNC.NTZ R5, R5 ;  /* 0x0000000500057305 */ /* 0x000e24000021f100 */
[----:B0-----:R0:W-:Y:S01]  /*7fa0*/  STG.E desc[UR36][R2.64], R5 ;  /* 0x0000000502007986 */ /* 0x0011e2000c101924 */
[----:B------:R-:W-:Y:S05]  /*7fb0*/  BRA `(.L_x_181) ;  /* 0x0000000c00347947 */ /* 0x000fea0003800000 */
.L_x_182:
[----:B--2---:R-:W-:-:S06]  /*7fc0*/  IMAD.U32 R5, R5, 0x10000, RZ ;  /* 0x0001000005057824 */ /* 0x004fcc00078e00ff */
[----:B------:R-:W0:Y:S02]  /*7fd0*/  F2I.FTZ.TRUNC.NTZ R5, R5 ;  /* 0x0000000500057305 */ /* 0x000e24000021f100 */
[----:B0-----:R0:W-:Y:S01]  /*7fe0*/  STG.E.U16 desc[UR36][R2.64], R5 ;  /* 0x0000000502007986 */ /* 0x0011e2000c101524 */
[----:B------:R-:W-:Y:S05]  /*7ff0*/  BRA `(.L_x_181) ;  /* 0x0000000c00247947 */ /* 0x000fea0003800000 */
.L_x_177:
[----:B------:R-:W-:-:S09]  /*8000*/  UISETP.GT.AND UP0, UPT, UR6, 0x6, UPT ;  /* 0x000000060600788c */ /* 0x000fd2000bf04270 */
[----:B------:R-:W-:Y:S05]  /*8010*/  BRA.U UP0, `(.L_x_184) ;  /* 0x00000001002c7547 */ /* 0x000fea000b800000 */
[----:B------:R-:W-:-:S09]  /*8020*/  UISETP.NE.AND UP0, UPT, UR6, 0x5, UPT ;  /* 0x000000050600788c */ /* 0x000fd2000bf05270 */
[----:B------:R-:W-:Y:S05]  /*8030*/  BRA.U !UP0, `(.L_x_185) ;  /* 0x0000000108147547 */ /* 0x000fea000b800000 */
[----:B------:R-:W-:-:S09]  /*8040*/  UISETP.NE.AND UP0, UPT, UR6, 0x6, UPT ;  /* 0x000000060600788c */ /* 0x000fd2000bf05270 */
[----:B------:R-:W-:Y:S05]  /*8050*/  BRA.U UP0, `(.L_x_180) ;  /* 0x0000000900307547 */ /* 0x000fea000b800000 */
[----:B--2---:R-:W-:-:S05]  /*8060*/  IMAD.U32 R5, R5, 0x10000, RZ ;  /* 0x0001000005057824 */ /* 0x004fca00078e00ff */
[----:B------:R0:W-:Y:S01]  /*8070*/  STG.E desc[UR36][R2.64], R5 ;  /* 0x0000000502007986 */ /* 0x0001e2000c101924 */
[----:B------:R-:W-:Y:S05]  /*8080*/  BRA `(.L_x_181) ;  /* 0x0000000c00007947 */ /* 0x000fea0003800000 */
.L_x_185:
[----:B--2---:R-:W-:-:S05]  /*8090*/  IMAD.U32 R0, R5, 0x10000, RZ ;  /* 0x0001000005007824 */ /* 0x004fca00078e00ff */
[----:B------:R-:W-:-:S05]  /*80a0*/  F2FP.F16.F32.PACK_AB R0, RZ, R0 ;  /* 0x00000000ff00723e */ /* 0x000fca00000000ff */
[----:B------:R0:W-:Y:S01]  /*80b0*/  STG.E.U16 desc[UR36][R2.64], R0 ;  /* 0x0000000002007986 */ /* 0x0001e2000c101524 */
[----:B------:R-:W-:Y:S05]  /*80c0*/  BRA `(.L_x_181) ;  /* 0x0000000800f07947 */ /* 0x000fea0003800000 */
.L_x_184:
[----:B------:R-:W-:-:S09]  /*80d0*/  UISETP.NE.AND UP0, UPT, UR6, 0x7, UPT ;  /* 0x000000070600788c */ /* 0x000fd2000bf05270 */
[----:B------:R-:W-:Y:S05]  /*80e0*/  BRA.U !UP0, `(.L_x_186) ;  /* 0x0000000108347547 */ /* 0x000fea000b800000 */
[----:B------:R-:W-:-:S09]  /*80f0*/  UISETP.NE.AND UP0, UPT, UR6, 0x8, UPT ;  /* 0x000000080600788c */ /* 0x000fd2000bf05270 */
[----:B------:R-:W-:Y:S05]  /*8100*/  BRA.U !UP0, `(.L_x_187) ;  /* 0x0000000108187547 */ /* 0x000fea000b800000 */
[----:B------:R-:W-:-:S09]  /*8110*/  UISETP.NE.AND UP0, UPT, UR6, 0x9, UPT ;  /* 0x000000090600788c */ /* 0x000fd2000bf05270 */
[----:B------:R-:W-:Y:S05]  /*8120*/  BRA.U UP0, `(.L_x_180) ;  /* 0x0000000500fc7547 */ /* 0x000fea000b800000 */
[----:B--2---:R-:W-:Y:S02]  /*8130*/  IMAD.U32 R4, R5, 0x10000, RZ ;  /* 0x0001000005047824 */ /* 0x004fe400078e00ff */
[----:B------:R-:W-:-:S05]  /*8140*/  IMAD.MOV.U32 R5, RZ, RZ, RZ ;  /* 0x000000ffff057224 */ /* 0x000fca00078e00ff */
[----:B------:R0:W-:Y:S01]  /*8150*/  STG.E.64 desc[UR36][R2.64], R4 ;  /* 0x0000000402007986 */ /* 0x0001e2000c101b24 */
[----:B------:R-:W-:Y:S05]  /*8160*/  BRA `(.L_x_181) ;  /* 0x0000000800c87947 */ /* 0x000fea0003800000 */
.L_x_187:
[----:B--2---:R-:W-:-:S04]  /*8170*/  SHF.L.U32 R5, R5, 0x10, RZ ;  /* 0x0000001005057819 */ /* 0x004fc800000006ff */
[----:B------:R-:W-:-:S04]  /*8180*/  F2FP.F16.F32.PACK_AB R5, RZ, R5 ;  /* 0x00000005ff05723e */ /* 0x000fc800000000ff */
[----:B------:R-:W-:-:S05]  /*8190*/  PRMT R5, R5, 0x5410, RZ ;  /* 0x0000541005057816 */ /* 0x000fca00000000ff */
[----:B------:R0:W-:Y:S01]  /*81a0*/  STG.E desc[UR36][R2.64], R5 ;  /* 0x0000000502007986 */ /* 0x0001e2000c101924 */
[----:B------:R-:W-:Y:S05]  /*81b0*/  BRA `(.L_x_181) ;  /* 0x0000000800b47947 */ /* 0x000fea0003800000 */
.L_x_186:
[----:B--2---:R-:W-:-:S04]  /*81c0*/  IMAD.U32 R4, R5, 0x10000, RZ ;  /* 0x0001000005047824 */ /* 0x004fc800078e00ff */
[----:B------:R-:W-:-:S06]  /*81d0*/  FMUL.FTZ R4, R4, 1 ;  /* 0x3f80000004047820 */ /* 0x000fcc0000410000 */
[----:B------:R-:W0:Y:S02]  /*81e0*/  F2F.F64.F32 R4, R4 ;  /* 0x0000000400047310 */ /* 0x000e240000201800 */
[----:B0-----:R0:W-:Y:S01]  /*81f0*/  STG.E.64 desc[UR36][R2.64], R4 ;  /* 0x0000000402007986 */ /* 0x0011e2000c101b24 */
[----:B------:R-:W-:Y:S05]  /*8200*/  BRA `(.L_x_181) ;  /* 0x0000000800a07947 */ /* 0x000fea0003800000 */
.L_x_176:
[----:B------:R-:W-:-:S09]  /*8210*/  UISETP.GT.AND UP0, UPT, UR6, 0x18, UPT ;  /* 0x000000180600788c */ /* 0x000fd2000bf04270 */
[----:B------:R-:W-:Y:S05]  /*8220*/  BRA.U !UP0, `(.L_x_188) ;  /* 0x0000000508607547 */ /* 0x000fea000b800000 */
        /* <DEDUP_REMOVED lines=8> */
[----:B--2---:R-:W-:-:S06]  /*82b0*/  IMAD.U32 R5, R5, 0x10000, RZ ;  /* 0x0001000005057824 */ /* 0x004fcc00078e00ff */
[----:B------:R-:W0:Y:S02]  /*82c0*/  F2I.FTZ.U32.TRUNC.NTZ R5, R5 ;  /* 0x0000000500057305 */ /* 0x000e24000021f000 */
[----:B0-----:R4:W-:Y:S01]  /*82d0*/  STG.E.U16 desc[UR36][R2.64], R5 ;  /* 0x0000000502007986 */ /* 0x0019e2000c101524 */
[----:B------:R-:W-:Y:S05]  /*82e0*/  BRA `(.L_x_181) ;  /* 0x0000000800687947 */ /* 0x000fea0003800000 */
.L_x_191:
[----:B--2---:R-:W-:Y:S01]  /*82f0*/  IMAD.U32 R5, R5, 0x10000, RZ ;  /* 0x0001000005057824 */ /* 0x004fe200078e00ff */
[----:B------:R-:W-:Y:S01]  /*8300*/  BSSY.RECONVERGENT B0, `(.L_x_192) ;  /* 0x0000013000007945 */ /* 0x000fe20003800200 */
[----:B------:R-:W-:-:S03]  /*8310*/  IMAD.MOV.U32 R0, RZ, RZ, 0x80 ;  /* 0x00000080ff007424 */ /* 0x000fc600078e00ff */
[----:B------:R-:W-:-:S04]  /*8320*/  LOP3.LUT R4, R5, 0x7fffffff, RZ, 0xc0, !PT ;  /* 0x7fffffff05047812 */ /* 0x000fc800078ec0ff */
[----:B------:R-:W-:-:S13]  /*8330*/  ISETP.GT.U32.AND P0, PT, R4, 0x437fffff, PT ;  /* 0x437fffff0400780c */ /* 0x000fda0003f04070 */
[----:B------:R-:W-:Y:S05]  /*8340*/  @P0 BRA `(.L_x_193) ;  /* 0x0000000000380947 */ /* 0x000fea0003800000 */
[----:B------:R-:W-:-:S13]  /*8350*/  ISETP.GE.U32.AND P0, PT, R4, 0x3c000000, PT ;  /* 0x3c0000000400780c */ /* 0x000fda0003f06070 */
[----:B------:R-:W-:-:S04]  /*8360*/  @P0 SHF.R.U32.HI R0, RZ, 0x14, R5 ;  /* 0x00000014ff000819 */ /* 0x000fc80000011605 */
[----:B------:R-:W-:-:S04]  /*8370*/  @P0 LOP3.LUT R0, R0, 0x1, RZ, 0xc0, !PT ;  /* 0x0000000100000812 */ /* 0x000fc800078ec0ff */
[----:B------:R-:W-:-:S04]  /*8380*/  @P0 IADD3 R0, PT, PT, R5, 0x487ffff, R0 ;  /* 0x0487ffff05000810 */ /* 0x000fc80007ffe000 */
[----:B------:R-:W-:-:S04]  /*8390*/  @P0 SHF.R.U32.HI R0, RZ, 0x14, R0 ;  /* 0x00000014ff000819 */ /* 0x000fc80000011600 */
[----:B------:R-:W-:Y:S01]  /*83a0*/  @P0 LOP3.LUT R0, R0, 0xff, RZ, 0xc0, !PT ;  /* 0x000000ff00000812 */ /* 0x000fe200078ec0ff */
[----:B------:R-:W-:Y:S06]  /*83b0*/  @P0 BRA `(.L_x_194) ;  /* 0x0000000000140947 */ /* 0x000fec0003800000 */
[----:B------:R-:W-:-:S05]  /*83c0*/  FADD.FTZ R0, R4, 8192 ;  /* 0x4600000004007421 */ /* 0x000fca0000010000 */
[----:B------:R-:W-:Y:S02]  /*83d0*/  LOP3.LUT P0, R4, R0, 0xff, RZ, 0xc0, !PT ;  /* 0x000000ff00047812 */ /* 0x000fe4000780c0ff */
[----:B------:R-:W-:-:S11]  /*83e0*/  PRMT R0, RZ, 0x7610, R0 ;  /* 0x00007610ff007816 */ /* 0x000fd60000000000 */
[----:B------:R-:W-:Y:S05]  /*83f0*/  @!P0 BRA `(.L_x_193) ;  /* 0x00000000000c8947 */ /* 0x000fea0003800000 */
[----:B------:R-:W-:-:S07]  /*8400*/  IMAD.MOV.U32 R0, RZ, RZ, R4 ;  /* 0x000000ffff007224 */ /* 0x000fce00078e0004 */
.L_x_194:
[----:B------:R-:W-:-:S04]  /*8410*/  SHF.R.U32.HI R5, RZ, 0x18, R5 ;  /* 0x00000018ff057819 */ /* 0x000fc80000011605 */
[----:B------:R-:W-:-:S07]  /*8420*/  LOP3.LUT R0, R0, 0x80, R5, 0xf8, !PT ;  /* 0x0000008000007812 */ /* 0x000fce00078ef805 */
.L_x_193:
[----:B------:R-:W-:Y:S05]  /*8430*/  BSYNC.RECONVERGENT B0 ;  /* 0x0000000000007941 */ /* 0x000fea0003800200 */
.L_x_192:
[----:B------:R3:W-:Y:S01]  /*8440*/  STG.E.U8 desc[UR36][R2.64], R0 ;  /* 0x0000000002007986 */ /* 0x0007e2000c101124 */
[----:B------:R-:W-:Y:S05]  /*8450*/  BRA `(.L_x_181) ;  /* 0x00000008000c7947 */ /* 0x000fea0003800000 */
.L_x_190:
[----:B--2---:R-:W-:Y:S01]  /*8460*/  SHF.L.U32 R5, R5, 0x10, RZ ;  /* 0x0000001005057819 */ /* 0x004fe200000006ff */
[----:B------:R-:W-:Y:S01]  /*8470*/  BSSY.RECONVERGENT B0, `(.L_x_195) ;  /* 0x0000013000007945 */ /* 0x000fe20003800200 */
[----:B------:R-:W-:Y:S02]  /*8480*/  IMAD.MOV.U32 R0, RZ, RZ, 0x80 ;  /* 0x00000080ff007424 */ /* 0x000fe400078e00ff */
        /* <DEDUP_REMOVED lines=15> */
.L_x_197:
[----:B------:R-:W-:-:S04]  /*8580*/  SHF.R.U32.HI R5, RZ, 0x18, R5 ;  /* 0x00000018ff057819 */ /* 0x000fc80000011605 */
[----:B------:R-:W-:-:S07]  /*8590*/  LOP3.LUT R0, R0, 0x80, R5, 0xf8, !PT ;  /* 0x0000008000007812 */ /* 0x000fce00078ef805 */
.L_x_196:
[----:B------:R-:W-:Y:S05]  /*85a0*/  BSYNC.RECONVERGENT B0 ;  /* 0x0000000000007941 */ /* 0x000fea0003800200 */
.L_x_195:
[----:B------:R0:W-:Y:S01]  /*85b0*/  STG.E.U8 desc[UR36][R2.64], R0 ;  /* 0x0000000002007986 */ /* 0x0001e2000c101124 */
[----:B------:R-:W-:Y:S05]  /*85c0*/  BRA `(.L_x_181) ;  /* 0x0000000400b07947 */ /* 0x000fea0003800000 */
.L_x_189:
[----:B------:R-:W-:-:S09]  /*85d0*/  UISETP.NE.AND UP0, UPT, UR6, 0x1c, UPT ;  /* 0x0000001c0600788c */ /* 0x000fd2000bf05270 */
[----:B------:R-:W-:Y:S05]  /*85e0*/  BRA.U !UP0, `(.L_x_198) ;  /* 0x0000000108607547 */ /* 0x000fea000b800000 */
[----:B------:R-:W-:-:S09]  /*85f0*/  UISETP.NE.AND UP0, UPT, UR6, 0x1d, UPT ;  /* 0x0000001d0600788c */ /* 0x000fd2000bf05270 */
[----:B------:R-:W-:Y:S05]  /*8600*/  BRA.U !UP0, `(.L_x_199) ;  /* 0x0000000108487547 */ /* 0x000fea000b800000 */
[----:B------:R-:W-:-:S09]  /*8610*/  UISETP.NE.AND UP0, UPT, UR6, 0x2c, UPT ;  /* 0x0000002c0600788c */ /* 0x000fd2000bf05270 */
[----:B------:R-:W-:Y:S05]  /*8620*/  BRA.U UP0, `(.L_x_180) ;  /* 0x0000000100bc7547 */ /* 0x000fea000b800000 */
[----:B--2---:R-:W-:-:S05]  /*8630*/  IMAD.U32 R5, R5, 0x10000, RZ ;  /* 0x0001000005057824 */ /* 0x004fca00078e00ff */
        /* <DEDUP_REMOVED lines=11> */
[----:B------:R-:W-:-:S05]  /*86f0*/  @!P0 IADD3 R0, PT, PT, R6, RZ, RZ ;  /* 0x000000ff06008210 */ /* 0x000fca0007ffe0ff */
[----:B------:R-:W-:-:S05]  /*8700*/  @P1 IMAD.MOV.U32 R5, RZ, RZ, R0 ;  /* 0x000000ffff051224 */ /* 0x000fca00078e0000 */
[----:B------:R2:W-:Y:S01]  /*8710*/  STG.E.U8 desc[UR36][R2.64], R5 ;  /* 0x0000000502007986 */ /* 0x0005e2000c101124 */
[----:B------:R-:W-:Y:S05]  /*8720*/  BRA `(.L_x_181) ;  /* 0x0000000400587947 */ /* 0x000fea0003800000 */
.L_x_199:
[----:B--2---:R-:W-:-:S06]  /*8730*/  IMAD.U32 R5, R5, 0x10000, RZ ;  /* 0x0001000005057824 */ /* 0x004fcc00078e00ff */
[----:B------:R-:W0:Y:S02]  /*8740*/  F2I.U64.TRUNC R4, R5 ;  /* 0x0000000500047311 */ /* 0x000e24000020d800 */
[----:B0-----:R1:W-:Y:S01]  /*8750*/  STG.E.64 desc[UR36][R2.64], R4 ;  /* 0x0000000402007986 */ /* 0x0013e2000c101b24 */
[----:B------:R-:W-:Y:S05]  /*8760*/  BRA `(.L_x_181) ;  /* 0x0000000400487947 */ /* 0x000fea0003800000 */
.L_x_198:
[----:B--2---:R-:W-:-:S06]  /*8770*/  IMAD.U32 R5, R5, 0x10000, RZ ;  /* 0x0001000005057824 */ /* 0x004fcc00078e00ff */
[----:B------:R-:W0:Y:S02]  /*8780*/  F2I.FTZ.U32.TRUNC.NTZ R5, R5 ;  /* 0x0000000500057305 */ /* 0x000e24000021f000 */
[----:B0-----:R0:W-:Y:S01]  /*8790*/  STG.E desc[UR36][R2.64], R5 ;  /* 0x0000000502007986 */ /* 0x0011e2000c101924 */
[----:B------:R-:W-:Y:S05]  /*87a0*/  BRA `(.L_x_181) ;  /* 0x0000000400387947 */ /* 0x000fea0003800000 */
.L_x_188:
[----:B------:R-:W-:-:S09]  /*87b0*/  UISETP.GT.AND UP0, UPT, UR6, 0xe, UPT ;  /* 0x0000000e0600788c */ /* 0x000fd2000bf04270 */
[----:B------:R-:W-:Y:S05]  /*87c0*/  BRA.U UP0, `(.L_x_200) ;  /* 0x00000001003c7547 */ /* 0x000fea000b800000 */
[----:B------:R-:W-:-:S09]  /*87d0*/  UISETP.NE.AND UP0, UPT, UR6, 0xa, UPT ;  /* 0x0000000a0600788c */ /* 0x000fd2000bf05270 */
[----:B------:R-:W-:Y:S05]  /*87e0*/  BRA.U !UP0, `(.L_x_201) ;  /* 0x00000001081c7547 */ /* 0x000fea000b800000 */
[----:B------:R-:W-:-:S09]  /*87f0*/  UISETP.NE.AND UP0, UPT, UR6, 0xb, UPT ;  /* 0x0000000b0600788c */ /* 0x000fd2000bf05270 */
[----:B------:R-:W-:Y:S05]  /*8800*/  BRA.U UP0, `(.L_x_180) ;  /* 0x0000000100447547 */ /* 0x000fea000b800000 */
[----:B--2---:R-:W-:-:S05]  /*8810*/  IMAD.U32 R5, R5, 0x10000, RZ ;  /* 0x0001000005057824 */ /* 0x004fca00078e00ff */
[----:B------:R-:W-:-:S04]  /*8820*/  FSETP.NEU.FTZ.AND P0, PT, R5, RZ, PT ;  /* 0x000000ff0500720b */ /* 0x000fc80003f1d000 */
[----:B------:R-:W-:-:S05]  /*8830*/  SEL R5, RZ, 0x1, !P0 ;  /* 0x00000001ff057807 */ /* 0x000fca0004000000 */
[----:B------:R0:W-:Y:S01]  /*8840*/  STG.E.U8 desc[UR36][R2.64], R5 ;  /* 0x0000000502007986 */ /* 0x0001e2000c101124 */
[----:B------:R-:W-:Y:S05]  /*8850*/  BRA `(.L_x_181) ;  /* 0x00000004000c7947 */ /* 0x000fea0003800000 */
.L_x_201:
[----:B--2---:R-:W-:Y:S01]  /*8860*/  IMAD.U32 R5, R5, 0x10000, RZ ;  /* 0x0001000005057824 */ /* 0x004fe200078e00ff */
[----:B------:R-:W-:-:S03]  /*8870*/  CS2R R6, SRZ ;  /* 0x0000000000067805 */ /* 0x000fc6000001ff00 */
[----:B------:R-:W-:-:S06]  /*8880*/  FMUL.FTZ R5, R5, 1 ;  /* 0x3f80000005057820 */ /* 0x000fcc0000410000 */
[----:B------:R-:W0:Y:S02]  /*8890*/  F2F.F64.F32 R4, R5 ;  /* 0x0000000500047310 */ /* 0x000e240000201800 */
[----:B0-----:R0:W-:Y:S01]  /*88a0*/  STG.E.128 desc[UR36][R2.64], R4 ;  /* 0x0000000402007986 */ /* 0x0011e2000c101d24 */
[----:B------:R-:W-:Y:S05]  /*88b0*/  BRA `(.L_x_181) ;  /* 0x0000000000f47947 */ /* 0x000fea0003800000 */
.L_x_200:
[----:B------:R-:W-:-:S09]  /*88c0*/  UISETP.NE.AND UP0, UPT, UR6, 0xf, UPT ;  /* 0x0000000f0600788c */ /* 0x000fd2000bf05270 */
[----:B------:R-:W-:Y:S05]  /*88d0*/  BRA.U !UP0, `(.L_x_202) ;  /* 0x0000000108e87547 */ /* 0x000fea000b800000 */
[----:B------:R-:W-:-:S09]  /*88e0*/  UISETP.NE.AND UP0, UPT, UR6, 0x17, UPT ;  /* 0x000000170600788c */ /* 0x000fd2000bf05270 */
[----:B------:R-:W-:Y:S05]  /*88f0*/  BRA.U !UP0, `(.L_x_203) ;  /* 0x0000000108907547 */ /* 0x000fea000b800000 */
[----:B------:R-:W-:-:S09]  /*8900*/  UISETP.NE.AND UP0, UPT, UR6, 0x18, UPT ;  /* 0x000000180600788c */ /* 0x000fd2000bf05270 */
[----:B------:R-:W-:Y:S05]  /*8910*/  BRA.U !UP0, `(.L_x_204) ;  /* 0x0000000108447547 */ /* 0x000fea000b800000 */
.L_x_180:
[----:B------:R-:W-:Y:S01]  /*8920*/  MOV R0, 0x0 ;  /* 0x0000000000007802 */ /* 0x000fe20000000f00 */
[----:B------:R-:W0:Y:S01]  /*8930*/  LDCU.64 UR4, c[0x4][0x128] ;  /* 0x01002500ff0477ac */ /* 0x000e220008000a00 */
[----:B------:R-:W-:Y:S02]  /*8940*/  HFMA2 R8, -RZ, RZ, 0, 6.020069122314453125e-06 ;  /* 0x00000065ff087431 */ /* 0x000fe400000001ff */
[----:B------:R-:W-:Y:S01]  /*8950*/  IMAD.MOV.U32 R12, RZ, RZ, 0x1 ;  /* 0x00000001ff0c7424 */ /* 0x000fe200078e00ff */
[----:B------:R1:W3:Y:S01]  /*8960*/  LDC.64 R2, c[0x4][R0] ;  /* 0x0100000000027b82 */ /* 0x0002e20000000a00 */
[----:B------:R-:W4:Y:S01]  /*8970*/  LDCU.64 UR6, c[0x4][0x130] ;  /* 0x01002600ff0677ac */ /* 0x000f220008000a00 */
[----:B------:R-:W-:Y:S01]  /*8980*/  IMAD.MOV.U32 R13, RZ, RZ, RZ ;  /* 0x000000ffff0d7224 */ /* 0x000fe200078e00ff */
[----:B------:R-:W5:Y:S01]  /*8990*/  LDCU.64 UR8, c[0x4][0x40] ;  /* 0x01000800ff0877ac */ /* 0x000f620008000a00 */
[----:B0-----:R-:W-:Y:S01]  /*89a0*/  MOV R4, UR4 ;  /* 0x0000000400047c02 */ /* 0x001fe20008000f00 */
[----:B--2---:R-:W-:-:S02]  /*89b0*/  IMAD.U32 R5, RZ, RZ, UR5 ;  /* 0x00000005ff057e24 */ /* 0x004fc4000f8e00ff */
[----:B----4-:R-:W-:Y:S02]  /*89c0*/  IMAD.U32 R6, RZ, RZ, UR6 ;  /* 0x00000006ff067e24 */ /* 0x010fe4000f8e00ff */
[----:B------:R-:W-:Y:S02]  /*89d0*/  IMAD.U32 R7, RZ, RZ, UR7 ;  /* 0x00000007ff077e24 */ /* 0x000fe4000f8e00ff */
[----:B-----5:R-:W-:Y:S02]  /*89e0*/  IMAD.U32 R10, RZ, RZ, UR8 ;  /* 0x00000008ff0a7e24 */ /* 0x020fe4000f8e00ff */
[----:B-1----:R-:W-:-:S07]  /*89f0*/  IMAD.U32 R11, RZ, RZ, UR9 ;  /* 0x00000009ff0b7e24 */ /* 0x002fce000f8e00ff */
[----:B------:R-:W-:-:S07]  /*8a00*/  LEPC R20, `(.L_x_205) ;  /* 0x000000001014794e */ /* 0x000fce0000000000 */
[----:B---3--:R-:W-:Y:S05]  /*8a10*/  CALL.ABS.NOINC R2 ;  /* 0x0000000002007343 */ /* 0x008fea0003c00000 */
.L_x_205:
[----:B------:R-:W-:Y:S05]  /*8a20*/  BRA `(.L_x_181) ;  /* 0x0000000000987947 */ /* 0x000fea0003800000 */
.L_x_204:
[----:B--2---:R-:W-:Y:S01]  /*8a30*/  IMAD.U32 R7, R5, 0x10000, RZ ;  /* 0x0001000005077824 */ /* 0x004fe200078e00ff */
[----:B------:R-:W-:Y:S01]  /*8a40*/  BSSY.RECONVERGENT B0, `(.L_x_206) ;  /* 0x000000c000007945 */ /* 0x000fe20003800200 */
[----:B------:R-:W-:-:S03]  /*8a50*/  IMAD.MOV.U32 R0, RZ, RZ, 0x7f ;  /* 0x0000007fff007424 */ /* 0x000fc600078e00ff */
[----:B------:R-:W-:Y:S02]  /*8a60*/  LOP3.LUT R4, R7, 0x7fffffff, RZ, 0xc0, !PT ;  /* 0x7fffffff07047812 */ /* 0x000fe400078ec0ff */
[----:B------:R-:W-:Y:S02]  /*8a70*/  SHF.R.U32.HI R5, RZ, 0x18, R7 ;  /* 0x00000018ff057819 */ /* 0x000fe40000011607 */
[----:B------:R-:W-:-:S13]  /*8a80*/  ISETP.GT.U32.AND P0, PT, R4, 0x43efffff, PT ;  /* 0x43efffff0400780c */ /* 0x000fda0003f04070 */
[----:B------:R-:W-:Y:S05]  /*8a90*/  @P0 BRA `(.L_x_207) ;  /* 0x0000000000180947 */ /* 0x000fea0003800000 */
[----:B------:R-:W-:-:S13]  /*8aa0*/  ISETP.GE.U32.AND P0, PT, R4, 0x3c800000, PT ;  /* 0x3c8000000400780c */ /* 0x000fda0003f06070 */
[----:B------:R-:W-:-:S04]  /*8ab0*/  @P0 SHF.R.U32.HI R0, RZ, 0x14, R7 ;  /* 0x00000014ff000819 */ /* 0x000fc80000011607 */
[----:B------:R-:W-:-:S04]  /*8ac0*/  @P0 LOP3.LUT R0, R0, 0x1, RZ, 0xc0, !PT ;  /* 0x0000000100000812 */ /* 0x000fc800078ec0ff */
[----:B------:R-:W-:-:S04]  /*8ad0*/  @P0 IADD3 R0, PT, PT, R7, 0x407ffff, R0 ;  /* 0x0407ffff07000810 */ /* 0x000fc80007ffe000 */
[----:B------:R-:W-:Y:S01]  /*8ae0*/  @P0 SHF.R.U32.HI R0, RZ, 0x14, R0 ;  /* 0x00000014ff000819 */ /* 0x000fe20000011600 */
[----:B------:R-:W-:-:S07]  /*8af0*/  @!P0 FADD.FTZ R0, R4, 16384 ;  /* 0x4680000004008421 */ /* 0x000fce0000010000 */
.L_x_207:
[----:B------:R-:W-:Y:S05]  /*8b00*/  BSYNC.RECONVERGENT B0 ;  /* 0x0000000000007941 */ /* 0x000fea0003800200 */
.L_x_206:
[----:B------:R-:W-:-:S05]  /*8b10*/  LOP3.LUT R5, R0, 0x80, R5, 0xf8, !PT ;  /* 0x0000008000057812 */ /* 0x000fca00078ef805 */
[----:B------:R0:W-:Y:S01]  /*8b20*/  STG.E.U8 desc[UR36][R2.64], R5 ;  /* 0x0000000502007986 */ /* 0x0001e2000c101124 */
[----:B------:R-:W-:Y:S05]  /*8b30*/  BRA `(.L_x_181) ;  /* 0x0000000000547947 */ /* 0x000fea0003800000 */
.L_x_203:
[----:B--2---:R-:W-:Y:S01]  /*8b40*/  IMAD.U32 R5, R5, 0x10000, RZ ;  /* 0x0001000005057824 */ /* 0x004fe200078e00ff */
[----:B------:R-:W-:Y:S04]  /*8b50*/  BSSY.RECONVERGENT B0, `(.L_x_208) ;  /* 0x000000e000007945 */ /* 0x000fe80003800200 */
[----:B------:R-:W-:-:S04]  /*8b60*/  LOP3.LUT R4, R5, 0x7fffffff, RZ, 0xc0, !PT ;  /* 0x7fffffff05047812 */ /* 0x000fc800078ec0ff */
[----:B------:R-:W-:-:S13]  /*8b70*/  ISETP.GT.U32.AND P0, PT, R4, 0x477fffff, PT ;  /* 0x477fffff0400780c */ /* 0x000fda0003f04070 */
[----:B------:R-:W-:Y:S05]  /*8b80*/  @P0 BRA `(.L_x_209) ;  /* 0x00000000001c0947 */ /* 0x000fea0003800000 */
[----:B------:R-:W-:-:S13]  /*8b90*/  ISETP.GE.U32.AND P0, PT, R4, 0x38800000, PT ;  /* 0x388000000400780c */ /* 0x000fda0003f06070 */
[----:B------:R-:W-:-:S04]  /*8ba0*/  @P0 SHF.R.U32.HI R0, RZ, 0x15, R5 ;  /* 0x00000015ff000819 */ /* 0x000fc80000011605 */
[----:B------:R-:W-:-:S04]  /*8bb0*/  @P0 LOP3.LUT R0, R0, 0x1, RZ, 0xc0, !PT ;  /* 0x0000000100000812 */ /* 0x000fc800078ec0ff */
[----:B------:R-:W-:-:S04]  /*8bc0*/  @P0 IADD3 R0, PT, PT, R5, 0x80fffff, R0 ;  /* 0x080fffff05000810 */ /* 0x000fc80007ffe000 */
[----:B------:R-:W-:Y:S01]  /*8bd0*/  @P0 SHF.R.U32.HI R0, RZ, 0x15, R0 ;  /* 0x00000015ff000819 */ /* 0x000fe20000011600 */
[----:B------:R-:W-:Y:S01]  /*8be0*/  @!P0 FADD.FTZ R0, R4, 128 ;  /* 0x4300000004008421 */ /* 0x000fe20000010000 */
[----:B------:R-:W-:Y:S06]  /*8bf0*/  BRA `(.L_x_210) ;  /* 0x00000000000c7947 */ /* 0x000fec0003800000 */
.L_x_209:
[----:B------:R-:W-:Y:S02]  /*8c00*/  ISETP.GT.U32.AND P0, PT, R4, 0x7f800000, PT ;  /* 0x7f8000000400780c */ /* 0x000fe40003f04070 */
[----:B------:R-:W-:-:S04]  /*8c10*/  MOV R0, 0x7f ;  /* 0x0000007f00007802 */ /* 0x000fc80000000f00 */
[----:B------:R-:W-:-:S07]  /*8c20*/  SEL R0, R0, 0x7c, P0 ;  /* 0x0000007c00007807 */ /* 0x000fce0000000000 */
.L_x_210:
[----:B------:R-:W-:Y:S05]  /*8c30*/  BSYNC.RECONVERGENT B0 ;  /* 0x0000000000007941 */ /* 0x000fea0003800200 */
.L_x_208:
[----:B------:R-:W-:-:S04]  /*8c40*/  SHF.R.U32.HI R5, RZ, 0x18, R5 ;  /* 0x00000018ff057819 */ /* 0x000fc80000011605 */
[----:B------:R-:W-:-:S05]  /*8c50*/  LOP3.LUT R5, R0, 0x80, R5, 0xf8, !PT ;  /* 0x0000008000057812 */ /* 0x000fca00078ef805 */
[----:B------:R0:W-:Y:S01]  /*8c60*/  STG.E.U8 desc[UR36][R2.64], R5 ;  /* 0x0000000502007986 */ /* 0x0001e2000c101124 */
[----:B------:R-:W-:Y:S05]  /*8c70*/  BRA `(.L_x_181) ;  /* 0x0000000000047947 */ /* 0x000fea0003800000 */
.L_x_202:
[----:B--2---:R0:W-:Y:S02]  /*8c80*/  STG.E.U16 desc[UR36][R2.64], R5 ;  /* 0x0000000502007986 */ /* 0x0041e4000c101524 */
.L_x_181:
[----:B------:R-:W-:-:S07]  /*8c90*/  VIADD R17, R17, 0x80 ;  /* 0x0000008011117836 */ /* 0x000fce0000000000 */
.L_x_108:
[----:B------:R-:W-:Y:S05]  /*8ca0*/  BSYNC.RECONVERGENT B6 ;  /* 0x0000000000067941 */ /* 0x000fea0003800200 */
.L_x_107:
[----:B------:R-:W5:Y:S01]  /*8cb0*/  LDCU UR4, c[0x0][0x380] ;  /* 0x00007000ff0477ac */ /* 0x000f620008000800 */
[----:B------:R-:W-:Y:S01]  /*8cc0*/  BSSY.RECONVERGENT B6, `(.L_x_211) ;  /* 0x000045c000067945 */ /* 0x000fe20003800200 */
[----:B-----5:R-:W-:-:S13]  /*8cd0*/  ISETP.GE.AND P0, PT, R17, UR4, PT ;  /* 0x0000000411007c0c */ /* 0x020fda000bf06270 */
[----:B------:R-:W-:Y:S05]  /*8ce0*/  @P0 BRA `(.L_x_212) ;  /* 0x0000004400640947 */ /* 0x000fea0003800000 */
[----:B------:R-:W5:Y:S01]  /*8cf0*/  LDCU UR4, c[0x0][0x388] ;  /* 0x00007100ff0477ac */ /* 0x000f620008000800 */
[----:B------:R-:W-:Y:S02]  /*8d00*/  IMAD.MOV.U32 R18, RZ, RZ, RZ ;  /* 0x000000ffff127224 */ /* 0x000fe400078e00ff */
[----:B0--3--:R-:W-:Y:S02]  /*8d10*/  IMAD.MOV.U32 R0, RZ, RZ, RZ ;  /* 0x000000ffff007224 */ /* 0x009fe400078e00ff */
[----:B------:R-:W-:Y:S01]  /*8d20*/  IMAD.MOV.U32 R16, RZ, RZ, RZ ;  /* 0x000000ffff107224 */ /* 0x000fe200078e00ff */
[----:B-----5:R-:W-:-:S09]  /*8d30*/  UISETP.NE.AND UP0, UPT, UR4, URZ, UPT ;  /* 0x000000ff0400728c */ /* 0x020fd2000bf05270 */
[----:B------:R-:W-:Y:S05]  /*8d40*/  BRA.U !UP0, `(.L_x_213) ;  /* 0x0000001508707547 */ /* 0x000fea000b800000 */
[----:B------:R-:W1:Y:S01]  /*8d50*/  LDCU.64 UR4, c[0x0][0x390] ;  /* 0x00007200ff0477ac */ /* 0x000e620008000a00 */
[----:B------:R-:W-:Y:S01]  /*8d60*/  IMAD.MOV.U32 R16, RZ, RZ, RZ ;  /* 0x000000ffff107224 */ /* 0x000fe200078e00ff */
[----:B------:R-:W0:Y:S01]  /*8d70*/  LDCU UR6, c[0x0][0x38c] ;  /* 0x00007180ff0677ac */ /* 0x000e220008000800 */
[----:B------:R-:W3:Y:S01]  /*8d80*/  LDCU.64 UR8, c[0x0][0x4b8] ;  /* 0x00009700ff0877ac */ /* 0x000ee20008000a00 */
[----:B------:R-:W-:Y:S01]  /*8d90*/  UISETP.NE.AND UP0, UPT, UR39, URZ, UPT ;  /* 0x000000ff2700728c */ /* 0x000fe2000bf05270 */
[----:B-12-4-:R-:W-:Y:S01]  /*8da0*/  IMAD.HI.U32 R2, R17, UR4, R16 ;  /* 0x0000000411027c27 */ /* 0x016fe2000f8e0010 */
[----:B------:R-:W1:Y:S04]  /*8db0*/  LDCU UR4, c[0x0][0x4c0] ;  /* 0x00009800ff0477ac */ /* 0x000e680008000800 */
[----:B------:R-:W-:-:S04]  /*8dc0*/  SHF.R.U32.HI R3, RZ, UR5, R2 ;  /* 0x00000005ff037c19 */ /* 0x000fc80008011602 */
[----:B------:R-:W-:-:S05]  /*8dd0*/  IADD3 R18, PT, PT, -R3, RZ, RZ ;  /* 0x000000ff03127210 */ /* 0x000fca0007ffe1ff */
[----:B0-----:R-:W-:-:S04]  /*8de0*/  IMAD R18, R18, UR6, R17 ;  /* 0x0000000612127c24 */ /* 0x001fc8000f8e0211 */
[C---:B---3--:R-:W-:Y:S02]  /*8df0*/  IMAD R16, R18.reuse, UR8, RZ ;  /* 0x0000000812107c24 */ /* 0x048fe4000f8e02ff */
        /* <DEDUP_REMOVED lines=331> */
[----:B------:R-:W-:-:S04]  /*a2b0*/  SHF.R.U32.HI R2, RZ, UR5, R2 ;  /* 0x00000005ff027c19 */ /* 0x000fc80008011602 */
[----:B------:R-:W-:-:S05]  /*a2c0*/  IADD3 R3, PT, PT, -R2, RZ, RZ ;  /* 0x000000ff02037210 */ /* 0x000fca0007ffe1ff */
[----:B-1----:R-:W-:-:S04]  /*a2d0*/  IMAD R5, R3, UR6, R5 ;  /* 0x0000000603057c24 */ /* 0x002fc8000f8e0205 */
[C---:B--2---:R-:W-:Y:S02]  /*a2e0*/  IMAD R16, R5.reuse, UR8, R16 ;  /* 0x0000000805107c24 */ /* 0x044fe4000f8e0210 */
[C---:B------:R-:W-:Y:S02]  /*a2f0*/  IMAD R0, R5.reuse, UR9, R0 ;  /* 0x0000000905007c24 */ /* 0x040fe4000f8e0200 */
[----:B0-----:R-:W-:-:S07]  /*a300*/  IMAD R18, R5, UR4, R18 ;  /* 0x0000000405127c24 */ /* 0x001fce000f8e0212 */
.L_x_213:
[----:B------:R-:W1:Y:S01]  /*a310*/  LDCU.64 UR6, c[0x0][0x5f0] ;  /* 0x0000be00ff0677ac */ /* 0x000e620008000a00 */
[----:B------:R-:W-:-:S04]  /*a320*/  UPRMT UR4, UR40, 0x7771, URZ ;  /* 0x0000777128047896 */ /* 0x000fc800080000ff */
[----:B------:R-:W-:Y:S01]  /*a330*/  UISETP.GT.AND UP0, UPT, UR4, 0x9, UPT ;  /* 0x000000090400788c */ /* 0x000fe2000bf04270 */
[----:B-12-4-:R-:W-:-:S05]  /*a340*/  IADD3 R2, P0, PT, R0, UR6, RZ ;  /* 0x0000000600027c10 */ /* 0x016fca000ff1e0ff */
        /* <DEDUP_REMOVED lines=15> */
.L_x_217:
[----:B------:R-:W2:Y:S02]  /*a440*/  LDG.E.U8 R2, desc[UR36][R2.64] ;  /* 0x0000002402027981 */ /* 0x000ea4000c1e1100 */
[----:B--2---:R-:W-:-:S04]  /*a450*/  I2FP.F32.U32 R0, R2 ;  /* 0x0000000200007245 */ /* 0x004fc80000201000 */
[----:B------:R-:W-:-:S04]  /*a460*/  F2FP.BF16.F32.PACK_AB R0, RZ, R0 ;  /* 0x00000000ff00723e */ /* 0x000fc800000010ff */
[----:B------:R-:W-:Y:S01]  /*a470*/  PRMT R19, R0, 0x7610, R19 ;  /* 0x0000761000137816 */ /* 0x000fe20000000013 */
[----:B------:R-:W-:Y:S06]  /*a480*/  BRA `(.L_x_219) ;  /* 0x0000000c00c07947 */ /* 0x000fec0003800000 */
.L_x_216:
        /* <DEDUP_REMOVED lines=11> */
.L_x_221:
[----:B------:R-:W2:Y:S02]  /*a540*/  LDG.E R2, desc[UR36][R2.64] ;  /* 0x0000002402027981 */ /* 0x000ea4000c1e1900 */
[----:B--2---:R-:W-:-:S04]  /*a550*/  I2FP.F32.S32 R0, R2 ;  /* 0x0000000200007245 */ /* 0x004fc80000201400 */
[----:B------:R-:W-:-:S04]  /*a560*/  F2FP.BF16.F32.PACK_AB R0, RZ, R0 ;  /* 0x00000000ff00723e */ /* 0x000fc800000010ff */
[----:B------:R-:W-:Y:S01]  /*a570*/  PRMT R19, R0, 0x7610, R19 ;  /* 0x0000761000137816 */ /* 0x000fe20000000013 */
[----:B------:R-:W-:Y:S06]  /*a580*/  BRA `(.L_x_219) ;  /* 0x0000000c00807947 */ /* 0x000fec0003800000 */
.L_x_220:
[----:B------:R-:W2:Y:S02]  /*a590*/  LDG.E.U16 R2, desc[UR36][R2.64] ;  /* 0x0000002402027981 */ /* 0x000ea4000c1e1500 */
[----:B--2---:R-:W0:Y:S02]  /*a5a0*/  I2F.S16 R0, R2 ;  /* 0x0000000200007306 */ /* 0x004e240000101400 */
[----:B0-----:R-:W-:-:S04]  /*a5b0*/  F2FP.BF16.F32.PACK_AB R0, RZ, R0 ;  /* 0x00000000ff00723e */ /* 0x001fc800000010ff */
[----:B------:R-:W-:Y:S01]  /*a5c0*/  PRMT R19, R0, 0x7610, R19 ;  /* 0x0000761000137816 */ /* 0x000fe20000000013 */
[----:B------:R-:W-:Y:S06]  /*a5d0*/  BRA `(.L_x_219) ;  /* 0x0000000c006c7947 */ /* 0x000fec0003800000 */
.L_x_215:
        /* <DEDUP_REMOVED lines=9> */
.L_x_223:
[----:B------:R-:W2:Y:S02]  /*a670*/  LDG.E.U16 R0, desc[UR36][R2.64] ;  /* 0x0000002402007981 */ /* 0x000ea4000c1e1500 */
[----:B--2---:R-:W-:-:S05]  /*a680*/  HADD2.F32 R0, -RZ, R0.H0_H0 ;  /* 0x20000000ff007230 */ /* 0x004fca0000004100 */
[----:B------:R-:W-:-:S04]  /*a690*/  F2FP.BF16.F32.PACK_AB R0, RZ, R0 ;  /* 0x00000000ff00723e */ /* 0x000fc800000010ff */
[----:B------:R-:W-:Y:S01]  /*a6a0*/  PRMT R19, R0, 0x7610, R19 ;  /* 0x0000761000137816 */ /* 0x000fe20000000013 */
[----:B------:R-:W-:Y:S06]  /*a6b0*/  BRA `(.L_x_219) ;  /* 0x0000000c00347947 */ /* 0x000fec0003800000 */
.L_x_222:
        /* <DEDUP_REMOVED lines=9> */
.L_x_225:
[----:B------:R-:W2:Y:S02]  /*a750*/  LDG.E.U16 R2, desc[UR36][R2.64] ;  /* 0x0000002402027981 */ /* 0x000ea4000c1e1500 */
[----:B--2---:R-:W-:-:S05]  /*a760*/  HADD2.F32 R0, -RZ, R2.H0_H0 ;  /* 0x20000002ff007230 */ /* 0x004fca0000004100 */
[----:B------:R-:W-:-:S04]  /*a770*/  F2FP.BF16.F32.PACK_AB R0, RZ, R0 ;  /* 0x00000000ff00723e */ /* 0x000fc800000010ff */
[----:B------:R-:W-:Y:S01]  /*a780*/  PRMT R19, R0, 0x7610, R19 ;  /* 0x0000761000137816 */ /* 0x000fe20000000013 */
[----:B------:R-:W-:Y:S06]  /*a790*/  BRA `(.L_x_219) ;  /* 0x0000000800fc7947 */ /* 0x000fec0003800000 */
.L_x_224:
        /* <DEDUP_REMOVED lines=9> */
.L_x_214:
        /* <DEDUP_REMOVED lines=14> */
.L_x_228:
        /* <DEDUP_REMOVED lines=9> */
.L_x_227:
        /* <DEDUP_REMOVED lines=27> */
.L_x_230:
        /* <DEDUP_REMOVED lines=14> */
.L_x_229:
[----:B------:R0:W5:Y:S01]  /*ac30*/  LDG.E.U16 R19, desc[UR36][R2.64] ;  /* 0x0000002402137981 */ /* 0x000162000c1e1500 */
[----:B------:R-:W-:Y:S05]  /*ac40*/  BRA `(.L_x_219) ;  /* 0x0000000400d07947 */ /* 0x000fea0003800000 */
.L_x_226:
        /* <DEDUP_REMOVED lines=13> */
.L_x_233:
        /* <DEDUP_REMOVED lines=21> */
.L_x_237:
[----:B------:R-:W-:Y:S05]  /*ae70*/  BSYNC.RECONVERGENT B1 ;  /* 0x0000000000017941 */ /* 0x000fea0003800200 */
.L_x_236:
[----:B------:R-:W-:Y:S01]  /*ae80*/  IMAD.SHL.U32 R0, R0, 0x100000, RZ ;  /* 0x0010000000007824 */ /* 0x000fe200078e00ff */
[----:B------:R-:W-:-:S04]  /*ae90*/  LEA R2, R2, 0x3b800000, 0x17 ;  /* 0x3b80000002027811 */ /* 0x000fc800078eb8ff */
[----:B------:R-:W-:-:S07]  /*aea0*/  LOP3.LUT R0, R2, R0, R7, 0xfe, !PT ;  /* 0x0000000002007212 */ /* 0x000fce00078efe07 */
.L_x_235:
[----:B------:R-:W-:Y:S05]  /*aeb0*/  BSYNC.RECONVERGENT B0 ;  /* 0x0000000000007941 */ /* 0x000fea0003800200 */
.L_x_234:
[----:B------:R-:W-:-:S04]  /*aec0*/  F2FP.BF16.F32.PACK_AB R0, RZ, R0 ;  /* 0x00000000ff00723e */ /* 0x000fc800000010ff */
[----:B------:R-:W-:Y:S01]  /*aed0*/  PRMT R19, R0, 0x7610, R19 ;  /* 0x0000761000137816 */ /* 0x000fe20000000013 */
[----:B------:R-:W-:Y:S06]  /*aee0*/  BRA `(.L_x_219) ;  /* 0x0000000400287947 */ /* 0x000fec0003800000 */
.L_x_232:
        /* <DEDUP_REMOVED lines=21> */
.L_x_241:
[----:B------:R-:W-:Y:S05]  /*b040*/  BSYNC.RECONVERGENT B1 ;  /* 0x0000000000017941 */ /* 0x000fea0003800200 */
.L_x_240:
[----:B------:R-:W-:Y:S01]  /*b050*/  IMAD.SHL.U32 R0, R0, 0x200000, RZ ;  /* 0x0020000000007824 */ /* 0x000fe200078e00ff */
[----:B------:R-:W-:-:S04]  /*b060*/  LEA R2, R2, 0x37800000, 0x17 ;  /* 0x3780000002027811 */ /* 0x000fc800078eb8ff */
[----:B------:R-:W-:-:S07]  /*b070*/  LOP3.LUT R0, R2, R0, R7, 0xfe, !PT ;  /* 0x0000000002007212 */ /* 0x000fce00078efe07 */
.L_x_239:
[----:B------:R-:W-:Y:S05]  /*b080*/  BSYNC.RECONVERGENT B0 ;  /* 0x0000000000007941 */ /* 0x000fea0003800200 */
.L_x_238:
[----:B------:R-:W-:-:S04]  /*b090*/  F2FP.BF16.F32.PACK_AB R0, RZ, R0 ;  /* 0x00000000ff00723e */ /* 0x000fc800000010ff */
[----:B------:R-:W-:Y:S01]  /*b0a0*/  PRMT R19, R0, 0x7610, R19 ;  /* 0x0000761000137816 */ /* 0x000fe20000000013 */
[----:B------:R-:W-:Y:S06]  /*b0b0*/  BRA `(.L_x_219) ;  /* 0x0000000000b47947 */ /* 0x000fec0003800000 */
.L_x_231:
        /* <DEDUP_REMOVED lines=12> */
[----:B------:R-:W-:Y:S02]  /*b180*/  @!P0 IMAD.MOV.U32 R0, RZ, RZ, 0x7f800001 ;  /* 0x7f800001ff008424 */ /* 0x000fe400078e00ff */
[----:B------:R-:W-:-:S07]  /*b190*/  @P0 IMAD.SHL.U32 R0, R2, 0x800000, RZ ;  /* 0x0080000002000824 */ /* 0x000fce00078e00ff */
.L_x_245:
[----:B------:R-:W-:Y:S05]  /*b1a0*/  BSYNC.RECONVERGENT B0 ;  /* 0x0000000000007941 */ /* 0x000fea0003800200 */
.L_x_244:
[----:B------:R-:W-:-:S04]  /*b1b0*/  F2FP.BF16.F32.PACK_AB R0, RZ, R0 ;  /* 0x00000000ff00723e */ /* 0x000fc800000010ff */
[----:B------:R-:W-:Y:S01]  /*b1c0*/  PRMT R19, R0, 0x7610, R19 ;  /* 0x0000761000137816 */ /* 0x000fe20000000013 */
[----:B------:R-:W-:Y:S06]  /*b1d0*/  BRA `(.L_x_219) ;  /* 0x00000000006c7947 */ /* 0x000fec0003800000 */
.L_x_218:
[----:B------:R-:W-:Y:S01]  /*b1e0*/  MOV R2, 0x0 ;  /* 0x0000000000027802 */ /* 0x000fe20000000f00 */
[----:B------:R-:W0:Y:S01]  /*b1f0*/  LDCU.64 UR4, c[0x4][0x128] ;  /* 0x01002500ff0477ac */ /* 0x000e220008000a00 */
[----:B------:R-:W-:Y:S02]  /*b200*/  HFMA2 R8, -RZ, RZ, 0, 4.64916229248046875e-06 ;  /* 0x0000004eff087431 */ /* 0x000fe400000001ff */
[----:B------:R-:W-:Y:S01]  /*b210*/  IMAD.MOV.U32 R12, RZ, RZ, 0x1 ;  /* 0x00000001ff0c7424 */ /* 0x000fe200078e00ff */
[----:B------:R-:W1:Y:S01]  /*b220*/  LDCU.64 UR6, c[0x4][0x130] ;  /* 0x01002600ff0677ac */ /* 0x000e620008000a00 */
[----:B------:R-:W2:Y:S01]  /*b230*/  LDC.64 R2, c[0x4][R2] ;  /* 0x0100000002027b82 */ /* 0x000ea20000000a00 */
[----:B------:R-:W-:Y:S01]  /*b240*/  IMAD.MOV.U32 R13, RZ, RZ, RZ ;  /* 0x000000ffff0d7224 */ /* 0x000fe200078e00ff */
[----:B------:R-:W3:Y:S01]  /*b250*/  LDCU.64 UR8, c[0x4][0x38] ;  /* 0x01000700ff0877ac */ /* 0x000ee20008000a00 */
[----:B0-----:R-:W-:Y:S01]  /*b260*/  MOV R4, UR4 ;  /* 0x0000000400047c02 */ /* 0x001fe20008000f00 */
[----:B------:R-:W-:-:S02]  /*b270*/  IMAD.U32 R5, RZ, RZ, UR5 ;  /* 0x00000005ff057e24 */ /* 0x000fc4000f8e00ff */
[----:B-1----:R-:W-:Y:S02]  /*b280*/  IMAD.U32 R6, RZ, RZ, UR6 ;  /* 0x00000006ff067e24 */ /* 0x002fe4000f8e00ff */
[----:B------:R-:W-:Y:S02]  /*b290*/  IMAD.U32 R7, RZ, RZ, UR7 ;  /* 0x00000007ff077e24 */ /* 0x000fe4000f8e00ff */
[----:B---3--:R-:W-:Y:S02]  /*b2a0*/  IMAD.U32 R10, RZ, RZ, UR8 ;  /* 0x00000008ff0a7e24 */ /* 0x008fe4000f8e00ff */
[----:B------:R-:W-:-:S07]  /*b2b0*/  IMAD.U32 R11, RZ, RZ, UR9 ;  /* 0x00000009ff0b7e24 */ /* 0x000fce000f8e00ff */
[----:B------:R-:W-:-:S07]  /*b2c0*/  LEPC R20, `(.L_x_246) ;  /* 0x000000001014794e */ /* 0x000fce0000000000 */
[----:B--2---:R-:W-:Y:S05]  /*b2d0*/  CALL.ABS.NOINC R2 ;  /* 0x0000000002007343 */ /* 0x004fea0003c00000 */
.L_x_246:
[----:B------:R-:W-:Y:S01]  /*b2e0*/  PRMT R19, RZ, 0x7610, R19 ;  /* 0x00007610ff137816 */ /* 0x000fe20000000013 */
[----:B------:R-:W-:Y:S06]  /*b2f0*/  BRA `(.L_x_219) ;  /* 0x0000000000247947 */ /* 0x000fec0003800000 */
.L_x_243:
[----:B------:R-:W2:Y:S02]  /*b300*/  LDG.E.64 R2, desc[UR36][R2.64] ;  /* 0x0000002402027981 */ /* 0x000ea4000c1e1b00 */
[----:B--2---:R-:W0:Y:S02]  /*b310*/  I2F.U64 R0, R2 ;  /* 0x0000000200007312 */ /* 0x004e240000301000 */
[----:B0-----:R-:W-:-:S04]  /*b320*/  F2FP.BF16.F32.PACK_AB R0, RZ, R0 ;  /* 0x00000000ff00723e */ /* 0x001fc800000010ff */
[----:B------:R-:W-:Y:S01]  /*b330*/  PRMT R19, R0, 0x7610, R19 ;  /* 0x0000761000137816 */ /* 0x000fe20000000013 */
[----:B------:R-:W-:Y:S06]  /*b340*/  BRA `(.L_x_219) ;  /* 0x0000000000107947 */ /* 0x000fec0003800000 */
.L_x_242:
[----:B------:R-:W2:Y:S02]  /*b350*/  LDG.E R2, desc[UR36][R2.64] ;  /* 0x0000002402027981 */ /* 0x000ea4000c1e1900 */
[----:B--2---:R-:W-:-:S04]  /*b360*/  I2FP.F32.U32 R0, R2 ;  /* 0x0000000200007245 */ /* 0x004fc80000201000 */
[----:B------:R-:W-:-:S04]  /*b370*/  F2FP.BF16.F32.PACK_AB R0, RZ, R0 ;  /* 0x00000000ff00723e */ /* 0x000fc800000010ff */
[----:B------:R-:W-:-:S07]  /*b380*/  PRMT R19, R0, 0x7610, R19 ;  /* 0x0000761000137816 */ /* 0x000fce0000000013 */
.L_x_219:
        /* <DEDUP_REMOVED lines=18> */
.L_x_250:
[----:B------:R-:W2:Y:S02]  /*b4b0*/  LDG.E.U8 R2, desc[UR36][R2.64] ;  /* 0x0000002402027981 */ /* 0x000ea4000c1e1100 */
[----:B--2---:R-:W-:-:S04]  /*b4c0*/  I2FP.F32.U32 R0, R2 ;  /* 0x0000000200007245 */ /* 0x004fc80000201000 */
[----:B------:R-:W-:Y:S01]  /*b4d0*/  F2FP.BF16.F32.PACK_AB R0, RZ, R0 ;  /* 0x00000000ff00723e */ /* 0x000fe200000010ff */
[----:B------:R-:W-:Y:S06]  /*b4e0*/  BRA `(.L_x_252) ;  /* 0x0000000c00847947 */ /* 0x000fec0003800000 */
.L_x_249:
        /* <DEDUP_REMOVED lines=10> */
.L_x_254:
[----:B------:R-:W2:Y:S02]  /*b590*/  LDG.E R2, desc[UR36][R2.64] ;  /* 0x0000002402027981 */ /* 0x000ea4000c1e1900 */
[----:B--2---:R-:W-:-:S04]  /*b5a0*/  I2FP.F32.S32 R0, R2 ;  /* 0x0000000200007245 */ /* 0x004fc80000201400 */
[----:B------:R-:W-:Y:S01]  /*b5b0*/  F2FP.BF16.F32.PACK_AB R0, RZ, R0 ;  /* 0x00000000ff00723e */ /* 0x000fe200000010ff */
[----:B------:R-:W-:Y:S06]  /*b5c0*/  BRA `(.L_x_252) ;  /* 0x0000000c004c7947 */ /* 0x000fec0003800000 */
.L_x_253:
[----:B------:R-:W2:Y:S02]  /*b5d0*/  LDG.E.U16 R2, desc[UR36][R2.64] ;  /* 0x0000002402027981 */ /* 0x000ea4000c1e1500 */
[----:B--2---:R-:W0:Y:S02]  /*b5e0*/  I2F.S16 R0, R2 ;  /* 0x0000000200007306 */ /* 0x004e240000101400 */
[----:B0-----:R-:W-:Y:S01]  /*b5f0*/  F2FP.BF16.F32.PACK_AB R0, RZ, R0 ;  /* 0x00000000ff00723e */ /* 0x001fe200000010ff */
[----:B------:R-:W-:Y:S06]  /*b600*/  BRA `(.L_x_252) ;  /* 0x0000000c003c7947 */ /* 0x000fec0003800000 */
.L_x_248:
        /* <DEDUP_REMOVED lines=9> */
.L_x_256:
[----:B------:R-:W2:Y:S02]  /*b6a0*/  LDG.E.U16 R0, desc[UR36][R2.64] ;  /* 0x0000002402007981 */ /* 0x000ea4000c1e1500 */
[----:B--2---:R-:W-:-:S05]  /*b6b0*/  HADD2.F32 R0, -RZ, R0.H0_H0 ;  /* 0x20000000ff007230 */ /* 0x004fca0000004100 */
[----:B------:R-:W-:Y:S01]  /*b6c0*/  F2FP.BF16.F32.PACK_AB R0, RZ, R0 ;  /* 0x00000000ff00723e */ /* 0x000fe200000010ff */
[----:B------:R-:W-:Y:S06]  /*b6d0*/  BRA `(.L_x_252) ;  /* 0x0000000c00087947 */ /* 0x000fec0003800000 */
.L_x_255:
        /* <DEDUP_REMOVED lines=9> */
.L_x_258:
[----:B------:R-:W2:Y:S02]  /*b770*/  LDG.E.U16 R2, desc[UR36][R2.64] ;  /* 0x0000002402027981 */ /* 0x000ea4000c1e1500 */
[----:B--2---:R-:W-:-:S05]  /*b780*/  HADD2.F32 R0, -RZ, R2.H0_H0 ;  /* 0x20000002ff007230 */ /* 0x004fca0000004100 */
[----:B------:R-:W-:Y:S01]  /*b790*/  F2FP.BF16.F32.PACK_AB R0, RZ, R0 ;  /* 0x00000000ff00723e */ /* 0x000fe200000010ff */
[----:B------:R-:W-:Y:S06]  /*b7a0*/  BRA `(.L_x_252) ;  /* 0x0000000800d47947 */ /* 0x000fec0003800000 */
.L_x_257:
        /* <DEDUP_REMOVED lines=8> */
.L_x_247:
        /* <DEDUP_REMOVED lines=13> */
.L_x_261:
        /* <DEDUP_REMOVED lines=8> */
.L_x_260:
        /* <DEDUP_REMOVED lines=12> */
[----:B0-----:R-:W-:-:S04]  /*ba40*/  IADD3 R5, PT, PT, -R5, RZ, RZ ;  /* 0x000000ff05057210 */ /* 0x001fc80007ffe1ff */
        /* <DEDUP_REMOVED lines=14> */
.L_x_263:
[----:B------:R-:W2:Y:S02]  /*bb30*/  LDG.E.U8 R2, desc[UR36][R2.64] ;  /* 0x0000002402027981 */ /* 0x000ea4000c1e1100 */
[C---:B--2---:R-:W-:Y:S01]  /*bb40*/  IMAD.SHL.U32 R0, R2.reuse, 0x2000000, RZ ;  /* 0x0200000002007824 */ /* 0x044fe200078e00ff */
[----:B------:R-:W-:-:S04]  /*bb50*/  SHF.L.U32 R5, R2, 0x8, RZ ;  /* 0x0000000802057819 */ /* 0x000fc800000006ff */
        /* <DEDUP_REMOVED lines=10> */
.L_x_262:
[----:B------:R0:W5:Y:S01]  /*bc00*/  LDG.E.U16 R0, desc[UR36][R2.64] ;  /* 0x0000002402007981 */ /* 0x000162000c1e1500 */
[----:B------:R-:W-:Y:S05]  /*bc10*/  BRA `(.L_x_252) ;  /* 0x0000000400b87947 */ /* 0x000fea0003800000 */
.L_x_259:
        /* <DEDUP_REMOVED lines=12> */
.L_x_266:
        /* <DEDUP_REMOVED lines=21> */
.L_x_270:
[----:B------:R-:W-:Y:S05]  /*be30*/  BSYNC.RECONVERGENT B1 ;  /* 0x0000000000017941 */ /* 0x000fea0003800200 */
.L_x_269:
[----:B------:R-:W-:Y:S01]  /*be40*/  IMAD.SHL.U32 R0, R0, 0x100000, RZ ;  /* 0x0010000000007824 */ /* 0x000fe200078e00ff */
[----:B------:R-:W-:-:S04]  /*be50*/  LEA R2, R2, 0x3b800000, 0x17 ;  /* 0x3b80000002027811 */ /* 0x000fc800078eb8ff */
[----:B------:R-:W-:-:S07]  /*be60*/  LOP3.LUT R0, R2, R0, R7, 0xfe, !PT ;  /* 0x0000000002007212 */ /* 0x000fce00078efe07 */
.L_x_268:
[----:B------:R-:W-:Y:S05]  /*be70*/  BSYNC.RECONVERGENT B0 ;  /* 0x0000000000007941 */ /* 0x000fea0003800200 */
.L_x_267:
[----:B------:R-:W-:Y:S01]  /*be80*/  F2FP.BF16.F32.PACK_AB R0, RZ, R0 ;  /* 0x00000000ff00723e */ /* 0x000fe200000010ff */
[----:B------:R-:W-:Y:S06]  /*be90*/  BRA `(.L_x_252) ;  /* 0x0000000400187947 */ /* 0x000fec0003800000 */
.L_x_265:
        /* <DEDUP_REMOVED lines=21> */
.L_x_274:
[----:B------:R-:W-:Y:S05]  /*bff0*/  BSYNC.RECONVERGENT B1 ;  /* 0x0000000000017941 */ /* 0x000fea0003800200 */
.L_x_273:
[----:B------:R-:W-:Y:S01]  /*c000*/  IMAD.SHL.U32 R0, R0, 0x200000, RZ ;  /* 0x0020000000007824 */ /* 0x000fe200078e00ff */
[----:B------:R-:W-:-:S04]  /*c010*/  LEA R2, R2, 0x37800000, 0x17 ;  /* 0x3780000002027811 */ /* 0x000fc800078eb8ff */
[----:B------:R-:W-:-:S07]  /*c020*/  LOP3.LUT R0, R2, R0, R7, 0xfe, !PT ;  /* 0x0000000002007212 */ /* 0x000fce00078efe07 */
.L_x_272:
[----:B------:R-:W-:Y:S05]  /*c030*/  BSYNC.RECONVERGENT B0 ;  /* 0x0000000000007941 */ /* 0x000fea0003800200 */
.L_x_271:
[----:B------:R-:W-:Y:S01]  /*c040*/  F2FP.BF16.F32.PACK_AB R0, RZ, R0 ;  /* 0x00000000ff00723e */ /* 0x000fe200000010ff */
[----:B------:R-:W-:Y:S06]  /*c050*/  BRA `(.L_x_252) ;  /* 0x0000000000a87947 */ /* 0x000fec0003800000 */
.L_x_264:
        /* <DEDUP_REMOVED lines=12> */
[----:B------:R-:W-:Y:S01]  /*c120*/  @!P0 MOV R0, 0x7f800001 ;  /* 0x7f80000100008802 */ /* 0x000fe20000000f00 */
[----:B------:R-:W-:-:S07]  /*c130*/  @P0 IMAD.SHL.U32 R0, R2, 0x800000, RZ ;  /* 0x0080000002000824 */ /* 0x000fce00078e00ff */
.L_x_278:
[----:B------:R-:W-:Y:S05]  /*c140*/  BSYNC.RECONVERGENT B0 ;  /* 0x0000000000007941 */ /* 0x000fea0003800200 */
.L_x_277:
[----:B------:R-:W-:Y:S01]  /*c150*/  F2FP.BF16.F32.PACK_AB R0, RZ, R0 ;  /* 0x00000000ff00723e */ /* 0x000fe200000010ff */
[----:B------:R-:W-:Y:S06]  /*c160*/  BRA `(.L_x_252) ;  /* 0x0000000000647947 */ /* 0x000fec0003800000 */
.L_x_251:
        /* <DEDUP_REMOVED lines=11> */
[----:B------:R-:W-:Y:S01]  /*c220*/  IMAD.U32 R7, RZ, RZ, UR7 ;  /* 0x00000007ff077e24 */ /* 0x000fe2000f8e00ff */
[----:B---3--:R-:W-:Y:S01]  /*c230*/  MOV R10, UR8 ;  /* 0x00000008000a7c02 */ /* 0x008fe20008000f00 */
[----:B------:R-:W-:-:S07]  /*c240*/  IMAD.U32 R11, RZ, RZ, UR9 ;  /* 0x00000009ff0b7e24 */ /* 0x000fce000f8e00ff */
[----:B------:R-:W-:-:S07]  /*c250*/  LEPC R20, `(.L_x_279) ;  /* 0x000000001014794e */ /* 0x000fce0000000000 */
[----:B--2--5:R-:W-:Y:S05]  /*c260*/  CALL.ABS.NOINC R2 ;  /* 0x0000000002007343 */ /* 0x024fea0003c00000 */
.L_x_279:
[----:B------:R-:W-:Y:S01]  /*c270*/  PRMT R0, RZ, 0x7610, R0 ;  /* 0x00007610ff007816 */ /* 0x000fe20000000000 */
[----:B------:R-:W-:Y:S06]  /*c280*/  BRA `(.L_x_252) ;  /* 0x00000000001c7947 */ /* 0x000fec0003800000 */
.L_x_276:
[----:B------:R-:W2:Y:S02]  /*c290*/  LDG.E.64 R2, desc[UR36][R2.64] ;  /* 0x0000002402027981 */ /* 0x000ea4000c1e1b00 */
[----:B--2---:R-:W0:Y:S02]  /*c2a0*/  I2F.U64 R0, R2 ;  /* 0x0000000200007312 */ /* 0x004e240000301000 */
[----:B0-----:R-:W-:Y:S01]  /*c2b0*/  F2FP.BF16.F32.PACK_AB R0, RZ, R0 ;  /* 0x00000000ff00723e */ /* 0x001fe200000010ff */
[----:B------:R-:W-:Y:S06]  /*c2c0*/  BRA `(.L_x_252) ;  /* 0x00000000000c7947 */ /* 0x000fec0003800000 */
.L_x_275:
[----:B------:R-:W2:Y:S02]  /*c2d0*/  LDG.E R2, desc[UR36][R2.64] ;  /* 0x0000002402027981 */ /* 0x000ea4000c1e1900 */
[----:B--2---:R-:W-:-:S04]  /*c2e0*/  I2FP.F32.U32 R0, R2 ;  /* 0x0000000200007245 */ /* 0x004fc80000201000 */
[----:B------:R-:W-:-:S07]  /*c2f0*/  F2FP.BF16.F32.PACK_AB R0, RZ, R0 ;  /* 0x00000000ff00723e */ /* 0x000fce00000010ff */
.L_x_252:
[----:B------:R-:W1:Y:S01]  /*c300*/  LDCU UR6, c[0x0][0x600] ;  /* 0x0000c000ff0677ac */ /* 0x000e620008000800 */
[----:B-----5:R-:W-:Y:S01]  /*c310*/  IMAD.U32 R19, R19, 0x10000, RZ ;  /* 0x0001000013137824 */ /* 0x020fe200078e00ff */
[----:B------:R-:W-:Y:S01]  /*c320*/  SHF.L.U32 R0, R0, 0x10, RZ ;  /* 0x0000001000007819 */ /* 0x000fe200000006ff */
[----:B------:R-:W0:Y:S03]  /*c330*/  LDCU.64 UR4, c[0x0][0x5e8] ;  /* 0x0000bd00ff0477ac */ /* 0x000e260008000a00 */
        /* <DEDUP_REMOVED lines=16> */
[----:B-1----:R-:W-:-:S04]  /*c440*/  IMAD.U32 R0, R5, 0x10000, RZ ;  /* 0x0001000005007824 */ /* 0x002fc800078e00ff */
[----:B------:R-:W0:Y:S02]  /*c450*/  F2I.FTZ.TRUNC.NTZ R5, R0 ;  /* 0x0000000000057305 */ /* 0x000e24000021f100 */
[----:B0-----:R0:W-:Y:S01]  /*c460*/  STG.E.U8 desc[UR36][R2.64], R5 ;  /* 0x0000000502007986 */ /* 0x0011e2000c101124 */
[----:B------:R-:W-:Y:S05]  /*c470*/  BRA `(.L_x_285) ;  /* 0x0000000c007c7947 */ /* 0x000fea0003800000 */
.L_x_283:
[----:B-1----:R-:W-:-:S06]  /*c480*/  IMAD.U32 R5, R5, 0x10000, RZ ;  /* 0x0001000005057824 */ /* 0x002fcc00078e00ff */
[----:B------:R-:W0:Y:S02]  /*c490*/  F2I.S64.TRUNC R4, R5 ;  /* 0x0000000500047311 */ /* 0x000e24000020d900 */
[----:B0-----:R0:W-:Y:S01]  /*c4a0*/  STG.E.U8 desc[UR36][R2.64], R4 ;  /* 0x0000000402007986 */ /* 0x0011e2000c101124 */
[----:B------:R-:W-:Y:S05]  /*c4b0*/  BRA `(.L_x_285) ;  /* 0x0000000c006c7947 */ /* 0x000fea0003800000 */
.L_x_282:
        /* <DEDUP_REMOVED lines=10> */
.L_x_287:
[----:B-1----:R-:W-:-:S06]  /*c560*/  IMAD.U32 R5, R5, 0x10000, RZ ;  /* 0x0001000005057824 */ /* 0x002fcc00078e00ff */
[----:B------:R-:W0:Y:S02]  /*c570*/  F2I.FTZ.TRUNC.NTZ R5, R5 ;  /* 0x0000000500057305 */ /* 0x000e24000021f100 */
[----:B0-----:R0:W-:Y:S01]  /*c580*/  STG.E desc[UR36][R2.64], R5 ;  /* 0x0000000502007986 */ /* 0x0011e2000c101924 */
[----:B------:R-:W-:Y:S05]  /*c590*/  BRA `(.L_x_285) ;  /* 0x0000000c00347947 */ /* 0x000fea0003800000 */
.L_x_286:
[----:B-1----:R-:W-:-:S06]  /*c5a0*/  SHF.L.U32 R5, R5, 0x10, RZ ;  /* 0x0000001005057819 */ /* 0x002fcc00000006ff */
[----:B------:R-:W0:Y:S02]  /*c5b0*/  F2I.FTZ.TRUNC.NTZ R5, R5 ;  /* 0x0000000500057305 */ /* 0x000e24000021f100 */
[----:B0-----:R0:W-:Y:S01]  /*c5c0*/  STG.E.U16 desc[UR36][R2.64], R5 ;  /* 0x0000000502007986 */ /* 0x0011e2000c101524 */
[----:B------:R-:W-:Y:S05]  /*c5d0*/  BRA `(.L_x_285) ;  /* 0x0000000c00247947 */ /* 0x000fea0003800000 */
.L_x_281:
        /* <DEDUP_REMOVED lines=9> */
.L_x_289:
[----:B-1----:R-:W-:-:S05]  /*c670*/  IMAD.U32 R0, R5, 0x10000, RZ ;  /* 0x0001000005007824 */ /* 0x002fca00078e00ff */
[----:B------:R-:W-:-:S05]  /*c680*/  F2FP.F16.F32.PACK_AB R0, RZ, R0 ;  /* 0x00000000ff00723e */ /* 0x000fca00000000ff */
[----:B------:R0:W-:Y:S01]  /*c690*/  STG.E.U16 desc[UR36][R2.64], R0 ;  /* 0x0000000002007986 */ /* 0x0001e2000c101524 */
[----:B------:R-:W-:Y:S05]  /*c6a0*/  BRA `(.L_x_285) ;  /* 0x0000000800f07947 */ /* 0x000fea0003800000 */
.L_x_288:
        /* <DEDUP_REMOVED lines=10> */
.L_x_291:
[----:B-1----:R-:W-:-:S05]  /*c750*/  IMAD.U32 R5, R5, 0x10000, RZ ;  /* 0x0001000005057824 */ /* 0x002fca00078e00ff */
[----:B------:R-:W-:-:S04]  /*c760*/  F2FP.F16.F32.PACK_AB R5, RZ, R5 ;  /* 0x00000005ff05723e */ /* 0x000fc800000000ff */
[----:B------:R-:W-:-:S05]  /*c770*/  PRMT R5, R5, 0x5410, RZ ;  /* 0x0000541005057816 */ /* 0x000fca00000000ff */
[----:B------:R0:W-:Y:S01]  /*c780*/  STG.E desc[UR36][R2.64], R5 ;  /* 0x0000000502007986 */ /* 0x0001e2000c101924 */
[----:B------:R-:W-:Y:S05]  /*c790*/  BRA `(.L_x_285) ;  /* 0x0000000800b47947 */ /* 0x000fea0003800000 */
.L_x_290:
[----:B-1----:R-:W-:-:S05]  /*c7a0*/  SHF.L.U32 R4, R5, 0x10, RZ ;  /* 0x0000001005047819 */ /* 0x002fca00000006ff */
[----:B------:R-:W-:-:S06]  /*c7b0*/  FMUL.FTZ R4, R4, 1 ;  /* 0x3f80000004047820 */ /* 0x000fcc0000410000 */
[----:B------:R-:W0:Y:S02]  /*c7c0*/  F2F.F64.F32 R4, R4 ;  /* 0x0000000400047310 */ /* 0x000e240000201800 */
[----:B0-----:R0:W-:Y:S01]  /*c7d0*/  STG.E.64 desc[UR36][R2.64], R4 ;  /* 0x0000000402007986 */ /* 0x0011e2000c101b24 */
[----:B------:R-:W-:Y:S05]  /*c7e0*/  BRA `(.L_x_285) ;  /* 0x0000000800a07947 */ /* 0x000fea0003800000 */
.L_x_280:
        /* <DEDUP_REMOVED lines=14> */
.L_x_295:
[----:B-1----:R-:W-:Y:S01]  /*c8d0*/  IMAD.U32 R5, R5, 0x10000, RZ ;  /* 0x0001000005057824 */ /* 0x002fe200078e00ff */
        /* <DEDUP_REMOVED lines=17> */
.L_x_298:
[----:B------:R-:W-:-:S04]  /*c9f0*/  SHF.R.U32.HI R5, RZ, 0x18, R5 ;  /* 0x00000018ff057819 */ /* 0x000fc80000011605 */
[----:B------:R-:W-:-:S07]  /*ca00*/  LOP3.LUT R0, R0, 0x80, R5, 0xf8, !PT ;  /* 0x0000008000007812 */ /* 0x000fce00078ef805 */
.L_x_297:
[----:B------:R-:W-:Y:S05]  /*ca10*/  BSYNC.RECONVERGENT B0 ;  /* 0x0000000000007941 */ /* 0x000fea0003800200 */
.L_x_296:
[----:B------:R0:W-:Y:S01]  /*ca20*/  STG.E.U8 desc[UR36][R2.64], R0 ;  /* 0x0000000002007986 */ /* 0x0001e2000c101124 */
[----:B------:R-:W-:Y:S05]  /*ca30*/  BRA `(.L_x_285) ;  /* 0x00000008000c7947 */ /* 0x000fea0003800000 */
.L_x_294:
[----:B-1----:R-:W-:Y:S01]  /*ca40*/  IMAD.U32 R5, R5, 0x10000, RZ ;  /* 0x0001000005057824 */ /* 0x002fe200078e00ff */
[----:B------:R-:W-:Y:S01]  /*ca50*/  BSSY.RECONVERGENT B0, `(.L_x_299) ;  /* 0x0000013000007945 */ /* 0x000fe20003800200 */
[----:B------:R-:W-:-:S03]  /*ca60*/  HFMA2 R0, -RZ, RZ, 0, 7.62939453125e-06 ;  /* 0x00000080ff007431 */ /* 0x000fc600000001ff */
        /* <DEDUP_REMOVED lines=15> */
.L_x_301:
[----:B------:R-:W-:-:S04]  /*cb60*/  SHF.R.U32.HI R5, RZ, 0x18, R5 ;  /* 0x00000018ff057819 */ /* 0x000fc80000011605 */
[----:B------:R-:W-:-:S07]  /*cb70*/  LOP3.LUT R0, R0, 0x80, R5, 0xf8, !PT ;  /* 0x0000008000007812 */ /* 0x000fce00078ef805 */
.L_x_300:
[----:B------:R-:W-:Y:S05]  /*cb80*/  BSYNC.RECONVERGENT B0 ;  /* 0x0000000000007941 */ /* 0x000fea0003800200 */
.L_x_299:
[----:B------:R0:W-:Y:S01]  /*cb90*/  STG.E.U8 desc[UR36][R2.64], R0 ;  /* 0x0000000002007986 */ /* 0x0001e2000c101124 */
[----:B------:R-:W-:Y:S05]  /*cba0*/  BRA `(.L_x_285) ;  /* 0x0000000400b07947 */ /* 0x000fea0003800000 */
.L_x_293:
[----:B------:R-:W-:-:S09]  /*cbb0*/  UISETP.NE.AND UP0, UPT, UR6, 0x1c, UPT ;  /* 0x0000001c0600788c */ /* 0x000fd2000bf05270 */
[----:B------:R-:W-:Y:S05]  /*cbc0*/  BRA.U !UP0, `(.L_x_302) ;  /* 0x0000000108607547 */ /* 0x000fea000b800000 */
[----:B------:R-:W-:-:S09]  /*cbd0*/  UISETP.NE.AND UP0, UPT, UR6, 0x1d, UPT ;  /* 0x0000001d0600788c */ /* 0x000fd2000bf05270 */
[----:B------:R-:W-:Y:S05]  /*cbe0*/  BRA.U !UP0, `(.L_x_303) ;  /* 0x0000000108487547 */ /* 0x000fea000b800000 */
[----:B------:R-:W-:-:S09]  /*cbf0*/  UISETP.NE.AND UP0, UPT, UR6, 0x2c, UPT ;  /* 0x0000002c0600788c */ /* 0x000fd2000bf05270 */
[----:B------:R-:W-:Y:S05]  /*cc00*/  BRA.U UP0, `(.L_x_284) ;  /* 0x0000000100bc7547 */ /* 0x000fea000b800000 */
        /* <DEDUP_REMOVED lines=12> */
[----:B------:R-:W-:-:S05]  /*ccd0*/  @!P0 IMAD.MOV R0, RZ, RZ, R6 ;  /* 0x000000ffff008224 */ /* 0x000fca00078e0206 */
[----:B------:R-:W-:-:S05]  /*cce0*/  @P1 MOV R5, R0 ;  /* 0x0000000000051202 */ /* 0x000fca0000000f00 */
[----:B------:R0:W-:Y:S01]  /*ccf0*/  STG.E.U8 desc[UR36][R2.64], R5 ;  /* 0x0000000502007986 */ /* 0x0001e2000c101124 */
[----:B------:R-:W-:Y:S05]  /*cd00*/  BRA `(.L_x_285) ;  /* 0x0000000400587947 */ /* 0x000fea0003800000 */
.L_x_303:
[----:B-1----:R-:W-:-:S06]  /*cd10*/  IMAD.U32 R5, R5, 0x10000, RZ ;  /* 0x0001000005057824 */ /* 0x002fcc00078e00ff */
[----:B------:R-:W0:Y:S02]  /*cd20*/  F2I.U64.TRUNC R4, R5 ;  /* 0x0000000500047311 */ /* 0x000e24000020d800 */
[----:B0-----:R0:W-:Y:S01]  /*cd30*/  STG.E.64 desc[UR36][R2.64], R4 ;  /* 0x0000000402007986 */ /* 0x0011e2000c101b24 */
[----:B------:R-:W-:Y:S05]  /*cd40*/  BRA `(.L_x_285) ;  /* 0x0000000400487947 */ /* 0x000fea0003800000 */
.L_x_302:
[----:B-1----:R-:W-:-:S06]  /*cd50*/  IMAD.U32 R5, R5, 0x10000, RZ ;  /* 0x0001000005057824 */ /* 0x002fcc00078e00ff */
[----:B------:R-:W0:Y:S02]  /*cd60*/  F2I.FTZ.U32.TRUNC.NTZ R5, R5 ;  /* 0x0000000500057305 */ /* 0x000e24000021f000 */
[----:B0-----:R0:W-:Y:S01]  /*cd70*/  STG.E desc[UR36][R2.64], R5 ;  /* 0x0000000502007986 */ /* 0x0011e2000c101924 */
[----:B------:R-:W-:Y:S05]  /*cd80*/  BRA `(.L_x_285) ;  /* 0x0000000400387947 */ /* 0x000fea0003800000 */
.L_x_292:
        /* <DEDUP_REMOVED lines=11> */
.L_x_305:
[----:B-1----:R-:W-:Y:S01]  /*ce40*/  IMAD.U32 R5, R5, 0x10000, RZ ;  /* 0x0001000005057824 */ /* 0x002fe200078e00ff */
[----:B------:R-:W-:-:S03]  /*ce50*/  CS2R R6, SRZ ;  /* 0x0000000000067805 */ /* 0x000fc6000001ff00 */
[----:B------:R-:W-:-:S06]  /*ce60*/  FMUL.FTZ R5, R5, 1 ;  /* 0x3f80000005057820 */ /* 0x000fcc0000410000 */
[----:B------:R-:W0:Y:S02]  /*ce70*/  F2F.F64.F32 R4, R5 ;  /* 0x0000000500047310 */ /* 0x000e240000201800 */
[----:B0-----:R0:W-:Y:S01]  /*ce80*/  STG.E.128 desc[UR36][R2.64], R4 ;  /* 0x0000000402007986 */ /* 0x0011e2000c101d24 */
[----:B------:R-:W-:Y:S05]  /*ce90*/  BRA `(.L_x_285) ;  /* 0x0000000000f47947 */ /* 0x000fea0003800000 */
.L_x_304:
[----:B------:R-:W-:-:S09]  /*cea0*/  UISETP.NE.AND UP0, UPT, UR6, 0xf, UPT ;  /* 0x0000000f0600788c */ /* 0x000fd2000bf05270 */
[----:B------:R-:W-:Y:S05]  /*ceb0*/  BRA.U !UP0, `(.L_x_306) ;  /* 0x0000000108e87547 */ /* 0x000fea000b800000 */
[----:B------:R-:W-:-:S09]  /*cec0*/  UISETP.NE.AND UP0, UPT, UR6, 0x17, UPT ;  /* 0x000000170600788c */ /* 0x000fd2000bf05270 */
[----:B------:R-:W-:Y:S05]  /*ced0*/  BRA.U !UP0, `(.L_x_307) ;  /* 0x0000000108907547 */ /* 0x000fea000b800000 */
[----:B------:R-:W-:-:S09]  /*cee0*/  UISETP.NE.AND UP0, UPT, UR6, 0x18, UPT ;  /* 0x000000180600788c */ /* 0x000fd2000bf05270 */
[----:B------:R-:W-:Y:S05]  /*cef0*/  BRA.U !UP0, `(.L_x_308) ;  /* 0x0000000108447547 */ /* 0x000fea000b800000 */
.L_x_284:
[----:B------:R-:W-:Y:S01]  /*cf00*/  MOV R0, 0x0 ;  /* 0x0000000000007802 */ /* 0x000fe20000000f00 */
[----:B------:R-:W0:Y:S01]  /*cf10*/  LDCU.64 UR4, c[0x4][0x128] ;  /* 0x01002500ff0477ac */ /* 0x000e220008000a00 */
[----:B------:R-:W-:Y:S02]  /*cf20*/  HFMA2 R12, -RZ, RZ, 0, 5.9604644775390625e-08 ;  /* 0x00000001ff0c7431 */ /* 0x000fe400000001ff */
[----:B------:R-:W-:Y:S01]  /*cf30*/  IMAD.MOV.U32 R8, RZ, RZ, 0x65 ;  /* 0x00000065ff087424 */ /* 0x000fe200078e00ff */
[----:B------:R2:W3:Y:S01]  /*cf40*/  LDC.64 R2, c[0x4][R0] ;  /* 0x0100000000027b82 */ /* 0x0004e20000000a00 */
[----:B------:R-:W4:Y:S01]  /*cf50*/  LDCU.64 UR6, c[0x4][0x130] ;  /* 0x01002600ff0677ac */ /* 0x000f220008000a00 */
[----:B------:R-:W-:Y:S01]  /*cf60*/  IMAD.MOV.U32 R13, RZ, RZ, RZ ;  /* 0x000000ffff0d7224 */ /* 0x000fe200078e00ff */
[----:B------:R-:W5:Y:S01]  /*cf70*/  LDCU.64 UR8, c[0x4][0x40] ;  /* 0x01000800ff0877ac */ /* 0x000f620008000a00 */
[----:B0-----:R-:W-:Y:S01]  /*cf80*/  IMAD.U32 R4, RZ, RZ, UR4 ;  /* 0x00000004ff047e24 */ /* 0x001fe2000f8e00ff */
[----:B-1----:R-:W-:Y:S01]  /*cf90*/  MOV R5, UR5 ;  /* 0x0000000500057c02 */ /* 0x002fe20008000f00 */
[----:B----4-:R-:W-:-:S02]  /*cfa0*/  IMAD.U32 R6, RZ, RZ, UR6 ;  /* 0x00000006ff067e24 */ /* 0x010fc4000f8e00ff */
[----:B------:R-:W-:Y:S02]  /*cfb0*/  IMAD.U32 R7, RZ, RZ, UR7 ;  /* 0x00000007ff077e24 */ /* 0x000fe4000f8e00ff */
[----:B-----5:R-:W-:Y:S02]  /*cfc0*/  IMAD.U32 R10, RZ, RZ, UR8 ;  /* 0x00000008ff0a7e24 */ /* 0x020fe4000f8e00ff */
[----:B--2---:R-:W-:-:S07]  /*cfd0*/  IMAD.U32 R11, RZ, RZ, UR9 ;  /* 0x00000009ff0b7e24 */ /* 0x004fce000f8e00ff */
[----:B------:R-:W-:-:S07]  /*cfe0*/  LEPC R20, `(.L_x_309) ;  /* 0x000000001014794e */ /* 0x000fce0000000000 */
[----:B---3--:R-:W-:Y:S05]  /*cff0*/  CALL.ABS.NOINC R2 ;  /* 0x0000000002007343 */ /* 0x008fea0003c00000 */
.L_x_309:
[----:B------:R-:W-:Y:S05]  /*d000*/  BRA `(.L_x_285) ;  /* 0x0000000000987947 */ /* 0x000fea0003800000 */
.L_x_308:
[----:B-1----:R-:W-:Y:S01]  /*d010*/  IMAD.U32 R7, R5, 0x10000, RZ ;  /* 0x0001000005077824 */ /* 0x002fe200078e00ff */
        /* <DEDUP_REMOVED lines=12> */
.L_x_311:
[----:B------:R-:W-:Y:S05]  /*d0e0*/  BSYNC.RECONVERGENT B0 ;  /* 0x0000000000007941 */ /* 0x000fea0003800200 */
.L_x_310:
[----:B------:R-:W-:-:S05]  /*d0f0*/  LOP3.LUT R5, R0, 0x80, R5, 0xf8, !PT ;  /* 0x0000008000057812 */ /* 0x000fca00078ef805 */
[----:B------:R3:W-:Y:S01]  /*d100*/  STG.E.U8 desc[UR36][R2.64], R5 ;  /* 0x0000000502007986 */ /* 0x0007e2000c101124 */
[----:B------:R-:W-:Y:S05]  /*d110*/  BRA `(.L_x_285) ;  /* 0x0000000000547947 */ /* 0x000fea0003800000 */
.L_x_307:
[----:B-1----:R-:W-:Y:S01]  /*d120*/  IMAD.U32 R5, R5, 0x10000, RZ ;  /* 0x0001000005057824 */ /* 0x002fe200078e00ff */
        /* <DEDUP_REMOVED lines=11> */
.L_x_313:
[----:B------:R-:W-:Y:S01]  /*d1e0*/  IMAD.MOV.U32 R0, RZ, RZ, 0x7f ;  /* 0x0000007fff007424 */ /* 0x000fe200078e00ff */
[----:B------:R-:W-:-:S04]  /*d1f0*/  ISETP.GT.U32.AND P0, PT, R4, 0x7f800000, PT ;  /* 0x7f8000000400780c */ /* 0x000fc80003f04070 */
[----:B------:R-:W-:-:S09]  /*d200*/  SEL R0, R0, 0x7c, P0 ;  /* 0x0000007c00007807 */ /* 0x000fd20000000000 */
.L_x_314:
[----:B------:R-:W-:Y:S05]  /*d210*/  BSYNC.RECONVERGENT B0 ;  /* 0x0000000000007941 */ /* 0x000fea0003800200 */
.L_x_312:
[----:B------:R-:W-:-:S04]  /*d220*/  SHF.R.U32.HI R5, RZ, 0x18, R5 ;  /* 0x00000018ff057819 */ /* 0x000fc80000011605 */
[----:B------:R-:W-:-:S05]  /*d230*/  LOP3.LUT R5, R0, 0x80, R5, 0xf8, !PT ;  /* 0x0000008000057812 */ /* 0x000fca00078ef805 */
[----:B------:R2:W-:Y:S01]  /*d240*/  STG.E.U8 desc[UR36][R2.64], R5 ;  /* 0x0000000502007986 */ /* 0x0005e2000c101124 */
[----:B------:R-:W-:Y:S05]  /*d250*/  BRA `(.L_x_285) ;  /* 0x0000000000047947 */ /* 0x000fea0003800000 */
.L_x_306:
[----:B-1----:R4:W-:Y:S02]  /*d260*/  STG.E.U16 desc[UR36][R2.64], R5 ;  /* 0x0000000502007986 */ /* 0x0029e4000c101524 */
.L_x_285:
[----:B------:R-:W-:-:S07]  /*d270*/  IADD3 R17, PT, PT, R17, 0x80, RZ ;  /* 0x0000008011117810 */ /* 0x000fce0007ffe0ff */
.L_x_212:
[----:B------:R-:W-:Y:S05]  /*d280*/  BSYNC.RECONVERGENT B6 ;  /* 0x0000000000067941 */ /* 0x000fea0003800200 */
.L_x_211:
[----:B------:R-:W5:Y:S02]  /*d290*/  LDCU UR4, c[0x0][0x380] ;  /* 0x00007000ff0477ac */ /* 0x000f640008000800 */
[----:B-----5:R-:W-:-:S13]  /*d2a0*/  ISETP.GE.AND P0, PT, R17, UR4, PT ;  /* 0x0000000411007c0c */ /* 0x020fda000bf06270 */
[----:B------:R-:W-:Y:S05]  /*d2b0*/  @P0 EXIT ;  /* 0x000000000000094d */ /* 0x000fea0003800000 */
        /* <DEDUP_REMOVED lines=13> */
[----:B------:R-:W-:-:S05]  /*d390*/  SHF.R.U32.HI R3, RZ, UR5, R2 ;  /* 0x00000005ff037c19 */ /* 0x000fca0008011602 */
[----:B------:R-:W-:-:S04]  /*d3a0*/  IMAD.MOV R0, RZ, RZ, -R3 ;  /* 0x000000ffff007224 */ /* 0x000fc800078e0a03 */
[----:B0-----:R-:W-:-:S04]  /*d3b0*/  IMAD R17, R0, UR6, R17 ;  /* 0x0000000600117c24 */ /* 0x001fc8000f8e0211 */
[C---:B---3--:R-:W-:Y:S02]  /*d3c0*/  IMAD R16, R17.reuse, UR8, RZ ;  /* 0x0000000811107c24 */ /* 0x048fe4000f8e02ff */
[C---:B------:R-:W-:Y:S02]  /*d3d0*/  IMAD R0, R17.reuse, UR9, RZ ;  /* 0x0000000911007c24 */ /* 0x040fe4000f8e02ff */
[----:B-1----:R-:W-:Y:S01]  /*d3e0*/  IMAD R18, R17, UR4, RZ ;  /* 0x0000000411127c24 */ /* 0x002fe2000f8e02ff */
        /* <DEDUP_REMOVED lines=335> */
.L_x_315:
[----:B------:R-:W1:Y:S01]  /*e8e0*/  LDCU.64 UR8, c[0x0][0x5f0] ;  /* 0x0000be00ff0877ac */ /* 0x000e620008000a00 */
[----:B------:R-:W0:Y:S01]  /*e8f0*/  LDCU.64 UR6, c[0x0][0x5e8] ;  /* 0x0000bd00ff0677ac */ /* 0x000e220008000a00 */
[----:B------:R-:W-:-:S04]  /*e900*/  UPRMT UR4, UR40, 0x7771, URZ ;  /* 0x0000777128047896 */ /* 0x000fc800080000ff */
[----:B------:R-:W-:Y:S01]  /*e910*/  UISETP.GT.AND UP0, UPT, UR4, 0x9, UPT ;  /* 0x000000090400788c */ /* 0x000fe2000bf04270 */
[----:B-12-4-:R-:W-:Y:S02]  /*e920*/  IADD3 R2, P1, PT, R0, UR8, RZ ;  /* 0x0000000800027c10 */ /* 0x016fe4000ff3e0ff */
[----:B0-----:R-:W-:-:S03]  /*e930*/  IADD3 R16, P0, PT, R16, UR6, RZ ;  /* 0x0000000610107c10 */ /* 0x001fc6000ff1e0ff */
[----:B------:R-:W-:Y:S01]  /*e940*/  IMAD.X R3, RZ, RZ, UR9, P1 ;  /* 0x00000009ff037e24 */ /* 0x000fe200088e06ff */
[----:B------:R-:W-:Y:S02]  /*e950*/  IADD3.X R17, PT, PT, RZ, UR7, RZ, P0, !PT ;  /* 0x00000007ff117c10 */ /* 0x000fe400087fe4ff */
[----:B------:R-:W-:Y:S07]  /*e960*/  BRA.U UP0, `(.L_x_316) ;  /* 0x0000000500307547 */ /* 0x000fee000b800000 */
        /* <DEDUP_REMOVED lines=13> */
.L_x_319:
[----:B------:R-:W2:Y:S02]  /*ea40*/  LDG.E.U8 R2, desc[UR36][R2.64] ;  /* 0x0000002402027981 */ /* 0x000ea4000c1e1100 */
[----:B--2---:R-:W-:-:S04]  /*ea50*/  I2FP.F32.U32 R0, R2 ;  /* 0x0000000200007245 */ /* 0x004fc80000201000 */
[----:B------:R-:W-:-:S04]  /*ea60*/  F2FP.BF16.F32.PACK_AB R0, RZ, R0 ;  /* 0x00000000ff00723e */ /* 0x000fc800000010ff */
[----:B------:R-:W-:Y:S01]  /*ea70*/  PRMT R19, R0, 0x7610, R19 ;  /* 0x0000761000137816 */ /* 0x000fe20000000013 */
[----:B------:R-:W-:Y:S06]  /*ea80*/  BRA `(.L_x_321) ;  /* 0x0000000c00c07947 */ /* 0x000fec0003800000 */
.L_x_318:
        /* <DEDUP_REMOVED lines=11> */
.L_x_323:
[----:B------:R-:W2:Y:S02]  /*eb40*/  LDG.E R2, desc[UR36][R2.64] ;  /* 0x0000002402027981 */ /* 0x000ea4000c1e1900 */
[----:B--2---:R-:W-:-:S04]  /*eb50*/  I2FP.F32.S32 R0, R2 ;  /* 0x0000000200007245 */ /* 0x004fc80000201400 */
[----:B------:R-:W-:-:S04]  /*eb60*/  F2FP.BF16.F32.PACK_AB R0, RZ, R0 ;  /* 0x00000000ff00723e */ /* 0x000fc800000010ff */
[----:B------:R-:W-:Y:S01]  /*eb70*/  PRMT R19, R0, 0x7610, R19 ;  /* 0x0000761000137816 */ /* 0x000fe20000000013 */
[----:B------:R-:W-:Y:S06]  /*eb80*/  BRA `(.L_x_321) ;  /* 0x0000000c00807947 */ /* 0x000fec0003800000 */
.L_x_322:
[----:B------:R-:W2:Y:S02]  /*eb90*/  LDG.E.U16 R2, desc[UR36][R2.64] ;  /* 0x0000002402027981 */ /* 0x000ea4000c1e1500 */
[----:B--2---:R-:W0:Y:S02]  /*eba0*/  I2F.S16 R0, R2 ;  /* 0x0000000200007306 */ /* 0x004e240000101400 */
[----:B0-----:R-:W-:-:S04]  /*ebb0*/  F2FP.BF16.F32.PACK_AB R0, RZ, R0 ;  /* 0x00000000ff00723e */ /* 0x001fc800000010ff */
[----:B------:R-:W-:Y:S01]  /*ebc0*/  PRMT R19, R0, 0x7610, R19 ;  /* 0x0000761000137816 */ /* 0x000fe20000000013 */
[----:B------:R-:W-:Y:S06]  /*ebd0*/  BRA `(.L_x_321) ;  /* 0x0000000c006c7947 */ /* 0x000fec0003800000 */
.L_x_317:
        /* <DEDUP_REMOVED lines=9> */
.L_x_325:
[----:B------:R-:W2:Y:S02]  /*ec70*/  LDG.E.U16 R0, desc[UR36][R2.64] ;  /* 0x0000002402007981 */ /* 0x000ea4000c1e1500 */
[----:B--2---:R-:W-:-:S05]  /*ec80*/  HADD2.F32 R0, -RZ, R0.H0_H0 ;  /* 0x20000000ff007230 */ /* 0x004fca0000004100 */
[----:B------:R-:W-:-:S04]  /*ec90*/  F2FP.BF16.F32.PACK_AB R0, RZ, R0 ;  /* 0x00000000ff00723e */ /* 0x000fc800000010ff */
[----:B------:R-:W-:Y:S01]  /*eca0*/  PRMT R19, R0, 0x7610, R19 ;  /* 0x0000761000137816 */ /* 0x000fe20000000013 */
[----:B------:R-:W-:Y:S06]  /*ecb0*/  BRA `(.L_x_321) ;  /* 0x0000000c00347947 */ /* 0x000fec0003800000 */
.L_x_324:
        /* <DEDUP_REMOVED lines=9> */
.L_x_327:
[----:B------:R-:W2:Y:S02]  /*ed50*/  LDG.E.U16 R2, desc[UR36][R2.64] ;  /* 0x0000002402027981 */ /* 0x000ea4000c1e1500 */
[----:B--2---:R-:W-:-:S05]  /*ed60*/  HADD2.F32 R0, -RZ, R2.H0_H0 ;  /* 0x20000002ff007230 */ /* 0x004fca0000004100 */
[----:B------:R-:W-:-:S04]  /*ed70*/  F2FP.BF16.F32.PACK_AB R0, RZ, R0 ;  /* 0x00000000ff00723e */ /* 0x000fc800000010ff */
[----:B------:R-:W-:Y:S01]  /*ed80*/  PRMT R19, R0, 0x7610, R19 ;  /* 0x0000761000137816 */ /* 0x000fe20000000013 */
[----:B------:R-:W-:Y:S06]  /*ed90*/  BRA `(.L_x_321) ;  /* 0x0000000800fc7947 */ /* 0x000fec0003800000 */
.L_x_326:
        /* <DEDUP_REMOVED lines=9> */
.L_x_316:
        /* <DEDUP_REMOVED lines=14> */
.L_x_330:
        /* <DEDUP_REMOVED lines=9> */
.L_x_329:
        /* <DEDUP_REMOVED lines=27> */
.L_x_332:
        /* <DEDUP_REMOVED lines=14> */
.L_x_331:
[----:B------:R0:W5:Y:S01]  /*f230*/  LDG.E.U16 R19, desc[UR36][R2.64] ;  /* 0x0000002402137981 */ /* 0x000162000c1e1500 */
[----:B------:R-:W-:Y:S05]  /*f240*/  BRA `(.L_x_321) ;  /* 0x0000000400d07947 */ /* 0x000fea0003800000 */
.L_x_328:
        /* <DEDUP_REMOVED lines=13> */
.L_x_335:
        /* <DEDUP_REMOVED lines=21> */
.L_x_339:
[----:B------:R-:W-:Y:S05]  /*f470*/  BSYNC.RECONVERGENT B1 ;  /* 0x0000000000017941 */ /* 0x000fea0003800200 */
.L_x_338:
[----:B------:R-:W-:Y:S01]  /*f480*/  IMAD.SHL.U32 R0, R0, 0x100000, RZ ;  /* 0x0010000000007824 */ /* 0x000fe200078e00ff */
[----:B------:R-:W-:-:S04]  /*f490*/  LEA R2, R2, 0x3b800000, 0x17 ;  /* 0x3b80000002027811 */ /* 0x000fc800078eb8ff */
[----:B------:R-:W-:-:S07]  /*f4a0*/  LOP3.LUT R0, R2, R0, R7, 0xfe, !PT ;  /* 0x0000000002007212 */ /* 0x000fce00078efe07 */
.L_x_337:
[----:B------:R-:W-:Y:S05]  /*f4b0*/  BSYNC.RECONVERGENT B0 ;  /* 0x0000000000007941 */ /* 0x000fea0003800200 */
.L_x_336:
[----:B------:R-:W-:-:S04]  /*f4c0*/  F2FP.BF16.F32.PACK_AB R0, RZ, R0 ;  /* 0x00000000ff00723e */ /* 0x000fc800000010ff */
[----:B------:R-:W-:Y:S01]  /*f4d0*/  PRMT R19, R0, 0x7610, R19 ;  /* 0x0000761000137816 */ /* 0x000fe20000000013 */
[----:B------:R-:W-:Y:S06]  /*f4e0*/  BRA `(.L_x_321) ;  /* 0x0000000400287947 */ /* 0x000fec0003800000 */
.L_x_334:
        /* <DEDUP_REMOVED lines=21> */
.L_x_343:
[----:B------:R-:W-:Y:S05]  /*f640*/  BSYNC.RECONVERGENT B1 ;  /* 0x0000000000017941 */ /* 0x000fea0003800200 */
.L_x_342:
[----:B------:R-:W-:Y:S01]  /*f650*/  IMAD.SHL.U32 R0, R0, 0x200000, RZ ;  /* 0x0020000000007824 */ /* 0x000fe200078e00ff */
[----:B------:R-:W-:-:S04]  /*f660*/  LEA R2, R2, 0x37800000, 0x17 ;  /* 0x3780000002027811 */ /* 0x000fc800078eb8ff */
[----:B------:R-:W-:-:S07]  /*f670*/  LOP3.LUT R0, R2, R0, R7, 0xfe, !PT ;  /* 0x0000000002007212 */ /* 0x000fce00078efe07 */
.L_x_341:
[----:B------:R-:W-:Y:S05]  /*f680*/  BSYNC.RECONVERGENT B0 ;  /* 0x0000000000007941 */ /* 0x000fea0003800200 */
.L_x_340:
[----:B------:R-:W-:-:S04]  /*f690*/  F2FP.BF16.F32.PACK_AB R0, RZ, R0 ;  /* 0x00000000ff00723e */ /* 0x000fc800000010ff */
[----:B------:R-:W-:Y:S01]  /*f6a0*/  PRMT R19, R0, 0x7610, R19 ;  /* 0x0000761000137816 */ /* 0x000fe20000000013 */
[----:B------:R-:W-:Y:S06]  /*f6b0*/  BRA `(.L_x_321) ;  /* 0x0000000000b47947 */ /* 0x000fec0003800000 */
.L_x_333:
        /* <DEDUP_REMOVED lines=14> */
.L_x_347:
[----:B------:R-:W-:Y:S05]  /*f7a0*/  BSYNC.RECONVERGENT B0 ;  /* 0x0000000000007941 */ /* 0x000fea0003800200 */
.L_x_346:
[----:B------:R-:W-:-:S04]  /*f7b0*/  F2FP.BF16.F32.PACK_AB R0, RZ, R0 ;  /* 0x00000000ff00723e */ /* 0x000fc800000010ff */
[----:B------:R-:W-:Y:S01]  /*f7c0*/  PRMT R19, R0, 0x7610, R19 ;  /* 0x0000761000137816 */ /* 0x000fe20000000013 */
[----:B------:R-:W-:Y:S06]  /*f7d0*/  BRA `(.L_x_321) ;  /* 0x00000000006c7947 */ /* 0x000fec0003800000 */
.L_x_320:
        /* <DEDUP_REMOVED lines=16> */
.L_x_348:
[----:B------:R-:W-:Y:S01]  /*f8e0*/  PRMT R19, RZ, 0x7610, R19 ;  /* 0x00007610ff137816 */ /* 0x000fe20000000013 */
[----:B------:R-:W-:Y:S06]  /*f8f0*/  BRA `(.L_x_321) ;  /* 0x0000000000247947 */ /* 0x000fec0003800000 */
.L_x_345:
[----:B------:R-:W2:Y:S02]  /*f900*/  LDG.E.64 R2, desc[UR36][R2.64] ;  /* 0x0000002402027981 */ /* 0x000ea4000c1e1b00 */
[----:B--2---:R-:W0:Y:S02]  /*f910*/  I2F.U64 R0, R2 ;  /* 0x0000000200007312 */ /* 0x004e240000301000 */
[----:B0-----:R-:W-:-:S04]  /*f920*/  F2FP.BF16.F32.PACK_AB R0, RZ, R0 ;  /* 0x00000000ff00723e */ /* 0x001fc800000010ff */
[----:B------:R-:W-:Y:S01]  /*f930*/  PRMT R19, R0, 0x7610, R19 ;  /* 0x0000761000137816 */ /* 0x000fe20000000013 */
[----:B------:R-:W-:Y:S06]  /*f940*/  BRA `(.L_x_321) ;  /* 0x0000000000107947 */ /* 0x000fec0003800000 */
.L_x_344:
[----:B------:R-:W2:Y:S02]  /*f950*/  LDG.E R2, desc[UR36][R2.64] ;  /* 0x0000002402027981 */ /* 0x000ea4000c1e1900 */
[----:B--2---:R-:W-:-:S04]  /*f960*/  I2FP.F32.U32 R0, R2 ;  /* 0x0000000200007245 */ /* 0x004fc80000201000 */
[----:B------:R-:W-:-:S04]  /*f970*/  F2FP.BF16.F32.PACK_AB R0, RZ, R0 ;  /* 0x00000000ff00723e */ /* 0x000fc800000010ff */
[----:B------:R-:W-:-:S07]  /*f980*/  PRMT R19, R0, 0x7610, R19 ;  /* 0x0000761000137816 */ /* 0x000fce0000000013 */
.L_x_321:
        /* <DEDUP_REMOVED lines=18> */
.L_x_352:
[----:B------:R-:W2:Y:S02]  /*fab0*/  LDG.E.U8 R2, desc[UR36][R2.64] ;  /* 0x0000002402027981 */ /* 0x000ea4000c1e1100 */
[----:B--2---:R-:W-:-:S04]  /*fac0*/  I2FP.F32.U32 R0, R2 ;  /* 0x0000000200007245 */ /* 0x004fc80000201000 */
[----:B------:R-:W-:Y:S01]  /*fad0*/  F2FP.BF16.F32.PACK_AB R0, RZ, R0 ;  /* 0x00000000ff00723e */ /* 0x000fe200000010ff */
[----:B------:R-:W-:Y:S06]  /*fae0*/  BRA `(.L_x_354) ;  /* 0x0000000c00847947 */ /* 0x000fec0003800000 */
.L_x_351:
        /* <DEDUP_REMOVED lines=10> */
.L_x_356:
[----:B------:R-:W2:Y:S02]  /*fb90*/  LDG.E R2, desc[UR36][R2.64] ;  /* 0x0000002402027981 */ /* 0x000ea4000c1e1900 */
[----:B--2---:R-:W-:-:S04]  /*fba0*/  I2FP.F32.S32 R0, R2 ;  /* 0x0000000200007245 */ /* 0x004fc80000201400 */
[----:B------:R-:W-:Y:S01]  /*fbb0*/  F2FP.BF16.F32.PACK_AB R0, RZ, R0 ;  /* 0x00000000ff00723e */ /* 0x000fe200000010ff */
[----:B------:R-:W-:Y:S06]  /*fbc0*/  BRA `(.L_x_354) ;  /* 0x0000000c004c7947 */ /* 0x000fec0003800000 */
.L_x_355:
[----:B------:R-:W2:Y:S02]  /*fbd0*/  LDG.E.U16 R2, desc[UR36][R2.64] ;  /* 0x0000002402027981 */ /* 0x000ea4000c1e1500 */
[----:B--2---:R-:W0:Y:S02]  /*fbe0*/  I2F.S16 R0, R2 ;  /* 0x0000000200007306 */ /* 0x004e240000101400 */
[----:B0-----:R-:W-:Y:S01]  /*fbf0*/  F2FP.BF16.F32.PACK_AB R0, RZ, R0 ;  /* 0x00000000ff00723e */ /* 0x001fe200000010ff */
[----:B------:R-:W-:Y:S06]  /*fc00*/  BRA `(.L_x_354) ;  /* 0x0000000c003c7947 */ /* 0x000fec0003800000 */
.L_x_350:
        /* <DEDUP_REMOVED lines=9> */
.L_x_358:
[----:B------:R-:W2:Y:S02]  /*fca0*/  LDG.E.U16 R0, desc[UR36][R2.64] ;  /* 0x0000002402007981 */ /* 0x000ea4000c1e1500 */
[----:B--2---:R-:W-:-:S05]  /*fcb0*/  HADD2.F32 R0, -RZ, R0.H0_H0 ;  /* 0x20000000ff007230 */ /* 0x004fca0000004100 */
[----:B------:R-:W-:Y:S01]  /*fcc0*/  F2FP.BF16.F32.PACK_AB R0, RZ, R0 ;  /* 0x00000000ff00723e */ /* 0x000fe200000010ff */
[----:B------:R-:W-:Y:S06]  /*fcd0*/  BRA `(.L_x_354) ;  /* 0x0000000c00087947 */ /* 0x000fec0003800000 */
.L_x_357:
        /* <DEDUP_REMOVED lines=9> */
.L_x_360:
[----:B------:R-:W2:Y:S02]  /*fd70*/  LDG.E.U16 R2, desc[UR36][R2.64] ;  /* 0x0000002402027981 */ /* 0x000ea4000c1e1500 */
[----:B--2---:R-:W-:-:S05]  /*fd80*/  HADD2.F32 R0, -RZ, R2.H0_H0 ;  /* 0x20000002ff007230 */ /* 0x004fca0000004100 */
[----:B------:R-:W-:Y:S01]  /*fd90*/  F2FP.BF16.F32.PACK_AB R0, RZ, R0 ;  /* 0x00000000ff00723e */ /* 0x000fe200000010ff */
[----:B------:R-:W-:Y:S06]  /*fda0*/  BRA `(.L_x_354) ;  /* 0x0000000800d47947 */ /* 0x000fec0003800000 */
.L_x_359:
        /* <DEDUP_REMOVED lines=8> */
.L_x_349:
        /* <DEDUP_REMOVED lines=13> */
.L_x_363:
        /* <DEDUP_REMOVED lines=8> */
.L_x_362:
        /* <DEDUP_REMOVED lines=27> */
.L_x_365:
        /* <DEDUP_REMOVED lines=13> */
.L_x_364:
[----:B------:R0:W5:Y:S01]  /*10200*/  LDG.E.U16 R0, desc[UR36][R2.64] ;  /* 0x0000002402007981 */ /* 0x000162000c1e1500 */
[----:B------:R-:W-:Y:S05]  /*10210*/  BRA `(.L_x_354) ;  /* 0x0000000400b87947 */ /* 0x000fea0003800000 */
.L_x_361:
        /* <DEDUP_REMOVED lines=12> */
.L_x_368:
        /* <DEDUP_REMOVED lines=21> */
.L_x_372:
[----:B------:R-:W-:Y:S05]  /*10430*/  BSYNC.RECONVERGENT B1 ;  /* 0x0000000000017941 */ /* 0x000fea0003800200 */
.L_x_371:
[----:B------:R-:W-:Y:S01]  /*10440*/  IMAD.SHL.U32 R0, R0, 0x100000, RZ ;  /* 0x0010000000007824 */ /* 0x000fe200078e00ff */
[----:B------:R-:W-:-:S04]  /*10450*/  LEA R2, R2, 0x3b800000, 0x17 ;  /* 0x3b80000002027811 */ /* 0x000fc800078eb8ff */
[----:B------:R-:W-:-:S07]  /*10460*/  LOP3.LUT R0, R2, R0, R7, 0xfe, !PT ;  /* 0x0000000002007212 */ /* 0x000fce00078efe07 */
.L_x_370:
[----:B------:R-:W-:Y:S05]  /*10470*/  BSYNC.RECONVERGENT B0 ;  /* 0x0000000000007941 */ /* 0x000fea0003800200 */
.L_x_369:
[----:B------:R-:W-:Y:S01]  /*10480*/  F2FP.BF16.F32.PACK_AB R0, RZ, R0 ;  /* 0x00000000ff00723e */ /* 0x000fe200000010ff */
[----:B------:R-:W-:Y:S06]  /*10490*/  BRA `(.L_x_354) ;  /* 0x0000000400187947 */ /* 0x000fec0003800000 */
.L_x_367:
        /* <DEDUP_REMOVED lines=21> */
.L_x_376:
[----:B------:R-:W-:Y:S05]  /*105f0*/  BSYNC.RECONVERGENT B1 ;  /* 0x0000000000017941 */ /* 0x000fea0003800200 */
.L_x_375:
[----:B------:R-:W-:Y:S01]  /*10600*/  IMAD.SHL.U32 R0, R0, 0x200000, RZ ;  /* 0x0020000000007824 */ /* 0x000fe200078e00ff */
[----:B------:R-:W-:-:S04]  /*10610*/  LEA R2, R2, 0x37800000, 0x17 ;  /* 0x3780000002027811 */ /* 0x000fc800078eb8ff */
[----:B------:R-:W-:-:S07]  /*10620*/  LOP3.LUT R0, R2, R0, R7, 0xfe, !PT ;  /* 0x0000000002007212 */ /* 0x000fce00078efe07 */
.L_x_374:
[----:B------:R-:W-:Y:S05]  /*10630*/  BSYNC.RECONVERGENT B0 ;  /* 0x0000000000007941 */ /* 0x000fea0003800200 */
.L_x_373:
[----:B------:R-:W-:Y:S01]  /*10640*/  F2FP.BF16.F32.PACK_AB R0, RZ, R0 ;  /* 0x00000000ff00723e */ /* 0x000fe200000010ff */
[----:B------:R-:W-:Y:S06]  /*10650*/  BRA `(.L_x_354) ;  /* 0x0000000000a87947 */ /* 0x000fec0003800000 */
.L_x_366:
        /* <DEDUP_REMOVED lines=14> */
.L_x_380:
[----:B------:R-:W-:Y:S05]  /*10740*/  BSYNC.RECONVERGENT B0 ;  /* 0x0000000000007941 */ /* 0x000fea0003800200 */
.L_x_379:
[----:B------:R-:W-:Y:S01]  /*10750*/  F2FP.BF16.F32.PACK_AB R0, RZ, R0 ;  /* 0x00000000ff00723e */ /* 0x000fe200000010ff */
[----:B------:R-:W-:Y:S06]  /*10760*/  BRA `(.L_x_354) ;  /* 0x0000000000647947 */ /* 0x000fec0003800000 */
.L_x_353:
        /* <DEDUP_REMOVED lines=16> */
.L_x_381:
[----:B------:R-:W-:Y:S01]  /*10870*/  PRMT R0, RZ, 0x7610, R0 ;  /* 0x00007610ff007816 */ /* 0x000fe20000000000 */
[----:B------:R-:W-:Y:S06]  /*10880*/  BRA `(.L_x_354) ;  /* 0x00000000001c7947 */ /* 0x000fec0003800000 */
.L_x_378:
[----:B------:R-:W2:Y:S02]  /*10890*/  LDG.E.64 R2, desc[UR36][R2.64] ;  /* 0x0000002402027981 */ /* 0x000ea4000c1e1b00 */
[----:B--2---:R-:W0:Y:S02]  /*108a0*/  I2F.U64 R0, R2 ;  /* 0x0000000200007312 */ /* 0x004e240000301000 */
[----:B0-----:R-:W-:Y:S01]  /*108b0*/  F2FP.BF16.F32.PACK_AB R0, RZ, R0 ;  /* 0x00000000ff00723e */ /* 0x001fe200000010ff */
[----:B------:R-:W-:Y:S06]  /*108c0*/  BRA `(.L_x_354) ;  /* 0x00000000000c7947 */ /* 0x000fec0003800000 */
.L_x_377:
[----:B------:R-:W2:Y:S02]  /*108d0*/  LDG.E R2, desc[UR36][R2.64] ;  /* 0x0000002402027981 */ /* 0x000ea4000c1e1900 */
[----:B--2---:R-:W-:-:S04]  /*108e0*/  I2FP.F32.U32 R0, R2 ;  /* 0x0000000200007245 */ /* 0x004fc80000201000 */
[----:B------:R-:W-:-:S07]  /*108f0*/  F2FP.BF16.F32.PACK_AB R0, RZ, R0 ;  /* 0x00000000ff00723e */ /* 0x000fce00000010ff */
.L_x_354:
[----:B------:R-:W1:Y:S01]  /*10900*/  LDCU UR4, c[0x0][0x600] ;  /* 0x0000c000ff0477ac */ /* 0x000e620008000800 */
[----:B-----5:R-:W-:Y:S01]  /*10910*/  IMAD.U32 R19, R19, 0x10000, RZ ;  /* 0x0001000013137824 */ /* 0x020fe200078e00ff */
[----:B------:R-:W-:-:S04]  /*10920*/  SHF.L.U32 R0, R0, 0x10, RZ ;  /* 0x0000001000007819 */ /* 0x000fc800000006ff */
[----:B------:R-:W-:-:S13]  /*10930*/  FSETP.GT.FTZ.AND P0, PT, R19, RZ, PT ;  /* 0x000000ff1300720b */ /* 0x000fda0003f14000 */
[----:B-1----:R-:W-:Y:S01]  /*10940*/  @!P0 FMUL.FTZ R0, R0, UR4 ;  /* 0x0000000400008c20 */ /* 0x002fe20008410000 */
[----:B------:R-:W-:-:S03]  /*10950*/  ULOP3.LUT UR4, UR40, 0xff, URZ, 0xc0, !UPT ;  /* 0x000000ff28047892 */ /* 0x000fc6000f8ec0ff */
[----:B0-----:R0:W1:Y:S01]  /*10960*/  F2F.BF16.F32 R3, R0 ;  /* 0x0000000000037304 */ /* 0x0010620000202000 */
[----:B------:R-:W-:-:S09]  /*10970*/  UISETP.GT.AND UP0, UPT, UR4, 0x9, UPT ;  /* 0x000000090400788c */ /* 0x000fd2000bf04270 */
        /* <DEDUP_REMOVED lines=11> */
[----:B0-----:R-:W-:Y:S01]  /*10a30*/  STG.E.U8 desc[UR36][R16.64], R3 ;  /* 0x0000000310007986 */ /* 0x001fe2000c101124 */
[----:B------:R-:W-:Y:S05]  /*10a40*/  EXIT ;  /* 0x000000000000794d */ /* 0x000fea0003800000 */
.L_x_385:
[----:B-1----:R-:W-:-:S06]  /*10a50*/  IMAD.U32 R3, R3, 0x10000, RZ ;  /* 0x0001000003037824 */ /* 0x002fcc00078e00ff */
[----:B------:R-:W0:Y:S02]  /*10a60*/  F2I.S64.TRUNC R2, R3 ;  /* 0x0000000300027311 */ /* 0x000e24000020d900 */
[----:B0-----:R-:W-:Y:S01]  /*10a70*/  STG.E.U8 desc[UR36][R16.64], R2 ;  /* 0x0000000210007986 */ /* 0x001fe2000c101124 */
[----:B------:R-:W-:Y:S05]  /*10a80*/  EXIT ;  /* 0x000000000000794d */ /* 0x000fea0003800000 */
.L_x_384:
        /* <DEDUP_REMOVED lines=8> */
[----:B0-----:R-:W-:Y:S01]  /*10b10*/  STG.E.64 desc[UR36][R16.64], R2 ;  /* 0x0000000210007986 */ /* 0x001fe2000c101b24 */
[----:B------:R-:W-:Y:S05]  /*10b20*/  EXIT ;  /* 0x000000000000794d */ /* 0x000fea0003800000 */
.L_x_388:
[----:B-1----:R-:W-:-:S06]  /*10b30*/  IMAD.U32 R3, R3, 0x10000, RZ ;  /* 0x0001000003037824 */ /* 0x002fcc00078e00ff */
[----:B------:R-:W0:Y:S02]  /*10b40*/  F2I.FTZ.TRUNC.NTZ R3, R3 ;  /* 0x0000000300037305 */ /* 0x000e24000021f100 */
[----:B0-----:R-:W-:Y:S01]  /*10b50*/  STG.E desc[UR36][R16.64], R3 ;  /* 0x0000000310007986 */ /* 0x001fe2000c101924 */
[----:B------:R-:W-:Y:S05]  /*10b60*/  EXIT ;  /* 0x000000000000794d */ /* 0x000fea0003800000 */
.L_x_387:
[----:B-1----:R-:W-:-:S06]  /*10b70*/  IMAD.U32 R3, R3, 0x10000, RZ ;  /* 0x0001000003037824 */ /* 0x002fcc00078e00ff */
[----:B------:R-:W0:Y:S02]  /*10b80*/  F2I.FTZ.TRUNC.NTZ R3, R3 ;  /* 0x0000000300037305 */ /* 0x000e24000021f100 */
[----:B0-----:R-:W-:Y:S01]  /*10b90*/  STG.E.U16 desc[UR36][R16.64], R3 ;  /* 0x0000000310007986 */ /* 0x001fe2000c101524 */
[----:B------:R-:W-:Y:S05]  /*10ba0*/  EXIT ;  /* 0x000000000000794d */ /* 0x000fea0003800000 */
.L_x_383:
[----:B------:R-:W-:-:S09]  /*10bb0*/  UISETP.GT.AND UP0, UPT, UR4, 0x6, UPT ;  /* 0x000000060400788c */ /* 0x000fd2000bf04270 */
[----:B------:R-:W-:Y:S05]  /*10bc0*/  BRA.U UP0, `(.L_x_389) ;  /* 0x00000001002c7547 */ /* 0x000fea000b800000 */
[----:B------:R-:W-:-:S09]  /*10bd0*/  UISETP.NE.AND UP0, UPT, UR4, 0x5, UPT ;  /* 0x000000050400788c */ /* 0x000fd2000bf05270 */
[----:B------:R-:W-:Y:S05]  /*10be0*/  BRA.U !UP0, `(.L_x_390) ;  /* 0x0000000108147547 */ /* 0x000fea000b800000 */
[----:B------:R-:W-:-:S09]  /*10bf0*/  UISETP.NE.AND UP0, UPT, UR4, 0x6, UPT ;  /* 0x000000060400788c */ /* 0x000fd2000bf05270 */
[----:B------:R-:W-:Y:S05]  /*10c00*/  BRA.U UP0, `(.L_x_386) ;  /* 0x0000000900307547 */ /* 0x000fea000b800000 */
[----:B-1----:R-:W-:-:S05]  /*10c10*/  SHF.L.U32 R3, R3, 0x10, RZ ;  /* 0x0000001003037819 */ /* 0x002fca00000006ff */
[----:B------:R-:W-:Y:S01]  /*10c20*/  STG.E desc[UR36][R16.64], R3 ;  /* 0x0000000310007986 */ /* 0x000fe2000c101924 */
[----:B------:R-:W-:Y:S05]  /*10c30*/  EXIT ;  /* 0x000000000000794d */ /* 0x000fea0003800000 */
.L_x_390:
[----:B-1----:R-:W-:-:S05]  /*10c40*/  IMAD.U32 R0, R3, 0x10000, RZ ;  /* 0x0001000003007824 */ /* 0x002fca00078e00ff */
[----:B------:R-:W-:-:S05]  /*10c50*/  F2FP.F16.F32.PACK_AB R0, RZ, R0 ;  /* 0x00000000ff00723e */ /* 0x000fca00000000ff */
[----:B------:R-:W-:Y:S01]  /*10c60*/  STG.E.U16 desc[UR36][R16.64], R0 ;  /* 0x0000000010007986 */ /* 0x000fe2000c101524 */
[----:B------:R-:W-:Y:S05]  /*10c70*/  EXIT ;  /* 0x000000000000794d */ /* 0x000fea0003800000 */
.L_x_389:
        /* <DEDUP_REMOVED lines=8> */
[----:B------:R-:W-:Y:S01]  /*10d00*/  STG.E.64 desc[UR36][R16.64], R2 ;  /* 0x0000000210007986 */ /* 0x000fe2000c101b24 */
[----:B------:R-:W-:Y:S05]  /*10d10*/  EXIT ;  /* 0x000000000000794d */ /* 0x000fea0003800000 */
.L_x_392:
[----:B-1----:R-:W-:-:S05]  /*10d20*/  IMAD.U32 R3, R3, 0x10000, RZ ;  /* 0x0001000003037824 */ /* 0x002fca00078e00ff */
[----:B------:R-:W-:-:S04]  /*10d30*/  F2FP.F16.F32.PACK_AB R3, RZ, R3 ;  /* 0x00000003ff03723e */ /* 0x000fc800000000ff */
[----:B------:R-:W-:-:S05]  /*10d40*/  PRMT R3, R3, 0x5410, RZ ;  /* 0x0000541003037816 */ /* 0x000fca00000000ff */
[----:B------:R-:W-:Y:S01]  /*10d50*/  STG.E desc[UR36][R16.64], R3 ;  /* 0x0000000310007986 */ /* 0x000fe2000c101924 */
[----:B------:R-:W-:Y:S05]  /*10d60*/  EXIT ;  /* 0x000000000000794d */ /* 0x000fea0003800000 */
.L_x_391:
[----:B-1----:R-:W-:-:S04]  /*10d70*/  IMAD.U32 R2, R3, 0x10000, RZ ;  /* 0x0001000003027824 */ /* 0x002fc800078e00ff */
[----:B------:R-:W-:-:S06]  /*10d80*/  FMUL.FTZ R2, R2, 1 ;  /* 0x3f80000002027820 */ /* 0x000fcc0000410000 */
[----:B------:R-:W0:Y:S02]  /*10d90*/  F2F.F64.F32 R2, R2 ;  /* 0x0000000200027310 */ /* 0x000e240000201800 */
[----:B0-----:R-:W-:Y:S01]  /*10da0*/  STG.E.64 desc[UR36][R16.64], R2 ;  /* 0x0000000210007986 */ /* 0x001fe2000c101b24 */
[----:B------:R-:W-:Y:S05]  /*10db0*/  EXIT ;  /* 0x000000000000794d */ /* 0x000fea0003800000 */
.L_x_382:
        /* <DEDUP_REMOVED lines=10> */
[----:B-1----:R-:W-:-:S06]  /*10e60*/  SHF.L.U32 R3, R3, 0x10, RZ ;  /* 0x0000001003037819 */ /* 0x002fcc00000006ff */
[----:B------:R-:W0:Y:S02]  /*10e70*/  F2I.FTZ.U32.TRUNC.NTZ R3, R3 ;  /* 0x0000000300037305 */ /* 0x000e24000021f000 */
[----:B0-----:R-:W-:Y:S01]  /*10e80*/  STG.E.U16 desc[UR36][R16.64], R3 ;  /* 0x0000000310007986 */ /* 0x001fe2000c101524 */
[----:B------:R-:W-:Y:S05]  /*10e90*/  EXIT ;  /* 0x000000000000794d */ /* 0x000fea0003800000 */
.L_x_396:
        /* <DEDUP_REMOVED lines=13> */
[----:B------:R-:W-:Y:S01]  /*10f70*/  FADD.FTZ R0, R2, 8192 ;  /* 0x4600000002007421 */ /* 0x000fe20000010000 */
[----:B------:R-:W-:-:S04]  /*10f80*/  PRMT R8, RZ, 0x7610, R8 ;  /* 0x00007610ff087816 */ /* 0x000fc80000000008 */
[----:B------:R-:W-:-:S13]  /*10f90*/  LOP3.LUT P0, R0, R0, 0xff, RZ, 0xc0, !PT ;  /* 0x000000ff00007812 */ /* 0x000fda000780c0ff */
[----:B------:R-:W-:Y:S05]  /*10fa0*/  @!P0 BRA `(.L_x_398) ;  /* 0x00000000000c8947 */ /* 0x000fea0003800000 */
.L_x_399:
[----:B------:R-:W-:-:S04]  /*10fb0*/  SHF.R.U32.HI R3, RZ, 0x18, R3 ;  /* 0x00000018ff037819 */ /* 0x000fc80000011603 */
[----:B------:R-:W-:-:S04]  /*10fc0*/  LOP3.LUT R0, R0, 0x80, R3, 0xf8, !PT ;  /* 0x0000008000007812 */ /* 0x000fc800078ef803 */
[----:B------:R-:W-:-:S07]  /*10fd0*/  PRMT R8, R0, 0x7610, R8 ;  /* 0x0000761000087816 */ /* 0x000fce0000000008 */
.L_x_398:
[----:B------:R-:W-:Y:S05]  /*10fe0*/  BSYNC.RECONVERGENT B0 ;  /* 0x0000000000007941 */ /* 0x000fea0003800200 */
.L_x_397:
[----:B------:R-:W-:Y:S01]  /*10ff0*/  STG.E.U8 desc[UR36][R16.64], R8 ;  /* 0x0000000810007986 */ /* 0x000fe2000c101124 */
[----:B------:R-:W-:Y:S05]  /*11000*/  EXIT ;  /* 0x000000000000794d */ /* 0x000fea0003800000 */
.L_x_395:
        /* <DEDUP_REMOVED lines=17> */
.L_x_402:
[----:B------:R-:W-:-:S04]  /*11120*/  SHF.R.U32.HI R3, RZ, 0x18, R3 ;  /* 0x00000018ff037819 */ /* 0x000fc80000011603 */
[----:B------:R-:W-:-:S04]  /*11130*/  LOP3.LUT R0, R0, 0x80, R3, 0xf8, !PT ;  /* 0x0000008000007812 */ /* 0x000fc800078ef803 */
[----:B------:R-:W-:-:S07]  /*11140*/  PRMT R8, R0, 0x7610, R8 ;  /* 0x0000761000087816 */ /* 0x000fce0000000008 */
.L_x_401:
[----:B------:R-:W-:Y:S05]  /*11150*/  BSYNC.RECONVERGENT B0 ;  /* 0x0000000000007941 */ /* 0x000fea0003800200 */
.L_x_400:
[----:B------:R-:W-:Y:S01]  /*11160*/  STG.E.U8 desc[UR36][R16.64], R8 ;  /* 0x0000000810007986 */ /* 0x000fe2000c101124 */
[----:B------:R-:W-:Y:S05]  /*11170*/  EXIT ;  /* 0x000000000000794d */ /* 0x000fea0003800000 */
.L_x_394:
        /* <DEDUP_REMOVED lines=12> */
[----:B------:R-:W-:Y:S01]  /*11240*/  HFMA2 R3, -RZ, RZ, 0, 1.5199184417724609375e-05 ;  /* 0x000000ffff037431 */ /* 0x000fe200000001ff */
[----:B------:R-:W-:-:S04]  /*11250*/  @P1 LOP3.LUT R0, R0, 0x1, RZ, 0xc0, !PT ;  /* 0x0000000100001812 */ /* 0x000fc800078ec0ff */
[----:B------:R-:W-:Y:S01]  /*11260*/  @P1 ISETP.EQ.U32.AND P2, PT, R0, 0x1, P0 ;  /* 0x000000010000180c */ /* 0x000fe20000742070 */
[----:B------:R-:W-:Y:S01]  /*11270*/  @P1 VIADD R0, R4, 0x1 ;  /* 0x0000000104001836 */ /* 0x000fe20000000000 */
[----:B------:R-:W-:Y:S02]  /*11280*/  PLOP3.LUT P0, PT, PT, PT, PT, 0x80, 0x8 ;  /* 0x000000000008781c */ /* 0x000fe40003f0f070 */
[----:B------:R-:W-:-:S13]  /*11290*/  @P1 PLOP3.LUT P0, PT, P2, PT, PT, 0x80, 0x8 ;  /* 0x000000000008181c */ /* 0x000fda000170f070 */
[----:B------:R-:W-:-:S04]  /*112a0*/  @!P0 IMAD.MOV R0, RZ, RZ, R4 ;  /* 0x000000ffff008224 */ /* 0x000fc800078e0204 */
[----:B------:R-:W-:-:S05]  /*112b0*/  @P1 IMAD.MOV.U32 R3, RZ, RZ, R0 ;  /* 0x000000ffff031224 */ /* 0x000fca00078e0000 */
[----:B------:R-:W-:Y:S01]  /*112c0*/  STG.E.U8 desc[UR36][R16.64], R3 ;  /* 0x0000000310007986 */ /* 0x000fe2000c101124 */
[----:B------:R-:W-:Y:S05]  /*112d0*/  EXIT ;  /* 0x000000000000794d */ /* 0x000fea0003800000 */
.L_x_404:
[----:B-1----:R-:W-:-:S06]  /*112e0*/  IMAD.U32 R3, R3, 0x10000, RZ ;  /* 0x0001000003037824 */ /* 0x002fcc00078e00ff */
[----:B------:R-:W0:Y:S02]  /*112f0*/  F2I.U64.TRUNC R2, R3 ;  /* 0x0000000300027311 */ /* 0x000e24000020d800 */
[----:B0-----:R-:W-:Y:S01]  /*11300*/  STG.E.64 desc[UR36][R16.64], R2 ;  /* 0x0000000210007986 */ /* 0x001fe2000c101b24 */
[----:B------:R-:W-:Y:S05]  /*11310*/  EXIT ;  /* 0x000000000000794d */ /* 0x000fea0003800000 */
.L_x_403:
[----:B-1----:R-:W-:-:S06]  /*11320*/  IMAD.U32 R3, R3, 0x10000, RZ ;  /* 0x0001000003037824 */ /* 0x002fcc00078e00ff */
[----:B------:R-:W0:Y:S02]  /*11330*/  F2I.FTZ.U32.TRUNC.NTZ R3, R3 ;  /* 0x0000000300037305 */ /* 0x000e24000021f000 */
[----:B0-----:R-:W-:Y:S01]  /*11340*/  STG.E desc[UR36][R16.64], R3 ;  /* 0x0000000310007986 */ /* 0x001fe2000c101924 */
[----:B------:R-:W-:Y:S05]  /*11350*/  EXIT ;  /* 0x000000000000794d */ /* 0x000fea0003800000 */
.L_x_393:
[----:B------:R-:W-:-:S09]  /*11360*/  UISETP.GT.AND UP0, UPT, UR4, 0xe, UPT ;  /* 0x0000000e0400788c */ /* 0x000fd2000bf04270 */
[----:B------:R-:W-:Y:S05]  /*11370*/  BRA.U UP0, `(.L_x_405) ;  /* 0x00000001003c7547 */ /* 0x000fea000b800000 */
[----:B------:R-:W-:-:S09]  /*11380*/  UISETP.NE.AND UP0, UPT, UR4, 0xa, UPT ;  /* 0x0000000a0400788c */ /* 0x000fd2000bf05270 */
[----:B------:R-:W-:Y:S05]  /*11390*/  BRA.U !UP0, `(.L_x_406) ;  /* 0x00000001081c7547 */ /* 0x000fea000b800000 */
[----:B------:R-:W-:-:S09]  /*113a0*/  UISETP.NE.AND UP0, UPT, UR4, 0xb, UPT ;  /* 0x0000000b0400788c */ /* 0x000fd2000bf05270 */
[----:B------:R-:W-:Y:S05]  /*113b0*/  BRA.U UP0, `(.L_x_386) ;  /* 0x0000000100447547 */ /* 0x000fea000b800000 */
[----:B-1----:R-:W-:-:S04]  /*113c0*/  SHF.L.U32 R3, R3, 0x10, RZ ;  /* 0x0000001003037819 */ /* 0x002fc800000006ff */
[----:B------:R-:W-:-:S04]  /*113d0*/  FSETP.NEU.FTZ.AND P0, PT, R3, RZ, PT ;  /* 0x000000ff0300720b */ /* 0x000fc80003f1d000 */
[----:B------:R-:W-:-:S05]  /*113e0*/  SEL R3, RZ, 0x1, !P0 ;  /* 0x00000001ff037807 */ /* 0x000fca0004000000 */
[----:B------:R-:W-:Y:S01]  /*113f0*/  STG.E.U8 desc[UR36][R16.64], R3 ;  /* 0x0000000310007986 */ /* 0x000fe2000c101124 */
[----:B------:R-:W-:Y:S05]  /*11400*/  EXIT ;  /* 0x000000000000794d */ /* 0x000fea0003800000 */
.L_x_406:
[----:B-1----:R-:W-:Y:S01]  /*11410*/  IMAD.U32 R3, R3, 0x10000, RZ ;  /* 0x0001000003037824 */ /* 0x002fe200078e00ff */
[----:B------:R-:W-:-:S03]  /*11420*/  CS2R R6, SRZ ;  /* 0x0000000000067805 */ /* 0x000fc6000001ff00 */
[----:B------:R-:W-:-:S04]  /*11430*/  FMUL.FTZ R3, R3, 1 ;  /* 0x3f80000003037820 */ /* 0x000fc80000410000 */
[----:B------:R-:W0:Y:S02]  /*11440*/  F2F.F64.F32 R4, R3 ;  /* 0x0000000300047310 */ /* 0x000e240000201800 */
[----:B0-----:R-:W-:Y:S01]  /*11450*/  STG.E.128 desc[UR36][R16.64], R4 ;  /* 0x0000000410007986 */ /* 0x001fe2000c101d24 */
[----:B------:R-:W-:Y:S05]  /*11460*/  EXIT ;  /* 0x000000000000794d */ /* 0x000fea0003800000 */
.L_x_405:
[----:B------:R-:W-:-:S09]  /*11470*/  UISETP.NE.AND UP0, UPT, UR4, 0xf, UPT ;  /* 0x0000000f0400788c */ /* 0x000fd2000bf05270 */
[----:B------:R-:W-:Y:S05]  /*11480*/  BRA.U !UP0, `(.L_x_407) ;  /* 0x0000000108e87547 */ /* 0x000fea000b800000 */
[----:B------:R-:W-:-:S09]  /*11490*/  UISETP.NE.AND UP0, UPT, UR4, 0x17, UPT ;  /* 0x000000170400788c */ /* 0x000fd2000bf05270 */
[----:B------:R-:W-:Y:S05]  /*114a0*/  BRA.U !UP0, `(.L_x_408) ;  /* 0x0000000108907547 */ /* 0x000fea000b800000 */
[----:B------:R-:W-:-:S09]  /*114b0*/  UISETP.NE.AND UP0, UPT, UR4, 0x18, UPT ;  /* 0x000000180400788c */ /* 0x000fd2000bf05270 */
[----:B------:R-:W-:Y:S05]  /*114c0*/  BRA.U !UP0, `(.L_x_409) ;  /* 0x0000000108447547 */ /* 0x000fea000b800000 */
.L_x_386:
[----:B------:R-:W-:Y:S01]  /*114d0*/  MOV R0, 0x0 ;  /* 0x0000000000007802 */ /* 0x000fe20000000f00 */
[----:B------:R-:W0:Y:S01]  /*114e0*/  LDCU.64 UR4, c[0x4][0x128] ;  /* 0x01002500ff0477ac */ /* 0x000e220008000a00 */
[----:B------:R-:W-:Y:S02]  /*114f0*/  IMAD.MOV.U32 R8, RZ, RZ, 0x65 ;  /* 0x00000065ff087424 */ /* 0x000fe400078e00ff */
[----:B-1----:R1:W2:Y:S01]  /*11500*/  LDC.64 R2, c[0x4][R0] ;  /* 0x0100000000027b82 */ /* 0x0022a20000000a00 */
[----:B------:R-:W3:Y:S01]  /*11510*/  LDCU.64 UR6, c[0x4][0x130] ;  /* 0x01002600ff0677ac */ /* 0x000ee20008000a00 */
[----:B------:R-:W-:Y:S02]  /*11520*/  IMAD.MOV.U32 R12, RZ, RZ, 0x1 ;  /* 0x00000001ff0c7424 */ /* 0x000fe400078e00ff */
[----:B------:R-:W-:Y:S01]  /*11530*/  IMAD.MOV.U32 R13, RZ, RZ, RZ ;  /* 0x000000ffff0d7224 */ /* 0x000fe200078e00ff */
[----:B------:R-:W4:Y:S01]  /*11540*/  LDCU.64 UR8, c[0x4][0x40] ;  /* 0x01000800ff0877ac */ /* 0x000f220008000a00 */
[----:B0-----:R-:W-:-:S02]  /*11550*/  IMAD.U32 R4, RZ, RZ, UR4 ;  /* 0x00000004ff047e24 */ /* 0x001fc4000f8e00ff */
[----:B------:R-:W-:Y:S02]  /*11560*/  IMAD.U32 R5, RZ, RZ, UR5 ;  /* 0x00000005ff057e24 */ /* 0x000fe4000f8e00ff */
[----:B---3--:R-:W-:Y:S02]  /*11570*/  IMAD.U32 R6, RZ, RZ, UR6 ;  /* 0x00000006ff067e24 */ /* 0x008fe4000f8e00ff */
[----:B------:R-:W-:Y:S01]  /*11580*/  IMAD.U32 R7, RZ, RZ, UR7 ;  /* 0x00000007ff077e24 */ /* 0x000fe2000f8e00ff */
[----:B----4-:R-:W-:Y:S01]  /*11590*/  MOV R10, UR8 ;  /* 0x00000008000a7c02 */ /* 0x010fe20008000f00 */
[----:B-1----:R-:W-:-:S07]  /*115a0*/  IMAD.U32 R11, RZ, RZ, UR9 ;  /* 0x00000009ff0b7e24 */ /* 0x002fce000f8e00ff */
[----:B------:R-:W-:-:S07]  /*115b0*/  LEPC R20, `(.L_x_410) ;  /* 0x000000001014794e */ /* 0x000fce0000000000 */
[----:B--2---:R-:W-:Y:S05]  /*115c0*/  CALL.ABS.NOINC R2 ;  /* 0x0000000002007343 */ /* 0x004fea0003c00000 */
.L_x_410:
[----:B------:R-:W-:Y:S05]  /*115d0*/  EXIT ;  /* 0x000000000000794d */ /* 0x000fea0003800000 */
.L_x_409:
[----:B-1----:R-:W-:Y:S01]  /*115e0*/  SHF.L.U32 R5, R3, 0x10, RZ ;  /* 0x0000001003057819 */ /* 0x002fe200000006ff */
[----:B------:R-:W-:Y:S01]  /*115f0*/  BSSY.RECONVERGENT B0, `(.L_x_411) ;  /* 0x000000c000007945 */ /* 0x000fe20003800200 */
[----:B------:R-:W-:Y:S02]  /*11600*/  IMAD.MOV.U32 R0, RZ, RZ, 0x7f ;  /* 0x0000007fff007424 */ /* 0x000fe400078e00ff */
        /* <DEDUP_REMOVED lines=10> */
.L_x_412:
[----:B------:R-:W-:Y:S05]  /*116b0*/  BSYNC.RECONVERGENT B0 ;  /* 0x0000000000007941 */ /* 0x000fea0003800200 */
.L_x_411:
[----:B------:R-:W-:-:S05]  /*116c0*/  LOP3.LUT R3, R0, 0x80, R3, 0xf8, !PT ;  /* 0x0000008000037812 */ /* 0x000fca00078ef803 */
[----:B------:R-:W-:Y:S01]  /*116d0*/  STG.E.U8 desc[UR36][R16.64], R3 ;  /* 0x0000000310007986 */ /* 0x000fe2000c101124 */
[----:B------:R-:W-:Y:S05]  /*116e0*/  EXIT ;  /* 0x000000000000794d */ /* 0x000fea0003800000 */
.L_x_408:
        /* <DEDUP_REMOVED lines=12> */
.L_x_414:
[----:B------:R-:W-:Y:S01]  /*117b0*/  IMAD.MOV.U32 R0, RZ, RZ, 0x7f ;  /* 0x0000007fff007424 */ /* 0x000fe200078e00ff */
[----:B------:R-:W-:-:S04]  /*117c0*/  ISETP.GT.U32.AND P0, PT, R2, 0x7f800000, PT ;  /* 0x7f8000000200780c */ /* 0x000fc80003f04070 */
[----:B------:R-:W-:-:S09]  /*117d0*/  SEL R0, R0, 0x7c, P0 ;  /* 0x0000007c00007807 */ /* 0x000fd20000000000 */
.L_x_415:
[----:B------:R-:W-:Y:S05]  /*117e0*/  BSYNC.RECONVERGENT B0 ;  /* 0x0000000000007941 */ /* 0x000fea0003800200 */
.L_x_413:
[----:B------:R-:W-:-:S04]  /*117f0*/  SHF.R.U32.HI R3, RZ, 0x18, R3 ;  /* 0x00000018ff037819 */ /* 0x000fc80000011603 */
[----:B------:R-:W-:-:S05]  /*11800*/  LOP3.LUT R3, R0, 0x80, R3, 0xf8, !PT ;  /* 0x0000008000037812 */ /* 0x000fca00078ef803 */
[----:B------:R-:W-:Y:S01]  /*11810*/  STG.E.U8 desc[UR36][R16.64], R3 ;  /* 0x0000000310007986 */ /* 0x000fe2000c101124 */
[----:B------:R-:W-:Y:S05]  /*11820*/  EXIT ;  /* 0x000000000000794d */ /* 0x000fea0003800000 */
.L_x_407:
[----:B-1----:R-:W-:Y:S01]  /*11830*/  STG.E.U16 desc[UR36][R16.64], R3 ;  /* 0x0000000310007986 */ /* 0x002fe2000c101524 */
[----:B------:R-:W-:Y:S05]  /*11840*/  EXIT ;  /* 0x000000000000794d */ /* 0x000fea0003800000 */
.L_x_416:
[----:B------:R-:W-:-:S00]  /*11850*/  BRA `(.L_x_416) ;  /* 0xfffffffc00fc7947 */ /* 0x000fc0000383ffff */
[----:B------:R-:W-:-:S00]  /*11860*/  NOP ;  /* 0x0000000000007918 */ /* 0x000fc00000000000 */
        /* <DEDUP_REMOVED lines=9> */
.L_x_5720:


//--------------------- .text._ZN2at6native27unrolled_elementwise_kernelIZZZNS0_66_GLOBAL__N__d53a5ca4_28_ActivationLeakyReluKernel_cu_9e10b42f_311226leaky_relu_backward_kernelERNS_18TensorIteratorBaseERKN3c106ScalarEENKUlvE_clEvENKUlvE2_clEvEUlNS5_8BFloat16ESB_E_St5arrayIPcLm3EELi4E23TrivialOffsetCalculatorILi2EjESG_ILi1EjENS0_6memory12LoadWithCastILi2EEENSJ_13StoreWithCastILi1EEEEEviT_T0_T2_T3_T4_T5_ --------------------------
	.section	.text._ZN2at6native27unrolled_elementwise_kernelIZZZNS0_66_GLOBAL__N__d53a5ca4_28_ActivationLeakyReluKernel_cu_9e10b42f_311226leaky_relu_backward_kernelERNS_18TensorIteratorBaseERKN3c106ScalarEENKUlvE_clEvENKUlvE2_clEvEUlNS5_8BFloat16ESB_E_St5arrayIPcLm3EELi4E23TrivialOffsetCalculatorILi2EjESG_ILi1EjENS0_6memory12LoadWithCastILi2EEENSJ_13StoreWithCastILi1EEEEEviT_T0_T2_T3_T4_T5_,"ax",@progbits
	.align	128
        .global         _ZN2at6native27unrolled_elementwise_kernelIZZZNS0_66_GLOBAL__N__d53a5ca4_28_ActivationLeakyReluKernel_cu_9e10b42f_311226leaky_relu_backward_kernelERNS_18TensorIteratorBaseERKN3c106ScalarEENKUlvE_clEvENKUlvE2_clEvEUlNS5_8BFloat16ESB_E_St5arrayIPcLm3EELi4E23TrivialOffsetCalculatorILi2EjESG_ILi1EjENS0_6memory12LoadWithCastILi2EEENSJ_13StoreWithCastILi1EEEEEviT_T0_T2_T3_T4_T5_
        .type           _ZN2at6native27unrolled_elementwise_kernelIZZZNS0_66_GLOBAL__N__d53a5ca4_28_ActivationLeakyReluKernel_cu_9e10b42f_311226leaky_relu_backward_kernelERNS_18TensorIteratorBaseERKN3c106ScalarEENKUlvE_clEvENKUlvE2_clEvEUlNS5_8BFloat16ESB_E_St5arrayIPcLm3EELi4E23TrivialOffsetCalculatorILi2EjESG_ILi1EjENS0_6memory12LoadWithCastILi2EEENSJ_13StoreWithCastILi1EEEEEviT_T0_T2_T3_T4_T5_,@function
        .size           _ZN2at6native27unrolled_elementwise_kernelIZZZNS0_66_GLOBAL__N__d53a5ca4_28_ActivationLeakyReluKernel_cu_9e10b42f_311226leaky_relu_backward_kernelERNS_18TensorIteratorBaseERKN3c106ScalarEENKUlvE_clEvENKUlvE2_clEvEUlNS5_8BFloat16ESB_E_St5arrayIPcLm3EELi4E23TrivialOffsetCalculatorILi2EjESG_ILi1EjENS0_6memory12LoadWithCastILi2EEENSJ_13StoreWithCastILi1EEEEEviT_T0_T2_T3_T4_T5_,(.L_x_5721 - _ZN2at6native27unrolled_elementwise_kernelIZZZNS0_66_GLOBAL__N__d53a5ca4_28_ActivationLeakyReluKernel_cu_9e10b42f_311226leaky_relu_backward_kernelERNS_18TensorIteratorBaseERKN3c106ScalarEENKUlvE_clEvENKUlvE2_clEvEUlNS5_8BFloat16ESB_E_St5arrayIPcLm3EELi4E23TrivialOffsetCalculatorILi2EjESG_ILi1EjENS0_6memory12LoadWithCastILi2EEENSJ_13StoreWithCastILi1EEEEEviT_T0_T2_T3_T4_T5_)
        .other          _ZN2at6native27unrolled_elementwise_kernelIZZZNS0_66_GLOBAL__N__d53a5ca4_28_ActivationLeakyReluKernel_cu_9e10b42f_311226leaky_relu_backward_kernelERNS_18TensorIteratorBaseERKN3c106ScalarEENKUlvE_clEvENKUlvE2_clEvEUlNS5_8BFloat16ESB_E_St5arrayIPcLm3EELi4E23TrivialOffsetCalculatorILi2EjESG_ILi1EjENS0_6memory12LoadWithCastILi2EEENSJ_13StoreWithCastILi1EEEEEviT_T0_T2_T3_T4_T5_,@"STO_CUDA_ENTRY STV_DEFAULT"
_ZN2at6native27unrolled_elementwise_kernelIZZZNS0_66_GLOBAL__N__d53a5ca4_28_ActivationLeakyReluKernel_cu_9e10b42f_311226leaky_relu_backward_kernelERNS_18TensorIteratorBaseERKN3c106ScalarEENKUlvE_clEvENKUlvE2_clEvEUlNS5_8BFloat16ESB_E_St5arrayIPcLm3EELi4E23TrivialOffsetCalculatorILi2EjESG_ILi1EjENS0_6memory12LoadWithCastILi2EEENSJ_13StoreWithCastILi1EEEEEviT_T0_T2_T3_T4_T5_:
.text._ZN2at6native27unrolled_elementwise_kernelIZZZNS0_66_GLOBAL__N__d53a5ca4_28_ActivationLeakyReluKernel_cu_9e10b42f_311226leaky_relu_backward_kernelERNS_18TensorIteratorBaseERKN3c106ScalarEENKUlvE_clEvENKUlvE2_clEvEUlNS5_8BFloat16ESB_E_St5arrayIPcLm3EELi4E23TrivialOffsetCalculatorILi2EjESG_ILi1EjENS0_6memory12LoadWithCastILi2EEENSJ_13StoreWithCastILi1EEEEEviT_T0_T2_T3_T4_T5_:
[----:B------:R-:W0:Y:S01]  /*0000*/  LDC R1, c[0x0][0x37c] ;  /* 0x0000df00ff017b82 */ /* 0x000e220000000800 */
[----:B------:R-:W1:Y:S07]  /*0010*/  S2R R2, SR_CTAID.X ;  /* 0x0000000000027919 */ /* 0x000e6e0000002500 */
[----:B------:R-:W1:Y:S01]  /*0020*/  LDC R3, c[0x0][0x380] ;  /* 0x0000e000ff037b82 */ /* 0x000e620000000800 */
[----:B------:R-:W2:Y:S01]  /*0030*/  LDCU.64 UR36, c[0x0][0x358] ;  /* 0x00006b00ff2477ac */ /* 0x000ea20008000a00 */
[----:B------:R-:W-:Y:S01]  /*0040*/  BSSY.RECONVERGENT B6, `(.L_x_417) ;  /* 0x0000222000067945 */ /* 0x000fe20003800200 */
[----:B------:R-:W3:Y:S01]  /*0050*/  S2R R23, SR_TID.X ;  /* 0x0000000000177919 */ /* 0x000ee20000002100 */
[----:B------:R-:W-:Y:S01]  /*0060*/  PRMT R27, RZ, 0x7610, R27 ;  /* 0x00007610ff1b7816 */ /* 0x000fe2000000001b */
[----:B------:R-:W4:Y:S01]  /*0070*/  LDCU.U8 UR38, c[0x0][0x3b4] ;  /* 0x00007680ff2677ac */ /* 0x000f220008000000 */
[----:B------:R-:W-:Y:S01]  /*0080*/  PRMT R26, RZ, 0x7610, R26 ;  /* 0x00007610ff1a7816 */ /* 0x000fe2000000001a */
[----:B------:R-:W0:Y:S01]  /*0090*/  LDCU.U8 UR39, c[0x0][0x3b5] ;  /* 0x000076a0ff2777ac */ /* 0x000e220008000000 */
[----:B-1----:R-:W-:-:S02]  /*00a0*/  IMAD R16, R2, -0x200, R3 ;  /* 0xfffffe0002107824 */ /* 0x002fc400078e0203 */
[----:B---3--:R-:W-:-:S03]  /*00b0*/  IMAD.MOV.U32 R25, RZ, RZ, R23 ;  /* 0x000000ffff197224 */ /* 0x008fc600078e0017 */
[----:B------:R-:W-:-:S13]  /*00c0*/  ISETP.GE.AND P0, PT, R23, R16, PT ;  /* 0x000000101700720c */ /* 0x000fda0003f06270 */
[----:B0-2-4-:R-:W-:Y:S05]  /*00d0*/  @P0 BRA `(.L_x_418) ;  /* 0x0000002000600947 */ /* 0x015fea0003800000 */
[----:B------:R-:W0:Y:S01]  /*00e0*/  LDC.64 R4, c[0x0][0x3a0] ;  /* 0x0000e800ff047b82 */ /* 0x000e220000000a00 */
[----:B------:R-:W1:Y:S01]  /*00f0*/  LDCU UR5, c[0x0][0x3b8] ;  /* 0x00007700ff0577ac */ /* 0x000e620008000800 */
[----:B------:R-:W-:Y:S01]  /*0100*/  IMAD R17, R2, 0x200, R25 ;  /* 0x0000020002117824 */ /* 0x000fe200078e0219 */
[----:B------:R-:W-:-:S04]  /*0110*/  UPRMT UR4, UR38, 0x9910, URZ ;  /* 0x0000991026047896 */ /* 0x000fc800080000ff */
[----:B------:R-:W-:Y:S01]  /*0120*/  UISETP.GT.AND UP0, UPT, UR4, 0x9, UPT ;  /* 0x000000090400788c */ /* 0x000fe2000bf04270 */
[----:B-1----:R-:W-:-:S05]  /*0130*/  IMAD R3, R17, UR5, RZ ;  /* 0x0000000511037c24 */ /* 0x002fca000f8e02ff */
[----:B0-----:R-:W-:-:S05]  /*0140*/  IADD3 R4, P0, PT, R3, R4, RZ ;  /* 0x0000000403047210 */ /* 0x001fca0007f1e0ff */
[----:B------:R-:W-:Y:S01]  /*0150*/  IMAD.X R5, RZ, RZ, R5, P0 ;  /* 0x000000ffff057224 */ /* 0x000fe200000e0605 */
        /* <DEDUP_REMOVED lines=14> */
.L_x_422:
[----:B------:R-:W2:Y:S02]  /*0240*/  LDG.E.U8 R4, desc[UR36][R4.64] ;  /* 0x0000002404047981 */ /* 0x000ea4000c1e1100 */
[----:B--2---:R-:W-:-:S04]  /*0250*/  I2FP.F32.U32 R0, R4 ;  /* 0x0000000400007245 */ /* 0x004fc80000201000 */
[----:B------:R-:W-:-:S04]  /*0260*/  F2FP.BF16.F32.PACK_AB R0, RZ, R0 ;  /* 0x00000000ff00723e */ /* 0x000fc800000010ff */
[----:B------:R-:W-:Y:S01]  /*0270*/  PRMT R27, R0, 0x7610, R27 ;  /* 0x00007610001b7816 */ /* 0x000fe2000000001b */
[----:B------:R-:W-:Y:S06]  /*0280*/  BRA `(.L_x_424) ;  /* 0x0000000c00c47947 */ /* 0x000fec0003800000 */
.L_x_421:
        /* <DEDUP_REMOVED lines=11> */
.L_x_426:
[----:B------:R-:W2:Y:S02]  /*0340*/  LDG.E R4, desc[UR36][R4.64] ;  /* 0x0000002404047981 */ /* 0x000ea4000c1e1900 */
[----:B--2---:R-:W-:-:S04]  /*0350*/  I2FP.F32.S32 R0, R4 ;  /* 0x0000000400007245 */ /* 0x004fc80000201400 */
[----:B------:R-:W-:-:S04]  /*0360*/  F2FP.BF16.F32.PACK_AB R0, RZ, R0 ;  /* 0x00000000ff00723e */ /* 0x000fc800000010ff */
[----:B------:R-:W-:Y:S01]  /*0370*/  PRMT R27, R0, 0x7610, R27 ;  /* 0x00007610001b7816 */ /* 0x000fe2000000001b */
[----:B------:R-:W-:Y:S06]  /*0380*/  BRA `(.L_x_424) ;  /* 0x0000000c00847947 */ /* 0x000fec0003800000 */
.L_x_425:
[----:B------:R-:W2:Y:S02]  /*0390*/  LDG.E.U16 R4, desc[UR36][R4.64] ;  /* 0x0000002404047981 */ /* 0x000ea4000c1e1500 */
[----:B--2---:R-:W0:Y:S02]  /*03a0*/  I2F.S16 R0, R4 ;  /* 0x0000000400007306 */ /* 0x004e240000101400 */
[----:B0-----:R-:W-:-:S04]  /*03b0*/  F2FP.BF16.F32.PACK_AB R0, RZ, R0 ;  /* 0x00000000ff00723e */ /* 0x001fc800000010ff */
[----:B------:R-:W-:Y:S01]  /*03c0*/  PRMT R27, R0, 0x7610, R27 ;  /* 0x00007610001b7816 */ /* 0x000fe2000000001b */
[----:B------:R-:W-:Y:S06]  /*03d0*/  BRA `(.L_x_424) ;  /* 0x0000000c00707947 */ /* 0x000fec0003800000 */
.L_x_420:
        /* <DEDUP_REMOVED lines=9> */
.L_x_428:
[----:B------:R-:W2:Y:S02]  /*0470*/  LDG.E.U16 R0, desc[UR36][R4.64] ;  /* 0x0000002404007981 */ /* 0x000ea4000c1e1500 */
[----:B--2---:R-:W-:-:S05]  /*0480*/  HADD2.F32 R0, -RZ, R0.H0_H0 ;  /* 0x20000000ff007230 */ /* 0x004fca0000004100 */
[----:B------:R-:W-:-:S04]  /*0490*/  F2FP.BF16.F32.PACK_AB R0, RZ, R0 ;  /* 0x00000000ff00723e */ /* 0x000fc800000010ff */
[----:B------:R-:W-:Y:S01]  /*04a0*/  PRMT R27, R0, 0x7610, R27 ;  /* 0x00007610001b7816 */ /* 0x000fe2000000001b */
[----:B------:R-:W-:Y:S06]  /*04b0*/  BRA `(.L_x_424) ;  /* 0x0000000c00387947 */ /* 0x000fec0003800000 */
.L_x_427:
        /* <DEDUP_REMOVED lines=9> */
.L_x_430:
[----:B------:R-:W2:Y:S02]  /*0550*/  LDG.E.U16 R4, desc[UR36][R4.64] ;  /* 0x0000002404047981 */ /* 0x000ea4000c1e1500 */
[----:B--2---:R-:W-:-:S05]  /*0560*/  HADD2.F32 R0, -RZ, R4.H0_H0 ;  /* 0x20000004ff007230 */ /* 0x004fca0000004100 */
[----:B------:R-:W-:-:S04]  /*0570*/  F2FP.BF16.F32.PACK_AB R0, RZ, R0 ;  /* 0x00000000ff00723e */ /* 0x000fc800000010ff */
[----:B------:R-:W-:Y:S01]  /*0580*/  PRMT R27, R0, 0x7610, R27 ;  /* 0x00007610001b7816 */ /* 0x000fe2000000001b */
[----:B------:R-:W-:Y:S06]  /*0590*/  BRA `(.L_x_424) ;  /* 0x0000000c00007947 */ /* 0x000fec0003800000 */
.L_x_429:
        /* <DEDUP_REMOVED lines=9> */
.L_x_419:
        /* <DEDUP_REMOVED lines=14> */
.L_x_433:
        /* <DEDUP_REMOVED lines=9> */
.L_x_432:
        /* <DEDUP_REMOVED lines=27> */
.L_x_435:
[----:B------:R-:W2:Y:S02]  /*0950*/  LDG.E.U8 R4, desc[UR36][R4.64] ;  /* 0x0000002404047981 */ /* 0x000ea4000c1e1100 */
[C---:B--2---:R-:W-:Y:S02]  /*0960*/  IMAD.SHL.U32 R3, R4.reuse, 0x2000000, RZ ;  /* 0x0200000004037824 */ /* 0x044fe400078e00ff */
[----:B------:R-:W-:-:S03]  /*0970*/  IMAD.SHL.U32 R6, R4, 0x100, RZ ;  /* 0x0000010004067824 */ /* 0x000fc600078e00ff */
[----:B------:R-:W-:-:S13]  /*0980*/  ISETP.GT.U32.AND P0, PT, R3, 0x7ffffff, PT ;  /* 0x07ffffff0300780c */ /* 0x000fda0003f04070 */
[----:B------:R-:W-:Y:S02]  /*0990*/  @!P0 LOP3.LUT R0, R6, 0x7f00, RZ, 0xc0, !PT ;  /* 0x00007f0006008812 */ /* 0x000fe400078ec0ff */
[----:B------:R-:W-:Y:S02]  /*09a0*/  @P0 LEA.HI R3, R3, 0x70000000, RZ, 0x1c ;  /* 0x7000000003030811 */ /* 0x000fe400078fe0ff */
[----:B------:R-:W-:Y:S02]  /*09b0*/  @!P0 LOP3.LUT R0, R0, 0x3f000000, RZ, 0xfc, !PT ;  /* 0x3f00000000008812 */ /* 0x000fe400078efcff */
[----:B------:R-:W-:-:S03]  /*09c0*/  PRMT R6, R6, 0x9910, RZ ;  /* 0x0000991006067816 */ /* 0x000fc600000000ff */
[----:B------:R-:W-:Y:S01]  /*09d0*/  @!P0 FADD.FTZ R0, R0, -0.5 ;  /* 0xbf00000000008421 */ /* 0x000fe20000010000 */
[----:B------:R-:W-:Y:S01]  /*09e0*/  @P0 FMUL.FTZ R0, R3, 1.9259299443872358531e-34 ;  /* 0x0780000003000820 */ /* 0x000fe20000410000 */
[----:B------:R-:W-:-:S05]  /*09f0*/  IMAD.MOV.U32 R3, RZ, RZ, R6 ;  /* 0x000000ffff037224 */ /* 0x000fca00078e0006 */
[----:B------:R-:W-:-:S04]  /*0a00*/  LOP3.LUT R0, R0, 0x80000000, R3, 0xf8, !PT ;  /* 0x8000000000007812 */ /* 0x000fc800078ef803 */
[----:B------:R-:W-:-:S04]  /*0a10*/  F2FP.BF16.F32.PACK_AB R0, RZ, R0 ;  /* 0x00000000ff00723e */ /* 0x000fc800000010ff */
[----:B------:R-:W-:Y:S01]  /*0a20*/  PRMT R27, R0, 0x7610, R27 ;  /* 0x00007610001b7816 */ /* 0x000fe2000000001b */
[----:B------:R-:W-:Y:S06]  /*0a30*/  BRA `(.L_x_424) ;  /* 0x0000000400d87947 */ /* 0x000fec0003800000 */
.L_x_434:
[----:B------:R0:W5:Y:S01]  /*0a40*/  LDG.E.U16 R27, desc[UR36][R4.64] ;  /* 0x00000024041b7981 */ /* 0x000162000c1e1500 */
[----:B------:R-:W-:Y:S05]  /*0a50*/  BRA `(.L_x_424) ;  /* 0x0000000400d07947 */ /* 0x000fea0003800000 */
.L_x_431:
        /* <DEDUP_REMOVED lines=13> */
.L_x_438:
        /* <DEDUP_REMOVED lines=21> */
.L_x_442:
[----:B------:R-:W-:Y:S05]  /*0c80*/  BSYNC.RECONVERGENT B1 ;  /* 0x0000000000017941 */ /* 0x000fea0003800200 */
.L_x_441:
[----:B------:R-:W-:Y:S01]  /*0c90*/  IMAD.SHL.U32 R0, R0, 0x100000, RZ ;  /* 0x0010000000007824 */ /* 0x000fe200078e00ff */
[----:B------:R-:W-:-:S04]  /*0ca0*/  LEA R3, R3, 0x3b800000, 0x17 ;  /* 0x3b80000003037811 */ /* 0x000fc800078eb8ff */
[----:B------:R-:W-:-:S07]  /*0cb0*/  LOP3.LUT R0, R3, R0, R7, 0xfe, !PT ;  /* 0x0000000003007212 */ /* 0x000fce00078efe07 */
.L_x_440:
[----:B------:R-:W-:Y:S05]  /*0cc0*/  BSYNC.RECONVERGENT B0 ;  /* 0x0000000000007941 */ /* 0x000fea0003800200 */
.L_x_439:
[----:B------:R-:W-:-:S04]  /*0cd0*/  F2FP.BF16.F32.PACK_AB R0, RZ, R0 ;  /* 0x00000000ff00723e */ /* 0x000fc800000010ff */
[----:B------:R-:W-:Y:S01]  /*0ce0*/  PRMT R27, R0, 0x7610, R27 ;  /* 0x00007610001b7816 */ /* 0x000fe2000000001b */
[----:B------:R-:W-:Y:S06]  /*0cf0*/  BRA `(.L_x_424) ;  /* 0x0000000400287947 */ /* 0x000fec0003800000 */
.L_x_437:
        /* <DEDUP_REMOVED lines=21> */
.L_x_446:
[----:B------:R-:W-:Y:S05]  /*0e50*/  BSYNC.RECONVERGENT B1 ;  /* 0x0000000000017941 */ /* 0x000fea0003800200 */
.L_x_445:
[----:B------:R-:W-:Y:S01]  /*0e60*/  IMAD.SHL.U32 R0, R0, 0x200000, RZ ;  /* 0x0020000000007824 */ /* 0x000fe200078e00ff */
[----:B------:R-:W-:-:S04]  /*0e70*/  LEA R3, R3, 0x37800000, 0x17 ;  /* 0x3780000003037811 */ /* 0x000fc800078eb8ff */
[----:B------:R-:W-:-:S07]  /*0e80*/  LOP3.LUT R0, R3, R0, R7, 0xfe, !PT ;  /* 0x0000000003007212 */ /* 0x000fce00078efe07 */
.L_x_444:
[----:B------:R-:W-:Y:S05]  /*0e90*/  BSYNC.RECONVERGENT B0 ;  /* 0x0000000000007941 */ /* 0x000fea0003800200 */
.L_x_443:
[----:B------:R-:W-:-:S04]  /*0ea0*/  F2FP.BF16.F32.PACK_AB R0, RZ, R0 ;  /* 0x00000000ff00723e */ /* 0x000fc800000010ff */
[----:B------:R-:W-:Y:S01]  /*0eb0*/  PRMT R27, R0, 0x7610, R27 ;  /* 0x00007610001b7816 */ /* 0x000fe2000000001b */
[----:B------:R-:W-:Y:S06]  /*0ec0*/  BRA `(.L_x_424) ;  /* 0x0000000000b47947 */ /* 0x000fec0003800000 */
.L_x_436:
[----:B------:R-:W-:-:S09]  /*0ed0*/  UISETP.NE.AND UP0, UPT, UR4, 0x1c, UPT ;  /* 0x0000001c0400788c */ /* 0x000fd2000bf05270 */
[----:B------:R-:W-:Y:S05]  /*0ee0*/  BRA.U !UP0, `(.L_x_447) ;  /* 0x00000001089c7547 */ /* 0x000fea000b800000 */
[----:B------:R-:W-:-:S09]  /*0ef0*/  UISETP.NE.AND UP0, UPT, UR4, 0x1d, UPT ;  /* 0x0000001d0400788c */ /* 0x000fd2000bf05270 */
[----:B------:R-:W-:Y:S05]  /*0f00*/  BRA.U !UP0, `(.L_x_448) ;  /* 0x0000000108807547 */ /* 0x000fea000b800000 */
[----:B------:R-:W-:-:S09]  /*0f10*/  UISETP.NE.AND UP0, UPT, UR4, 0x2c, UPT ;  /* 0x0000002c0400788c */ /* 0x000fd2000bf05270 */
[----:B------:R-:W-:Y:S05]  /*0f20*/  BRA.U !UP0, `(.L_x_449) ;  /* 0x0000000108487547 */ /* 0x000fea000b800000 */
.L_x_423:
        /* <DEDUP_REMOVED lines=12> */
[----:B---3--:R-:W-:Y:S02]  /*0ff0*/  IMAD.U32 R10, RZ, RZ, UR8 ;  /* 0x00000008ff0a7e24 */ /* 0x008fe4000f8e00ff */
[----:B------:R-:W-:-:S07]  /*1000*/  IMAD.U32 R11, RZ, RZ, UR9 ;  /* 0x00000009ff0b7e24 */ /* 0x000fce000f8e00ff */
[----:B------:R-:W-:-:S07]  /*1010*/  LEPC R20, `(.L_x_450) ;  /* 0x000000001014794e */ /* 0x000fce0000000000 */
[----:B--2---:R-:W-:Y:S05]  /*1020*/  CALL.ABS.NOINC R14 ;  /* 0x000000000e007343 */ /* 0x004fea0003c00000 */
.L_x_450:
[----:B------:R-:W-:Y:S01]  /*1030*/  PRMT R27, RZ, 0x7610, R27 ;  /* 0x00007610ff1b7816 */ /* 0x000fe2000000001b */
[----:B------:R-:W-:Y:S06]  /*1040*/  BRA `(.L_x_424) ;  /* 0x0000000000547947 */ /* 0x000fec0003800000 */
.L_x_449:
        /* <DEDUP_REMOVED lines=8> */
.L_x_452:
[----:B------:R-:W-:Y:S05]  /*10d0*/  BSYNC.RECONVERGENT B0 ;  /* 0x0000000000007941 */ /* 0x000fea0003800200 */
.L_x_451:
[----:B------:R-:W-:-:S04]  /*10e0*/  F2FP.BF16.F32.PACK_AB R0, RZ, R0 ;  /* 0x00000000ff00723e */ /* 0x000fc800000010ff */
[----:B------:R-:W-:Y:S01]  /*10f0*/  PRMT R27, R0, 0x7610, R27 ;  /* 0x00007610001b7816 */ /* 0x000fe2000000001b */
[----:B------:R-:W-:Y:S06]  /*1100*/  BRA `(.L_x_424) ;  /* 0x0000000000247947 */ /* 0x000fec0003800000 */
.L_x_448:
[----:B------:R-:W2:Y:S02]  /*1110*/  LDG.E.64 R4, desc[UR36][R4.64] ;  /* 0x0000002404047981 */ /* 0x000ea4000c1e1b00 */
[----:B--2---:R-:W0:Y:S02]  /*1120*/  I2F.U64 R0, R4 ;  /* 0x0000000400007312 */ /* 0x004e240000301000 */
[----:B0-----:R-:W-:-:S04]  /*1130*/  F2FP.BF16.F32.PACK_AB R0, RZ, R0 ;  /* 0x00000000ff00723e */ /* 0x001fc800000010ff */
[----:B------:R-:W-:Y:S01]  /*1140*/  PRMT R27, R0, 0x7610, R27 ;  /* 0x00007610001b7816 */ /* 0x000fe2000000001b */
[----:B------:R-:W-:Y:S06]  /*1150*/  BRA `(.L_x_424) ;  /* 0x0000000000107947 */ /* 0x000fec0003800000 */
.L_x_447:
[----:B------:R-:W2:Y:S02]  /*1160*/  LDG.E R4, desc[UR36][R4.64] ;  /* 0x0000002404047981 */ /* 0x000ea4000c1e1900 */
[----:B--2---:R-:W-:-:S04]  /*1170*/  I2FP.F32.U32 R0, R4 ;  /* 0x0000000400007245 */ /* 0x004fc80000201000 */
[----:B------:R-:W-:-:S04]  /*1180*/  F2FP.BF16.F32.PACK_AB R0, RZ, R0 ;  /* 0x00000000ff00723e */ /* 0x000fc800000010ff */
[----:B------:R-:W-:-:S07]  /*1190*/  PRMT R27, R0, 0x7610, R27 ;  /* 0x00007610001b7816 */ /* 0x000fce000000001b */
.L_x_424:
[----:B0-----:R-:W0:Y:S01]  /*11a0*/  LDC.64 R4, c[0x0][0x3a8] ;  /* 0x0000ea00ff047b82 */ /* 0x001e220000000a00 */
[----:B------:R-:W1:Y:S01]  /*11b0*/  LDCU UR5, c[0x0][0x3bc] ;  /* 0x00007780ff0577ac */ /* 0x000e620008000800 */
        /* <DEDUP_REMOVED lines=19> */
.L_x_456:
[----:B------:R-:W2:Y:S02]  /*12f0*/  LDG.E.U8 R4, desc[UR36][R4.64] ;  /* 0x0000002404047981 */ /* 0x000ea4000c1e1100 */
[----:B--2---:R-:W-:-:S04]  /*1300*/  I2FP.F32.U32 R0, R4 ;  /* 0x0000000400007245 */ /* 0x004fc80000201000 */
[----:B------:R-:W-:-:S04]  /*1310*/  F2FP.BF16.F32.PACK_AB R0, RZ, R0 ;  /* 0x00000000ff00723e */ /* 0x000fc800000010ff */
[----:B------:R-:W-:Y:S01]  /*1320*/  PRMT R26, R0, 0x7610, R26 ;  /* 0x00007610001a7816 */ /* 0x000fe2000000001a */
[----:B------:R-:W-:Y:S06]  /*1330*/  BRA `(.L_x_458) ;  /* 0x0000000c00c47947 */ /* 0x000fec0003800000 */
.L_x_455:
        /* <DEDUP_REMOVED lines=11> */
.L_x_460:
[----:B------:R-:W2:Y:S02]  /*13f0*/  LDG.E R4, desc[UR36][R4.64] ;  /* 0x0000002404047981 */ /* 0x000ea4000c1e1900 */
[----:B--2---:R-:W-:-:S04]  /*1400*/  I2FP.F32.S32 R0, R4 ;  /* 0x0000000400007245 */ /* 0x004fc80000201400 */
[----:B------:R-:W-:-:S04]  /*1410*/  F2FP.BF16.F32.PACK_AB R0, RZ, R0 ;  /* 0x00000000ff00723e */ /* 0x000fc800000010ff */
[----:B------:R-:W-:Y:S01]  /*1420*/  PRMT R26, R0, 0x7610, R26 ;  /* 0x00007610001a7816 */ /* 0x000fe2000000001a */
[----:B------:R-:W-:Y:S06]  /*1430*/  BRA `(.L_x_458) ;  /* 0x0000000c00847947 */ /* 0x000fec0003800000 */
.L_x_459:
[----:B------:R-:W2:Y:S02]  /*1440*/  LDG.E.U16 R4, desc[UR36][R4.64] ;  /* 0x0000002404047981 */ /* 0x000ea4000c1e1500 */
[----:B--2---:R-:W0:Y:S02]  /*1450*/  I2F.S16 R0, R4 ;  /* 0x0000000400007306 */ /* 0x004e240000101400 */
[----:B0-----:R-:W-:-:S04]  /*1460*/  F2FP.BF16.F32.PACK_AB R0, RZ, R0 ;  /* 0x00000000ff00723e */ /* 0x001fc800000010ff */
[----:B------:R-:W-:Y:S01]  /*1470*/  PRMT R26, R0, 0x7610, R26 ;  /* 0x00007610001a7816 */ /* 0x000fe2000000001a */
[----:B------:R-:W-:Y:S06]  /*1480*/  BRA `(.L_x_458) ;  /* 0x0000000c00707947 */ /* 0x000fec0003800000 */
.L_x_454:
        /* <DEDUP_REMOVED lines=9> */
.L_x_462:
[----:B------:R-:W2:Y:S02]  /*1520*/  LDG.E.U16 R0, desc[UR36][R4.64] ;  /* 0x0000002404007981 */ /* 0x000ea4000c1e1500 */
[----:B--2---:R-:W-:-:S05]  /*1530*/  HADD2.F32 R0, -RZ, R0.H0_H0 ;  /* 0x20000000ff007230 */ /* 0x004fca0000004100 */
[----:B------:R-:W-:-:S04]  /*1540*/  F2FP.BF16.F32.PACK_AB R0, RZ, R0 ;  /* 0x00000000ff00723e */ /* 0x000fc800000010ff */
[----:B------:R-:W-:Y:S01]  /*1550*/  PRMT R26, R0, 0x7610, R26 ;  /* 0x00007610001a7816 */ /* 0x000fe2000000001a */
[----:B------:R-:W-:Y:S06]  /*1560*/  BRA `(.L_x_458) ;  /* 0x0000000c00387947 */ /* 0x000fec0003800000 */
.L_x_461:
        /* <DEDUP_REMOVED lines=9> */
.L_x_464:
[----:B------:R-:W2:Y:S02]  /*1600*/  LDG.E.U16 R4, desc[UR36][R4.64] ;  /* 0x0000002404047981 */ /* 0x000ea4000c1e1500 */
[----:B--2---:R-:W-:-:S05]  /*1610*/  HADD2.F32 R0, -RZ, R4.H0_H0 ;  /* 0x20000004ff007230 */ /* 0x004fca0000004100 */
[----:B------:R-:W-:-:S04]  /*1620*/  F2FP.BF16.F32.PACK_AB R0, RZ, R0 ;  /* 0x00000000ff00723e */ /* 0x000fc800000010ff */
[----:B------:R-:W-:Y:S01]  /*1630*/  PRMT R26, R0, 0x7610, R26 ;  /* 0x00007610001a7816 */ /* 0x000fe2000000001a */
[----:B------:R-:W-:Y:S06]  /*1640*/  BRA `(.L_x_458) ;  /* 0x0000000c00007947 */ /* 0x000fec0003800000 */
.L_x_463:
        /* <DEDUP_REMOVED lines=9> */
.L_x_453:
        /* <DEDUP_REMOVED lines=14> */
.L_x_467:
        /* <DEDUP_REMOVED lines=9> */
.L_x_466:
        /* <DEDUP_REMOVED lines=27> */
.L_x_469:
        /* <DEDUP_REMOVED lines=15> */
.L_x_468:
[----:B------:R0:W5:Y:S01]  /*1af0*/  LDG.E.U16 R26, desc[UR36][R4.64] ;  /* 0x00000024041a7981 */ /* 0x000162000c1e1500 */
[----:B------:R-:W-:Y:S05]  /*1b00*/  BRA `(.L_x_458) ;  /* 0x0000000400d07947 */ /* 0x000fea0003800000 */
.L_x_465:
        /* <DEDUP_REMOVED lines=13> */
.L_x_472:
        /* <DEDUP_REMOVED lines=21> */
.L_x_476:
[----:B------:R-:W-:Y:S05]  /*1d30*/  BSYNC.RECONVERGENT B1 ;  /* 0x0000000000017941 */ /* 0x000fea0003800200 */
.L_x_475:
[----:B------:R-:W-:Y:S01]  /*1d40*/  IMAD.SHL.U32 R0, R0, 0x100000, RZ ;  /* 0x0010000000007824 */ /* 0x000fe200078e00ff */
[----:B------:R-:W-:-:S04]  /*1d50*/  LEA R3, R3, 0x3b800000, 0x17 ;  /* 0x3b80000003037811 */ /* 0x000fc800078eb8ff */
[----:B------:R-:W-:-:S07]  /*1d60*/  LOP3.LUT R0, R3, R0, R7, 0xfe, !PT ;  /* 0x0000000003007212 */ /* 0x000fce00078efe07 */
.L_x_474:
[----:B------:R-:W-:Y:S05]  /*1d70*/  BSYNC.RECONVERGENT B0 ;  /* 0x0000000000007941 */ /* 0x000fea0003800200 */
.L_x_473:
[----:B------:R-:W-:-:S04]  /*1d80*/  F2FP.BF16.F32.PACK_AB R0, RZ, R0 ;  /* 0x00000000ff00723e */ /* 0x000fc800000010ff */
[----:B------:R-:W-:Y:S01]  /*1d90*/  PRMT R26, R0, 0x7610, R26 ;  /* 0x00007610001a7816 */ /* 0x000fe2000000001a */
[----:B------:R-:W-:Y:S06]  /*1da0*/  BRA `(.L_x_458) ;  /* 0x0000000400287947 */ /* 0x000fec0003800000 */
.L_x_471:
        /* <DEDUP_REMOVED lines=21> */
.L_x_480:
[----:B------:R-:W-:Y:S05]  /*1f00*/  BSYNC.RECONVERGENT B1 ;  /* 0x0000000000017941 */ /* 0x000fea0003800200 */
.L_x_479:
[----:B------:R-:W-:Y:S01]  /*1f10*/  IMAD.SHL.U32 R0, R0, 0x200000, RZ ;  /* 0x0020000000007824 */ /* 0x000fe200078e00ff */
[----:B------:R-:W-:-:S04]  /*1f20*/  LEA R3, R3, 0x37800000, 0x17 ;  /* 0x3780000003037811 */ /* 0x000fc800078eb8ff */
[----:B------:R-:W-:-:S07]  /*1f30*/  LOP3.LUT R0, R3, R0, R7, 0xfe, !PT ;  /* 0x0000000003007212 */ /* 0x000fce00078efe07 */
.L_x_478:
[----:B------:R-:W-:Y:S05]  /*1f40*/  BSYNC.RECONVERGENT B0 ;  /* 0x0000000000007941 */ /* 0x000fea0003800200 */
.L_x_477:
[----:B------:R-:W-:-:S04]  /*1f50*/  F2FP.BF16.F32.PACK_AB R0, RZ, R0 ;  /* 0x00000000ff00723e */ /* 0x000fc800000010ff */
[----:B------:R-:W-:Y:S01]  /*1f60*/  PRMT R26, R0, 0x7610, R26 ;  /* 0x00007610001a7816 */ /* 0x000fe2000000001a */
[----:B------:R-:W-:Y:S06]  /*1f70*/  BRA `(.L_x_458) ;  /* 0x0000000000b47947 */ /* 0x000fec0003800000 */
.L_x_470:
[----:B------:R-:W-:-:S09]  /*1f80*/  UISETP.NE.AND UP0, UPT, UR4, 0x1c, UPT ;  /* 0x0000001c0400788c */ /* 0x000fd2000bf05270 */
[----:B------:R-:W-:Y:S05]  /*1f90*/  BRA.U !UP0, `(.L_x_481) ;  /* 0x00000001089c7547 */ /* 0x000fea000b800000 */
[----:B------:R-:W-:-:S09]  /*1fa0*/  UISETP.NE.AND UP0, UPT, UR4, 0x1d, UPT ;  /* 0x0000001d0400788c */ /* 0x000fd2000bf05270 */
[----:B------:R-:W-:Y:S05]  /*1fb0*/  BRA.U !UP0, `(.L_x_482) ;  /* 0x0000000108807547 */ /* 0x000fea000b800000 */
[----:B------:R-:W-:-:S09]  /*1fc0*/  UISETP.NE.AND UP0, UPT, UR4, 0x2c, UPT ;  /* 0x0000002c0400788c */ /* 0x000fd2000bf05270 */
[----:B------:R-:W-:Y:S05]  /*1fd0*/  BRA.U !UP0, `(.L_x_483) ;  /* 0x0000000108487547 */ /* 0x000fea000b800000 */
.L_x_457:
        /* <DEDUP_REMOVED lines=15> */
[----:B--2--5:R-:W-:Y:S05]  /*20d0*/  CALL.ABS.NOINC R14 ;  /* 0x000000000e007343 */ /* 0x024fea0003c00000 */
.L_x_484:
[----:B------:R-:W-:Y:S01]  /*20e0*/  PRMT R26, RZ, 0x7610, R26 ;  /* 0x00007610ff1a7816 */ /* 0x000fe2000000001a */
[----:B------:R-:W-:Y:S06]  /*20f0*/  BRA `(.L_x_458) ;  /* 0x0000000000547947 */ /* 0x000fec0003800000 */
.L_x_483:
        /* <DEDUP_REMOVED lines=8> */
.L_x_486:
[----:B------:R-:W-:Y:S05]  /*2180*/  BSYNC.RECONVERGENT B0 ;  /* 0x0000000000007941 */ /* 0x000fea0003800200 */
.L_x_485:
[----:B------:R-:W-:-:S04]  /*2190*/  F2FP.BF16.F32.PACK_AB R0, RZ, R0 ;  /* 0x00000000ff00723e */ /* 0x000fc800000010ff */
[----:B------:R-:W-:Y:S01]  /*21a0*/  PRMT R26, R0, 0x7610, R26 ;  /* 0x00007610001a7816 */ /* 0x000fe2000000001a */
[----:B------:R-:W-:Y:S06]  /*21b0*/  BRA `(.L_x_458) ;  /* 0x0000000000247947 */ /* 0x000fec0003800000 */
.L_x_482:
[----:B------:R-:W2:Y:S02]  /*21c0*/  LDG.E.64 R4, desc[UR36][R4.64] ;  /* 0x0000002404047981 */ /* 0x000ea4000c1e1b00 */
[----:B--2---:R-:W0:Y:S02]  /*21d0*/  I2F.U64 R0, R4 ;  /* 0x0000000400007312 */ /* 0x004e240000301000 */
[----:B0-----:R-:W-:-:S04]  /*21e0*/  F2FP.BF16.F32.PACK_AB R0, RZ, R0 ;  /* 0x00000000ff00723e */ /* 0x001fc800000010ff */
[----:B------:R-:W-:Y:S01]  /*21f0*/  PRMT R26, R0, 0x7610, R26 ;  /* 0x00007610001a7816 */ /* 0x000fe2000000001a */
[----:B------:R-:W-:Y:S06]  /*2200*/  BRA `(.L_x_458) ;  /* 0x0000000000107947 */ /* 0x000fec0003800000 */
.L_x_481:
[----:B------:R-:W2:Y:S02]  /*2210*/  LDG.E R4, desc[UR36][R4.64] ;  /* 0x0000002404047981 */ /* 0x000ea4000c1e1900 */
[----:B--2---:R-:W-:-:S04]  /*2220*/  I2FP.F32.U32 R0, R4 ;  /* 0x0000000400007245 */ /* 0x004fc80000201000 */
[----:B------:R-:W-:-:S04]  /*2230*/  F2FP.BF16.F32.PACK_AB R0, RZ, R0 ;  /* 0x00000000ff00723e */ /* 0x000fc800000010ff */
[----:B------:R-:W-:-:S07]  /*2240*/  PRMT R26, R0, 0x7610, R26 ;  /* 0x00007610001a7816 */ /* 0x000fce000000001a */
.L_x_458:
[----:B------:R-:W-:-:S07]  /*2250*/  VIADD R23, R25, 0x80 ;  /* 0x0000008019177836 */ /* 0x000fce0000000000 */
.L_x_418:
[----:B------:R-:W-:Y:S05]  /*2260*/  BSYNC.RECONVERGENT B6 ;  /* 0x0000000000067941 */ /* 0x000fea0003800200 */
.L_x_417:
[----:B------:R-:W-:Y:S01]  /*2270*/  ISETP.GE.AND P0, PT, R23, R16, PT ;  /* 0x000000101700720c */ /* 0x000fe20003f06270 */
[----:B------:R-:W-:Y:S01]  /*2280*/  BSSY.RECONVERGENT B6, `(.L_x_487) ;  /* 0x000021c000067945 */ /* 0x000fe20003800200 */
[----:B------:R-:W-:Y:S02]  /*2290*/  PRMT R24, RZ, 0x7610, R24 ;  /* 0x00007610ff187816 */ /* 0x000fe40000000018 */
[----:B------:R-:W-:-:S09]  /*22a0*/  PRMT R22, RZ, 0x7610, R22 ;  /* 0x00007610ff167816 */ /* 0x000fd20000000016 */
[----:B------:R-:W-:Y:S05]  /*22b0*/  @P0 BRA `(.L_x_488) ;  /* 0x0000002000600947 */ /* 0x000fea0003800000 */
[----:B0-----:R-:W0:Y:S01]  /*22c0*/  LDC.64 R4, c[0x0][0x3a0] ;  /* 0x0000e800ff047b82 */ /* 0x001e220000000a00 */
        /* <DEDUP_REMOVED lines=21> */
.L_x_492:
[----:B------:R-:W2:Y:S02]  /*2420*/  LDG.E.U8 R4, desc[UR36][R4.64] ;  /* 0x0000002404047981 */ /* 0x000ea4000c1e1100 */
[----:B--2---:R-:W-:-:S04]  /*2430*/  I2FP.F32.U32 R0, R4 ;  /* 0x0000000400007245 */ /* 0x004fc80000201000 */
[----:B------:R-:W-:-:S04]  /*2440*/  F2FP.BF16.F32.PACK_AB R0, RZ, R0 ;  /* 0x00000000ff00723e */ /* 0x000fc800000010ff */
[----:B------:R-:W-:Y:S01]  /*2450*/  PRMT R24, R0, 0x7610, R24 ;  /* 0x0000761000187816 */ /* 0x000fe20000000018 */
[----:B------:R-:W-:Y:S06]  /*2460*/  BRA `(.L_x_494) ;  /* 0x0000000c00c47947 */ /* 0x000fec0003800000 */
.L_x_491:
        /* <DEDUP_REMOVED lines=11> */
.L_x_496:
[----:B------:R-:W2:Y:S02]  /*2520*/  LDG.E R4, desc[UR36][R4.64] ;  /* 0x0000002404047981 */ /* 0x000ea4000c1e1900 */
[----:B--2---:R-:W-:-:S04]  /*2530*/  I2FP.F32.S32 R0, R4 ;  /* 0x0000000400007245 */ /* 0x004fc80000201400 */
[----:B------:R-:W-:-:S04]  /*2540*/  F2FP.BF16.F32.PACK_AB R0, RZ, R0 ;  /* 0x00000000ff00723e */ /* 0x000fc800000010ff */
[----:B------:R-:W-:Y:S01]  /*2550*/  PRMT R24, R0, 0x7610, R24 ;  /* 0x0000761000187816 */ /* 0x000fe20000000018 */
[----:B------:R-:W-:Y:S06]  /*2560*/  BRA `(.L_x_494) ;  /* 0x0000000c00847947 */ /* 0x000fec0003800000 */
.L_x_495:
[----:B------:R-:W2:Y:S02]  /*2570*/  LDG.E.U16 R4, desc[UR36][R4.64] ;  /* 0x0000002404047981 */ /* 0x000ea4000c1e1500 */
[----:B--2---:R-:W0:Y:S02]  /*2580*/  I2F.S16 R0, R4 ;  /* 0x0000000400007306 */ /* 0x004e240000101400 */
[----:B0-----:R-:W-:-:S04]  /*2590*/  F2FP.BF16.F32.PACK_AB R0, RZ, R0 ;  /* 0x00000000ff00723e */ /* 0x001fc800000010ff */
[----:B------:R-:W-:Y:S01]  /*25a0*/  PRMT R24, R0, 0x7610, R24 ;  /* 0x0000761000187816 */ /* 0x000fe20000000018 */
[----:B------:R-:W-:Y:S06]  /*25b0*/  BRA `(.L_x_494) ;  /* 0x0000000c00707947 */ /* 0x000fec0003800000 */
.L_x_490:
        /* <DEDUP_REMOVED lines=9> */
.L_x_498:
[----:B------:R-:W2:Y:S02]  /*2650*/  LDG.E.U16 R0, desc[UR36][R4.64] ;  /* 0x0000002404007981 */ /* 0x000ea4000c1e1500 */
[----:B--2---:R-:W-:-:S05]  /*2660*/  HADD2.F32 R0, -RZ, R0.H0_H0 ;  /* 0x20000000ff007230 */ /* 0x004fca0000004100 */
[----:B------:R-:W-:-:S04]  /*2670*/  F2FP.BF16.F32.PACK_AB R0, RZ, R0 ;  /* 0x00000000ff00723e */ /* 0x000fc800000010ff */
[----:B------:R-:W-:Y:S01]  /*2680*/  PRMT R24, R0, 0x7610, R24 ;  /* 0x0000761000187816 */ /* 0x000fe20000000018 */
[----:B------:R-:W-:Y:S06]  /*2690*/  BRA `(.L_x_494) ;  /* 0x0000000c00387947 */ /* 0x000fec0003800000 */
.L_x_497:
        /* <DEDUP_REMOVED lines=9> */
.L_x_500:
[----:B------:R-:W2:Y:S02]  /*2730*/  LDG.E.U16 R4, desc[UR36][R4.64] ;  /* 0x0000002404047981 */ /* 0x000ea4000c1e1500 */
[----:B--2---:R-:W-:-:S05]  /*2740*/  HADD2.F32 R0, -RZ, R4.H0_H0 ;  /* 0x20000004ff007230 */ /* 0x004fca0000004100 */
[----:B------:R-:W-:-:S04]  /*2750*/  F2FP.BF16.F32.PACK_AB R0, RZ, R0 ;  /* 0x00000000ff00723e */ /* 0x000fc800000010ff */
[----:B------:R-:W-:Y:S01]  /*2760*/  PRMT R24, R0, 0x7610, R24 ;  /* 0x0000761000187816 */ /* 0x000fe20000000018 */
[----:B------:R-:W-:Y:S06]  /*2770*/  BRA `(.L_x_494) ;  /* 0x0000000c00007947 */ /* 0x000fec0003800000 */
.L_x_499:
        /* <DEDUP_REMOVED lines=9> */
.L_x_489:
        /* <DEDUP_REMOVED lines=14> */
.L_x_503:
        /* <DEDUP_REMOVED lines=9> */
.L_x_502:
        /* <DEDUP_REMOVED lines=27> */
.L_x_505:
[----:B------:R-:W2:Y:S02]  /*2b30*/  LDG.E.U8 R4, desc[UR36][R4.64] ;  /* 0x0000002404047981 */ /* 0x000ea4000c1e1100 */
[C---:B--2---:R-:W-:Y:S02]  /*2b40*/  IMAD.SHL.U32 R0, R4.reuse, 0x2000000, RZ ;  /* 0x0200000004007824 */ /* 0x044fe400078e00ff */
[----:B------:R-:W-:-:S03]  /*2b50*/  IMAD.SHL.U32 R6, R4, 0x100, RZ ;  /* 0x0000010004067824 */ /* 0x000fc600078e00ff */
[----:B------:R-:W-:-:S13]  /*2b60*/  ISETP.GE.U32.AND P0, PT, R0, 0x8000000, PT ;  /* 0x080000000000780c */ /* 0x000fda0003f06070 */
[----:B------:R-:W-:Y:S02]  /*2b70*/  @!P0 LOP3.LUT R3, R6, 0x7f00, RZ, 0xc0, !PT ;  /* 0x00007f0006038812 */ /* 0x000fe400078ec0ff */
[----:B------:R-:W-:Y:S02]  /*2b80*/  @P0 LEA.HI R0, R0, 0x70000000, RZ, 0x1c ;  /* 0x7000000000000811 */ /* 0x000fe400078fe0ff */
[----:B------:R-:W-:Y:S02]  /*2b90*/  @!P0 LOP3.LUT R3, R3, 0x3f000000, RZ, 0xfc, !PT ;  /* 0x3f00000003038812 */ /* 0x000fe400078efcff */
[----:B------:R-:W-:Y:S01]  /*2ba0*/  PRMT R6, R6, 0x9910, RZ ;  /* 0x0000991006067816 */ /* 0x000fe200000000ff */
[----:B------:R-:W-:Y:S02]  /*2bb0*/  @P0 FMUL.FTZ R0, R0, 1.9259299443872358531e-34 ;  /* 0x0780000000000820 */ /* 0x000fe40000410000 */
[----:B------:R-:W-:Y:S02]  /*2bc0*/  @!P0 FADD.FTZ R0, R3, -0.5 ;  /* 0xbf00000003008421 */ /* 0x000fe40000010000 */
[----:B------:R-:W-:-:S05]  /*2bd0*/  IMAD.MOV.U32 R3, RZ, RZ, R6 ;  /* 0x000000ffff037224 */ /* 0x000fca00078e0006 */
[----:B------:R-:W-:-:S04]  /*2be0*/  LOP3.LUT R0, R0, 0x80000000, R3, 0xf8, !PT ;  /* 0x8000000000007812 */ /* 0x000fc800078ef803 */
[----:B------:R-:W-:-:S04]  /*2bf0*/  F2FP.BF16.F32.PACK_AB R0, RZ, R0 ;  /* 0x00000000ff00723e */ /* 0x000fc800000010ff */
[----:B------:R-:W-:Y:S01]  /*2c00*/  PRMT R24, R0, 0x7610, R24 ;  /* 0x0000761000187816 */ /* 0x000fe20000000018 */
[----:B------:R-:W-:Y:S06]  /*2c10*/  BRA `(.L_x_494) ;  /* 0x0000000400d87947 */ /* 0x000fec0003800000 */
.L_x_504:
[----:B------:R0:W5:Y:S01]  /*2c20*/  LDG.E.U16 R24, desc[UR36][R4.64] ;  /* 0x0000002404187981 */ /* 0x000162000c1e1500 */
[----:B------:R-:W-:Y:S05]  /*2c30*/  BRA `(.L_x_494) ;  /* 0x0000000400d07947 */ /* 0x000fea0003800000 */
.L_x_501:
        /* <DEDUP_REMOVED lines=13> */
.L_x_508:
        /* <DEDUP_REMOVED lines=21> */
.L_x_512:
[----:B------:R-:W-:Y:S05]  /*2e60*/  BSYNC.RECONVERGENT B1 ;  /* 0x0000000000017941 */ /* 0x000fea0003800200 */
.L_x_511:
[----:B------:R-:W-:Y:S01]  /*2e70*/  IMAD.SHL.U32 R0, R0, 0x100000, RZ ;  /* 0x0010000000007824 */ /* 0x000fe200078e00ff */
[----:B------:R-:W-:-:S04]  /*2e80*/  LEA R3, R3, 0x3b800000, 0x17 ;  /* 0x3b80000003037811 */ /* 0x000fc800078eb8ff */
[----:B------:R-:W-:-:S07]  /*2e90*/  LOP3.LUT R0, R3, R0, R7, 0xfe, !PT ;  /* 0x0000000003007212 */ /* 0x000fce00078efe07 */
.L_x_510:
[----:B------:R-:W-:Y:S05]  /*2ea0*/  BSYNC.RECONVERGENT B0 ;  /* 0x0000000000007941 */ /* 0x000fea0003800200 */
.L_x_509:
[----:B------:R-:W-:-:S04]  /*2eb0*/  F2FP.BF16.F32.PACK_AB R0, RZ, R0 ;  /* 0x00000000ff00723e */ /* 0x000fc800000010ff */
[----:B------:R-:W-:Y:S01]  /*2ec0*/  PRMT R24, R0, 0x7610, R24 ;  /* 0x0000761000187816 */ /* 0x000fe20000000018 */
[----:B------:R-:W-:Y:S06]  /*2ed0*/  BRA `(.L_x_494) ;  /* 0x0000000400287947 */ /* 0x000fec0003800000 */
.L_x_507:
        /* <DEDUP_REMOVED lines=21> */
.L_x_516:
[----:B------:R-:W-:Y:S05]  /*3030*/  BSYNC.RECONVERGENT B1 ;  /* 0x0000000000017941 */ /* 0x000fea0003800200 */
.L_x_515:
[----:B------:R-:W-:Y:S01]  /*3040*/  IMAD.SHL.U32 R0, R0, 0x200000, RZ ;  /* 0x0020000000007824 */ /* 0x000fe200078e00ff */
[----:B------:R-:W-:-:S04]  /*3050*/  LEA R3, R3, 0x37800000, 0x17 ;  /* 0x3780000003037811 */ /* 0x000fc800078eb8ff */
[----:B------:R-:W-:-:S07]  /*3060*/  LOP3.LUT R0, R3, R0, R7, 0xfe, !PT ;  /* 0x0000000003007212 */ /* 0x000fce00078efe07 */
.L_x_514:
[----:B------:R-:W-:Y:S05]  /*3070*/  BSYNC.RECONVERGENT B0 ;  /* 0x0000000000007941 */ /* 0x000fea0003800200 */
.L_x_513:
[----:B------:R-:W-:-:S04]  /*3080*/  F2FP.BF16.F32.PACK_AB R0, RZ, R0 ;  /* 0x00000000ff00723e */ /* 0x000fc800000010ff */
[----:B------:R-:W-:Y:S01]  /*3090*/  PRMT R24, R0, 0x7610, R24 ;  /* 0x0000761000187816 */ /* 0x000fe20000000018 */
[----:B------:R-:W-:Y:S06]  /*30a0*/  BRA `(.L_x_494) ;  /* 0x0000000000b47947 */ /* 0x000fec0003800000 */
.L_x_506:
        /* <DEDUP_REMOVED lines=14> */
.L_x_520:
[----:B------:R-:W-:Y:S05]  /*3190*/  BSYNC.RECONVERGENT B0 ;  /* 0x0000000000007941 */ /* 0x000fea0003800200 */
.L_x_519:
[----:B------:R-:W-:-:S04]  /*31a0*/  F2FP.BF16.F32.PACK_AB R0, RZ, R0 ;  /* 0x00000000ff00723e */ /* 0x000fc800000010ff */
[----:B------:R-:W-:Y:S01]  /*31b0*/  PRMT R24, R0, 0x7610, R24 ;  /* 0x0000761000187816 */ /* 0x000fe20000000018 */
[----:B------:R-:W-:Y:S06]  /*31c0*/  BRA `(.L_x_494) ;  /* 0x00000000006c7947 */ /* 0x000fec0003800000 */
.L_x_493:
        /* <DEDUP_REMOVED lines=16> */
.L_x_521:
[----:B------:R-:W-:Y:S01]  /*32d0*/  PRMT R24, RZ, 0x7610, R24 ;  /* 0x00007610ff187816 */ /* 0x000fe20000000018 */
[----:B------:R-:W-:Y:S06]  /*32e0*/  BRA `(.L_x_494) ;  /* 0x0000000000247947 */ /* 0x000fec0003800000 */
.L_x_518:
[----:B------:R-:W2:Y:S02]  /*32f0*/  LDG.E.64 R4, desc[UR36][R4.64] ;  /* 0x0000002404047981 */ /* 0x000ea4000c1e1b00 */
[----:B--2---:R-:W0:Y:S02]  /*3300*/  I2F.U64 R0, R4 ;  /* 0x0000000400007312 */ /* 0x004e240000301000 */
[----:B0-----:R-:W-:-:S04]  /*3310*/  F2FP.BF16.F32.PACK_AB R0, RZ, R0 ;  /* 0x00000000ff00723e */ /* 0x001fc800000010ff */
[----:B------:R-:W-:Y:S01]  /*3320*/  PRMT R24, R0, 0x7610, R24 ;  /* 0x0000761000187816 */ /* 0x000fe20000000018 */
[----:B------:R-:W-:Y:S06]  /*3330*/  BRA `(.L_x_494) ;  /* 0x0000000000107947 */ /* 0x000fec0003800000 */
.L_x_517:
[----:B------:R-:W2:Y:S02]  /*3340*/  LDG.E R4, desc[UR36][R4.64] ;  /* 0x0000002404047981 */ /* 0x000ea4000c1e1900 */
[----:B--2---:R-:W-:-:S04]  /*3350*/  I2FP.F32.U32 R0, R4 ;  /* 0x0000000400007245 */ /* 0x004fc80000201000 */
[----:B------:R-:W-:-:S04]  /*3360*/  F2FP.BF16.F32.PACK_AB R0, RZ, R0 ;  /* 0x00000000ff00723e */ /* 0x000fc800000010ff */
[----:B------:R-:W-:-:S07]  /*3370*/  PRMT R24, R0, 0x7610, R24 ;  /* 0x0000761000187816 */ /* 0x000fce0000000018 */
.L_x_494:
        /* <DEDUP_REMOVED lines=21> */
.L_x_525:
[----:B------:R-:W2:Y:S02]  /*34d0*/  LDG.E.U8 R4, desc[UR36][R4.64] ;  /* 0x0000002404047981 */ /* 0x000ea4000c1e1100 */
[----:B--2---:R-:W-:-:S04]  /*34e0*/  I2FP.F32.U32 R0, R4 ;  /* 0x0000000400007245 */ /* 0x004fc80000201000 */
[----:B------:R-:W-:-:S04]  /*34f0*/  F2FP.BF16.F32.PACK_AB R0, RZ, R0 ;  /* 0x00000000ff00723e */ /* 0x000fc800000010ff */
[----:B------:R-:W-:Y:S01]  /*3500*/  PRMT R22, R0, 0x7610, R22 ;  /* 0x0000761000167816 */ /* 0x000fe20000000016 */
[----:B------:R-:W-:Y:S06]  /*3510*/  BRA `(.L_x_527) ;  /* 0x0000000c00c47947 */ /* 0x000fec0003800000 */
.L_x_524:
        /* <DEDUP_REMOVED lines=11> */
.L_x_529:
[----:B------:R-:W2:Y:S02]  /*35d0*/  LDG.E R4, desc[UR36][R4.64] ;  /* 0x0000002404047981 */ /* 0x000ea4000c1e1900 */
[----:B--2---:R-:W-:-:S04]  /*35e0*/  I2FP.F32.S32 R0, R4 ;  /* 0x0000000400007245 */ /* 0x004fc80000201400 */
[----:B------:R-:W-:-:S04]  /*35f0*/  F2FP.BF16.F32.PACK_AB R0, RZ, R0 ;  /* 0x00000000ff00723e */ /* 0x000fc800000010ff */
[----:B------:R-:W-:Y:S01]  /*3600*/  PRMT R22, R0, 0x7610, R22 ;  /* 0x0000761000167816 */ /* 0x000fe20000000016 */
[----:B------:R-:W-:Y:S06]  /*3610*/  BRA `(.L_x_527) ;  /* 0x0000000c00847947 */ /* 0x000fec0003800000 */
.L_x_528:
[----:B------:R-:W2:Y:S02]  /*3620*/  LDG.E.U16 R4, desc[UR36][R4.64] ;  /* 0x0000002404047981 */ /* 0x000ea4000c1e1500 */
[----:B--2---:R-:W0:Y:S02]  /*3630*/  I2F.S16 R0, R4 ;  /* 0x0000000400007306 */ /* 0x004e240000101400 */
[----:B0-----:R-:W-:-:S04]  /*3640*/  F2FP.BF16.F32.PACK_AB R0, RZ, R0 ;  /* 0x00000000ff00723e */ /* 0x001fc800000010ff */
[----:B------:R-:W-:Y:S01]  /*3650*/  PRMT R22, R0, 0x7610, R22 ;  /* 0x0000761000167816 */ /* 0x000fe20000000016 */
[----:B------:R-:W-:Y:S06]  /*3660*/  BRA `(.L_x_527) ;  /* 0x0000000c00707947 */ /* 0x000fec0003800000 */
.L_x_523:
        /* <DEDUP_REMOVED lines=9> */
.L_x_531:
[----:B------:R-:W2:Y:S02]  /*3700*/  LDG.E.U16 R0, desc[UR36][R4.64] ;  /* 0x0000002404007981 */ /* 0x000ea4000c1e1500 */
[----:B--2---:R-:W-:-:S05]  /*3710*/  HADD2.F32 R0, -RZ, R0.H0_H0 ;  /* 0x20000000ff007230 */ /* 0x004fca0000004100 */
[----:B------:R-:W-:-:S04]  /*3720*/  F2FP.BF16.F32.PACK_AB R0, RZ, R0 ;  /* 0x00000000ff00723e */ /* 0x000fc800000010ff */
[----:B------:R-:W-:Y:S01]  /*3730*/  PRMT R22, R0, 0x7610, R22 ;  /* 0x0000761000167816 */ /* 0x000fe20000000016 */
[----:B------:R-:W-:Y:S06]  /*3740*/  BRA `(.L_x_527) ;  /* 0x0000000c00387947 */ /* 0x000fec0003800000 */
.L_x_530:
        /* <DEDUP_REMOVED lines=9> */
.L_x_533:
[----:B------:R-:W2:Y:S02]  /*37e0*/  LDG.E.U16 R4, desc[UR36][R4.64] ;  /* 0x0000002404047981 */ /* 0x000ea4000c1e1500 */
[----:B--2---:R-:W-:-:S05]  /*37f0*/  HADD2.F32 R0, -RZ, R4.H0_H0 ;  /* 0x20000004ff007230 */ /* 0x004fca0000004100 */
[----:B------:R-:W-:-:S04]  /*3800*/  F2FP.BF16.F32.PACK_AB R0, RZ, R0 ;  /* 0x00000000ff00723e */ /* 0x000fc800000010ff */
[----:B------:R-:W-:Y:S01]  /*3810*/  PRMT R22, R0, 0x7610, R22 ;  /* 0x0000761000167816 */ /* 0x000fe20000000016 */
[----:B------:R-:W-:Y:S06]  /*3820*/  BRA `(.L_x_527) ;  /* 0x0000000c00007947 */ /* 0x000fec0003800000 */
.L_x_532:
        /* <DEDUP_REMOVED lines=9> */
.L_x_522:
        /* <DEDUP_REMOVED lines=14> */
.L_x_536:
        /* <DEDUP_REMOVED lines=9> */
.L_x_535:
        /* <DEDUP_REMOVED lines=27> */
.L_x_538:
        /* <DEDUP_REMOVED lines=15> */
.L_x_537:
[----:B------:R0:W5:Y:S01]  /*3cd0*/  LDG.E.U16 R22, desc[UR36][R4.64] ;  /* 0x0000002404167981 */ /* 0x000162000c1e1500 */
[----:B------:R-:W-:Y:S05]  /*3ce0*/  BRA `(.L_x_527) ;  /* 0x0000000400d07947 */ /* 0x000fea0003800000 */
.L_x_534:
        /* <DEDUP_REMOVED lines=13> */
.L_x_541:
        /* <DEDUP_REMOVED lines=21> */
.L_x_545:
[----:B------:R-:W-:Y:S05]  /*3f10*/  BSYNC.RECONVERGENT B1 ;  /* 0x0000000000017941 */ /* 0x000fea0003800200 */
.L_x_544:
[----:B------:R-:W-:Y:S01]  /*3f20*/  IMAD.SHL.U32 R0, R0, 0x100000, RZ ;  /* 0x0010000000007824 */ /* 0x000fe200078e00ff */
[----:B------:R-:W-:-:S04]  /*3f30*/  LEA R3, R3, 0x3b800000, 0x17 ;  /* 0x3b80000003037811 */ /* 0x000fc800078eb8ff */
[----:B------:R-:W-:-:S07]  /*3f40*/  LOP3.LUT R0, R3, R0, R7, 0xfe, !PT ;  /* 0x0000000003007212 */ /* 0x000fce00078efe07 */
.L_x_543:
[----:B------:R-:W-:Y:S05]  /*3f50*/  BSYNC.RECONVERGENT B0 ;  /* 0x0000000000007941 */ /* 0x000fea0003800200 */
.L_x_542:
[----:B------:R-:W-:-:S04]  /*3f60*/  F2FP.BF16.F32.PACK_AB R0, RZ, R0 ;  /* 0x00000000ff00723e */ /* 0x000fc800000010ff */
[----:B------:R-:W-:Y:S01]  /*3f70*/  PRMT R22, R0, 0x7610, R22 ;  /* 0x0000761000167816 */ /* 0x000fe20000000016 */
[----:B------:R-:W-:Y:S06]  /*3f80*/  BRA `(.L_x_527) ;  /* 0x0000000400287947 */ /* 0x000fec0003800000 */
.L_x_540:
        /* <DEDUP_REMOVED lines=21> */
.L_x_549:
[----:B------:R-:W-:Y:S05]  /*40e0*/  BSYNC.RECONVERGENT B1 ;  /* 0x0000000000017941 */ /* 0x000fea0003800200 */
.L_x_548:
[----:B------:R-:W-:Y:S01]  /*40f0*/  IMAD.SHL.U32 R0, R0, 0x200000, RZ ;  /* 0x0020000000007824 */ /* 0x000fe200078e00ff */
[----:B------:R-:W-:-:S04]  /*4100*/  LEA R3, R3, 0x37800000, 0x17 ;  /* 0x3780000003037811 */ /* 0x000fc800078eb8ff */
[----:B------:R-:W-:-:S07]  /*4110*/  LOP3.LUT R0, R3, R0, R7, 0xfe, !PT ;  /* 0x0000000003007212 */ /* 0x000fce00078efe07 */
.L_x_547:
[----:B------:R-:W-:Y:S05]  /*4120*/  BSYNC.RECONVERGENT B0 ;  /* 0x0000000000007941 */ /* 0x000fea0003800200 */
.L_x_546:
[----:B------:R-:W-:-:S04]  /*4130*/  F2FP.BF16.F32.PACK_AB R0, RZ, R0 ;  /* 0x00000000ff00723e */ /* 0x000fc800000010ff */
[----:B------:R-:W-:Y:S01]  /*4140*/  PRMT R22, R0, 0x7610, R22 ;  /* 0x0000761000167816 */ /* 0x000fe20000000016 */
[----:B------:R-:W-:Y:S06]  /*4150*/  BRA `(.L_x_527) ;  /* 0x0000000000b47947 */ /* 0x000fec0003800000 */
.L_x_539:
        /* <DEDUP_REMOVED lines=14> */
.L_x_553:
[----:B------:R-:W-:Y:S05]  /*4240*/  BSYNC.RECONVERGENT B0 ;  /* 0x0000000000007941 */ /* 0x000fea0003800200 */
.L_x_552:
[----:B------:R-:W-:-:S04]  /*4250*/  F2FP.BF16.F32.PACK_AB R0, RZ, R0 ;  /* 0x00000000ff00723e */ /* 0x000fc800000010ff */
[----:B------:R-:W-:Y:S01]  /*4260*/  PRMT R22, R0, 0x7610, R22 ;  /* 0x0000761000167816 */ /* 0x000fe20000000016 */
[----:B------:R-:W-:Y:S06]  /*4270*/  BRA `(.L_x_527) ;  /* 0x00000000006c7947 */ /* 0x000fec0003800000 */
.L_x_526:
        /* <DEDUP_REMOVED lines=16> */
.L_x_554:
[----:B------:R-:W-:Y:S01]  /*4380*/  PRMT R22, RZ, 0x7610, R22 ;  /* 0x00007610ff167816 */ /* 0x000fe20000000016 */
[----:B------:R-:W-:Y:S06]  /*4390*/  BRA `(.L_x_527) ;  /* 0x0000000000247947 */ /* 0x000fec0003800000 */
.L_x_551:
[----:B------:R-:W2:Y:S02]  /*43a0*/  LDG.E.64 R4, desc[UR36][R4.64] ;  /* 0x0000002404047981 */ /* 0x000ea4000c1e1b00 */
[----:B--2---:R-:W0:Y:S02]  /*43b0*/  I2F.U64 R0, R4 ;  /* 0x0000000400007312 */ /* 0x004e240000301000 */
[----:B0-----:R-:W-:-:S04]  /*43c0*/  F2FP.BF16.F32.PACK_AB R0, RZ, R0 ;  /* 0x00000000ff00723e */ /* 0x001fc800000010ff */
[----:B------:R-:W-:Y:S01]  /*43d0*/  PRMT R22, R0, 0x7610, R22 ;  /* 0x0000761000167816 */ /* 0x000fe20000000016 */
[----:B------:R-:W-:Y:S06]  /*43e0*/  BRA `(.L_x_527) ;  /* 0x0000000000107947 */ /* 0x000fec0003800000 */
.L_x_550:
[----:B------:R-:W2:Y:S02]  /*43f0*/  LDG.E R4, desc[UR36][R4.64] ;  /* 0x0000002404047981 */ /* 0x000ea4000c1e1900 */
[----:B--2---:R-:W-:-:S04]  /*4400*/  I2FP.F32.U32 R0, R4 ;  /* 0x0000000400007245 */ /* 0x004fc80000201000 */
[----:B------:R-:W-:-:S04]  /*4410*/  F2FP.BF16.F32.PACK_AB R0, RZ, R0 ;  /* 0x00000000ff00723e */ /* 0x000fc800000010ff */
[----:B------:R-:W-:-:S07]  /*4420*/  PRMT R22, R0, 0x7610, R22 ;  /* 0x0000761000167816 */ /* 0x000fce0000000016 */
.L_x_527:
[----:B------:R-:W-:-:S07]  /*4430*/  VIADD R23, R23, 0x80 ;  /* 0x0000008017177836 */ /* 0x000fce0000000000 */
.L_x_488:
[----:B------:R-:W-:Y:S05]  /*4440*/  BSYNC.RECONVERGENT B6 ;  /* 0x0000000000067941 */ /* 0x000fea0003800200 */
.L_x_487:
        /* <DEDUP_REMOVED lines=27> */
.L_x_560:
[----:B------:R-:W2:Y:S02]  /*4600*/  LDG.E.U8 R4, desc[UR36][R4.64] ;  /* 0x0000002404047981 */ /* 0x000ea4000c1e1100 */
[----:B--2---:R-:W-:-:S04]  /*4610*/  I2FP.F32.U32 R0, R4 ;  /* 0x0000000400007245 */ /* 0x004fc80000201000 */
[----:B------:R-:W-:-:S04]  /*4620*/  F2FP.BF16.F32.PACK_AB R0, RZ, R0 ;  /* 0x00000000ff00723e */ /* 0x000fc800000010ff */
[----:B------:R-:W-:Y:S01]  /*4630*/  PRMT R19, R0, 0x7610, R19 ;  /* 0x0000761000137816 */ /* 0x000fe20000000013 */
[----:B------:R-:W-:Y:S06]  /*4640*/  BRA `(.L_x_562) ;  /* 0x0000000c00c47947 */ /* 0x000fec0003800000 */
.L_x_559:
        /* <DEDUP_REMOVED lines=11> */
.L_x_564:
[----:B------:R-:W2:Y:S02]  /*4700*/  LDG.E R4, desc[UR36][R4.64] ;  /* 0x0000002404047981 */ /* 0x000ea4000c1e1900 */
[----:B--2---:R-:W-:-:S04]  /*4710*/  I2FP.F32.S32 R0, R4 ;  /* 0x0000000400007245 */ /* 0x004fc80000201400 */
[----:B------:R-:W-:-:S04]  /*4720*/  F2FP.BF16.F32.PACK_AB R0, RZ, R0 ;  /* 0x00000000ff00723e */ /* 0x000fc800000010ff */
[----:B------:R-:W-:Y:S01]  /*4730*/  PRMT R19, R0, 0x7610, R19 ;  /* 0x0000761000137816 */ /* 0x000fe20000000013 */
[----:B------:R-:W-:Y:S06]  /*4740*/  BRA `(.L_x_562) ;  /* 0x0000000c00847947 */ /* 0x000fec0003800000 */
.L_x_563:
[----:B------:R-:W2:Y:S02]  /*4750*/  LDG.E.U16 R4, desc[UR36][R4.64] ;  /* 0x0000002404047981 */ /* 0x000ea4000c1e1500 */
[----:B--2---:R-:W0:Y:S02]  /*4760*/  I2F.S16 R0, R4 ;  /* 0x0000000400007306 */ /* 0x004e240000101400 */
[----:B0-----:R-:W-:-:S04]  /*4770*/  F2FP.BF16.F32.PACK_AB R0, RZ, R0 ;  /* 0x00000000ff00723e */ /* 0x001fc800000010ff */
[----:B------:R-:W-:Y:S01]  /*4780*/  PRMT R19, R0, 0x7610, R19 ;  /* 0x0000761000137816 */ /* 0x000fe20000000013 */
[----:B------:R-:W-:Y:S06]  /*4790*/  BRA `(.L_x_562) ;  /* 0x0000000c00707947 */ /* 0x000fec0003800000 */
.L_x_558:
        /* <DEDUP_REMOVED lines=9> */
.L_x_566:
[----:B------:R-:W2:Y:S02]  /*4830*/  LDG.E.U16 R0, desc[UR36][R4.64] ;  /* 0x0000002404007981 */ /* 0x000ea4000c1e1500 */
[----:B--2---:R-:W-:-:S05]  /*4840*/  HADD2.F32 R0, -RZ, R0.H0_H0 ;  /* 0x20000000ff007230 */ /* 0x004fca0000004100 */
[----:B------:R-:W-:-:S04]  /*4850*/  F2FP.BF16.F32.PACK_AB R0, RZ, R0 ;  /* 0x00000000ff00723e */ /* 0x000fc800000010ff */
[----:B------:R-:W-:Y:S01]  /*4860*/  PRMT R19, R0, 0x7610, R19 ;  /* 0x0000761000137816 */ /* 0x000fe20000000013 */
[----:B------:R-:W-:Y:S06]  /*4870*/  BRA `(.L_x_562) ;  /* 0x0000000c00387947 */ /* 0x000fec0003800000 */
.L_x_565:
        /* <DEDUP_REMOVED lines=9> */
.L_x_568:
[----:B------:R-:W2:Y:S02]  /*4910*/  LDG.E.U16 R4, desc[UR36][R4.64] ;  /* 0x0000002404047981 */ /* 0x000ea4000c1e1500 */
[----:B--2---:R-:W-:-:S05]  /*4920*/  HADD2.F32 R0, -RZ, R4.H0_H0 ;  /* 0x20000004ff007230 */ /* 0x004fca0000004100 */
[----:B------:R-:W-:-:S04]  /*4930*/  F2FP.BF16.F32.PACK_AB R0, RZ, R0 ;  /* 0x00000000ff00723e */ /* 0x000fc800000010ff */
[----:B------:R-:W-:Y:S01]  /*4940*/  PRMT R19, R0, 0x7610, R19 ;  /* 0x0000761000137816 */ /* 0x000fe20000000013 */
[----:B------:R-:W-:Y:S06]  /*4950*/  BRA `(.L_x_562) ;  /* 0x0000000c00007947 */ /* 0x000fec0003800000 */
.L_x_567:
        /* <DEDUP_REMOVED lines=9> */
.L_x_557:
        /* <DEDUP_REMOVED lines=14> */
.L_x_571:
        /* <DEDUP_REMOVED lines=9> */
.L_x_570:
        /* <DEDUP_REMOVED lines=27> */
.L_x_573:
        /* <DEDUP_REMOVED lines=15> */
.L_x_572:
[----:B------:R0:W5:Y:S01]  /*4e00*/  LDG.E.U16 R19, desc[UR36][R4.64] ;  /* 0x0000002404137981 */ /* 0x000162000c1e1500 */
[----:B------:R-:W-:Y:S05]  /*4e10*/  BRA `(.L_x_562) ;  /* 0x0000000400d07947 */ /* 0x000fea0003800000 */
.L_x_569:
        /* <DEDUP_REMOVED lines=13> */
.L_x_576:
        /* <DEDUP_REMOVED lines=21> */
.L_x_580:
[----:B------:R-:W-:Y:S05]  /*5040*/  BSYNC.RECONVERGENT B1 ;  /* 0x0000000000017941 */ /* 0x000fea0003800200 */
.L_x_579:
[----:B------:R-:W-:Y:S01]  /*5050*/  IMAD.SHL.U32 R0, R0, 0x100000, RZ ;  /* 0x0010000000007824 */ /* 0x000fe200078e00ff */
[----:B------:R-:W-:-:S04]  /*5060*/  LEA R3, R3, 0x3b800000, 0x17 ;  /* 0x3b80000003037811 */ /* 0x000fc800078eb8ff */
[----:B------:R-:W-:-:S07]  /*5070*/  LOP3.LUT R0, R3, R0, R7, 0xfe, !PT ;  /* 0x0000000003007212 */ /* 0x000fce00078efe07 */
.L_x_578:
[----:B------:R-:W-:Y:S05]  /*5080*/  BSYNC.RECONVERGENT B0 ;  /* 0x0000000000007941 */ /* 0x000fea0003800200 */
.L_x_577:
[----:B------:R-:W-:-:S04]  /*5090*/  F2FP.BF16.F32.PACK_AB R0, RZ, R0 ;  /* 0x00000000ff00723e */ /* 0x000fc800000010ff */
[----:B------:R-:W-:Y:S01]  /*50a0*/  PRMT R19, R0, 0x7610, R19 ;  /* 0x0000761000137816 */ /* 0x000fe20000000013 */
[----:B------:R-:W-:Y:S06]  /*50b0*/  BRA `(.L_x_562) ;  /* 0x0000000400287947 */ /* 0x000fec0003800000 */
.L_x_575:
        /* <DEDUP_REMOVED lines=21> */
.L_x_584:
[----:B------:R-:W-:Y:S05]  /*5210*/  BSYNC.RECONVERGENT B1 ;  /* 0x0000000000017941 */ /* 0x000fea0003800200 */
.L_x_583:
[----:B------:R-:W-:Y:S01]  /*5220*/  IMAD.SHL.U32 R0, R0, 0x200000, RZ ;  /* 0x0020000000007824 */ /* 0x000fe200078e00ff */
[----:B------:R-:W-:-:S04]  /*5230*/  LEA R3, R3, 0x37800000, 0x17 ;  /* 0x3780000003037811 */ /* 0x000fc800078eb8ff */
[----:B------:R-:W-:-:S07]  /*5240*/  LOP3.LUT R0, R3, R0, R7, 0xfe, !PT ;  /* 0x0000000003007212 */ /* 0x000fce00078efe07 */
.L_x_582:
[----:B------:R-:W-:Y:S05]  /*5250*/  BSYNC.RECONVERGENT B0 ;  /* 0x0000000000007941 */ /* 0x000fea0003800200 */
.L_x_581:
[----:B------:R-:W-:-:S04]  /*5260*/  F2FP.BF16.F32.PACK_AB R0, RZ, R0 ;  /* 0x00000000ff00723e */ /* 0x000fc800000010ff */
[----:B------:R-:W-:Y:S01]  /*5270*/  PRMT R19, R0, 0x7610, R19 ;  /* 0x0000761000137816 */ /* 0x000fe20000000013 */
[----:B------:R-:W-:Y:S06]  /*5280*/  BRA `(.L_x_562) ;  /* 0x0000000000b47947 */ /* 0x000fec0003800000 */
.L_x_574:
        /* <DEDUP_REMOVED lines=14> */
.L_x_588:
[----:B------:R-:W-:Y:S05]  /*5370*/  BSYNC.RECONVERGENT B0 ;  /* 0x0000000000007941 */ /* 0x000fea0003800200 */
.L_x_587:
[----:B------:R-:W-:-:S04]  /*5380*/  F2FP.BF16.F32.PACK_AB R0, RZ, R0 ;  /* 0x00000000ff00723e */ /* 0x000fc800000010ff */
[----:B------:R-:W-:Y:S01]  /*5390*/  PRMT R19, R0, 0x7610, R19 ;  /* 0x0000761000137816 */ /* 0x000fe20000000013 */
[----:B------:R-:W-:Y:S06]  /*53a0*/  BRA `(.L_x_562) ;  /* 0x00000000006c7947 */ /* 0x000fec0003800000 */
.L_x_561:
        /* <DEDUP_REMOVED lines=16> */
.L_x_589:
[----:B------:R-:W-:Y:S01]  /*54b0*/  PRMT R19, RZ, 0x7610, R19 ;  /* 0x00007610ff137816 */ /* 0x000fe20000000013 */
[----:B------:R-:W-:Y:S06]  /*54c0*/  BRA `(.L_x_562) ;  /* 0x0000000000247947 */ /* 0x000fec0003800000 */
.L_x_586:
[----:B------:R-:W2:Y:S02]  /*54d0*/  LDG.E.64 R4, desc[UR36][R4.64] ;  /* 0x0000002404047981 */ /* 0x000ea4000c1e1b00 */
[----:B--2---:R-:W0:Y:S02]  /*54e0*/  I2F.U64 R0, R4 ;  /* 0x0000000400007312 */ /* 0x004e240000301000 */
[----:B0-----:R-:W-:-:S04]  /*54f0*/  F2FP.BF16.F32.PACK_AB R0, RZ, R0 ;  /* 0x00000000ff00723e */ /* 0x001fc800000010ff */
[----:B------:R-:W-:Y:S01]  /*5500*/  PRMT R19, R0, 0x7610, R19 ;  /* 0x0000761000137816 */ /* 0x000fe20000000013 */
[----:B------:R-:W-:Y:S06]  /*5510*/  BRA `(.L_x_562) ;  /* 0x0000000000107947 */ /* 0x000fec0003800000 */
.L_x_585:
[----:B------:R-:W2:Y:S02]  /*5520*/  LDG.E R4, desc[UR36][R4.64] ;  /* 0x0000002404047981 */ /* 0x000ea4000c1e1900 */
[----:B--2---:R-:W-:-:S04]  /*5530*/  I2FP.F32.U32 R0, R4 ;  /* 0x0000000400007245 */ /* 0x004fc80000201000 */
[----:B------:R-:W-:-:S04]  /*5540*/  F2FP.BF16.F32.PACK_AB R0, RZ, R0 ;  /* 0x00000000ff00723e */ /* 0x000fc800000010ff */
[----:B------:R-:W-:-:S07]  /*5550*/  PRMT R19, R0, 0x7610, R19 ;  /* 0x0000761000137816 */ /* 0x000fce0000000013 */
.L_x_562:
[----:B------:R-:W1:Y:S01]  /*5560*/  LDCU.U8 UR6, c[0x0][0x3b5] ;  /* 0x000076a0ff0677ac */ /* 0x000e620008000000 */
[----:B0-----:R-:W0:Y:S01]  /*5570*/  LDC.64 R4, c[0x0][0x3a8] ;  /* 0x0000ea00ff047b82 */ /* 0x001e220000000a00 */
[----:B------:R-:W2:Y:S01]  /*5580*/  LDCU UR5, c[0x0][0x3bc] ;  /* 0x00007780ff0577ac */ /* 0x000ea20008000800 */
[----:B-1----:R-:W-:-:S04]  /*5590*/  UPRMT UR4, UR6, 0x9910, URZ ;  /* 0x0000991006047896 */ /* 0x002fc800080000ff */
[----:B------:R-:W-:Y:S01]  /*55a0*/  UISETP.GT.AND UP0, UPT, UR4, 0x9, UPT ;  /* 0x000000090400788c */ /* 0x000fe2000bf04270 */
[----:B--2---:R-:W-:-:S05]  /*55b0*/  IMAD R17, R17, UR5, RZ ;  /* 0x0000000511117c24 */ /* 0x004fca000f8e02ff */
        /* <DEDUP_REMOVED lines=16> */
.L_x_593:
[----:B------:R-:W2:Y:S02]  /*56c0*/  LDG.E.U8 R4, desc[UR36][R4.64] ;  /* 0x0000002404047981 */ /* 0x000ea4000c1e1100 */
[----:B--2---:R-:W-:-:S04]  /*56d0*/  I2FP.F32.U32 R0, R4 ;  /* 0x0000000400007245 */ /* 0x004fc80000201000 */
[----:B------:R-:W-:-:S04]  /*56e0*/  F2FP.BF16.F32.PACK_AB R0, RZ, R0 ;  /* 0x00000000ff00723e */ /* 0x000fc800000010ff */
[----:B------:R-:W-:Y:S01]  /*56f0*/  PRMT R18, R0, 0x7610, R18 ;  /* 0x0000761000127816 */ /* 0x000fe20000000012 */
[----:B------:R-:W-:Y:S06]  /*5700*/  BRA `(.L_x_595) ;  /* 0x0000000c00c47947 */ /* 0x000fec0003800000 */
.L_x_592:
        /* <DEDUP_REMOVED lines=11> */
.L_x_597:
[----:B------:R-:W2:Y:S02]  /*57c0*/  LDG.E R4, desc[UR36][R4.64] ;  /* 0x0000002404047981 */ /* 0x000ea4000c1e1900 */
[----:B--2---:R-:W-:-:S04]  /*57d0*/  I2FP.F32.S32 R0, R4 ;  /* 0x0000000400007245 */ /* 0x004fc80000201400 */
[----:B------:R-:W-:-:S04]  /*57e0*/  F2FP.BF16.F32.PACK_AB R0, RZ, R0 ;  /* 0x00000000ff00723e */ /* 0x000fc800000010ff */
[----:B------:R-:W-:Y:S01]  /*57f0*/  PRMT R18, R0, 0x7610, R18 ;  /* 0x0000761000127816 */ /* 0x000fe20000000012 */
[----:B------:R-:W-:Y:S06]  /*5800*/  BRA `(.L_x_595) ;  /* 0x0000000c00847947 */ /* 0x000fec0003800000 */
.L_x_596:
[----:B------:R-:W2:Y:S02]  /*5810*/  LDG.E.U16 R4, desc[UR36][R4.64] ;  /* 0x0000002404047981 */ /* 0x000ea4000c1e1500 */
[----:B--2---:R-:W0:Y:S02]  /*5820*/  I2F.S16 R0, R4 ;  /* 0x0000000400007306 */ /* 0x004e240000101400 */
[----:B0-----:R-:W-:-:S04]  /*5830*/  F2FP.BF16.F32.PACK_AB R0, RZ, R0 ;  /* 0x00000000ff00723e */ /* 0x001fc800000010ff */
[----:B------:R-:W-:Y:S01]  /*5840*/  PRMT R18, R0, 0x7610, R18 ;  /* 0x0000761000127816 */ /* 0x000fe20000000012 */
[----:B------:R-:W-:Y:S06]  /*5850*/  BRA `(.L_x_595) ;  /* 0x0000000c00707947 */ /* 0x000fec0003800000 */
.L_x_591:
        /* <DEDUP_REMOVED lines=9> */
.L_x_599:
[----:B------:R-:W2:Y:S02]  /*58f0*/  LDG.E.U16 R0, desc[UR36][R4.64] ;  /* 0x0000002404007981 */ /* 0x000ea4000c1e1500 */
[----:B--2---:R-:W-:-:S05]  /*5900*/  HADD2.F32 R0, -RZ, R0.H0_H0 ;  /* 0x20000000ff007230 */ /* 0x004fca0000004100 */
[----:B------:R-:W-:-:S04]  /*5910*/  F2FP.BF16.F32.PACK_AB R0, RZ, R0 ;  /* 0x00000000ff00723e */ /* 0x000fc800000010ff */
[----:B------:R-:W-:Y:S01]  /*5920*/  PRMT R18, R0, 0x7610, R18 ;  /* 0x0000761000127816 */ /* 0x000fe20000000012 */
[----:B------:R-:W-:Y:S06]  /*5930*/  BRA `(.L_x_595) ;  /* 0x0000000c00387947 */ /* 0x000fec0003800000 */
.L_x_598:
        /* <DEDUP_REMOVED lines=9> */
.L_x_601:
[----:B------:R-:W2:Y:S02]  /*59d0*/  LDG.E.U16 R4, desc[UR36][R4.64] ;  /* 0x0000002404047981 */ /* 0x000ea4000c1e1500 */
[----:B--2---:R-:W-:-:S05]  /*59e0*/  HADD2.F32 R0, -RZ, R4.H0_H0 ;  /* 0x20000004ff007230 */ /* 0x004fca0000004100 */
[----:B------:R-:W-:-:S04]  /*59f0*/  F2FP.BF16.F32.PACK_AB R0, RZ, R0 ;  /* 0x00000000ff00723e */ /* 0x000fc800000010ff */
[----:B------:R-:W-:Y:S01]  /*5a00*/  PRMT R18, R0, 0x7610, R18 ;  /* 0x0000761000127816 */ /* 0x000fe20000000012 */
[----:B------:R-:W-:Y:S06]  /*5a10*/  BRA `(.L_x_595) ;  /* 0x0000000c00007947 */ /* 0x000fec0003800000 */
.L_x_600:
        /* <DEDUP_REMOVED lines=9> */
.L_x_590:
        /* <DEDUP_REMOVED lines=14> */
.L_x_604:
        /* <DEDUP_REMOVED lines=9> */
.L_x_603:
        /* <DEDUP_REMOVED lines=27> */
.L_x_606:
        /* <DEDUP_REMOVED lines=15> */
.L_x_605:
[----:B------:R0:W5:Y:S01]  /*5ec0*/  LDG.E.U16 R18, desc[UR36][R4.64] ;  /* 0x0000002404127981 */ /* 0x000162000c1e1500 */
[----:B------:R-:W-:Y:S05]  /*5ed0*/  BRA `(.L_x_595) ;  /* 0x0000000400d07947 */ /* 0x000fea0003800000 */
.L_x_602:
        /* <DEDUP_REMOVED lines=13> */
.L_x_609:
        /* <DEDUP_REMOVED lines=21> */
.L_x_613:
[----:B------:R-:W-:Y:S05]  /*6100*/  BSYNC.RECONVERGENT B1 ;  /* 0x0000000000017941 */ /* 0x000fea0003800200 */
.L_x_612:
[----:B------:R-:W-:Y:S01]  /*6110*/  IMAD.SHL.U32 R0, R0, 0x100000, RZ ;  /* 0x0010000000007824 */ /* 0x000fe200078e00ff */
[----:B------:R-:W-:-:S04]  /*6120*/  LEA R3, R3, 0x3b800000, 0x17 ;  /* 0x3b80000003037811 */ /* 0x000fc800078eb8ff */
[----:B------:R-:W-:-:S07]  /*6130*/  LOP3.LUT R0, R3, R0, R7, 0xfe, !PT ;  /* 0x0000000003007212 */ /* 0x000fce00078efe07 */
.L_x_611:
[----:B------:R-:W-:Y:S05]  /*6140*/  BSYNC.RECONVERGENT B0 ;  /* 0x0000000000007941 */ /* 0x000fea0003800200 */
.L_x_610:
[----:B------:R-:W-:-:S04]  /*6150*/  F2FP.BF16.F32.PACK_AB R0, RZ, R0 ;  /* 0x00000000ff00723e */ /* 0x000fc800000010ff */
[----:B------:R-:W-:Y:S01]  /*6160*/  PRMT R18, R0, 0x7610, R18 ;  /* 0x0000761000127816 */ /* 0x000fe20000000012 */
[----:B------:R-:W-:Y:S06]  /*6170*/  BRA `(.L_x_595) ;  /* 0x0000000400287947 */ /* 0x000fec0003800000 */
.L_x_608:
        /* <DEDUP_REMOVED lines=21> */
.L_x_617:
[----:B------:R-:W-:Y:S05]  /*62d0*/  BSYNC.RECONVERGENT B1 ;  /* 0x0000000000017941 */ /* 0x000fea0003800200 */
.L_x_616:
[----:B------:R-:W-:Y:S01]  /*62e0*/  IMAD.SHL.U32 R0, R0, 0x200000, RZ ;  /* 0x0020000000007824 */ /* 0x000fe200078e00ff */
[----:B------:R-:W-:-:S04]  /*62f0*/  LEA R3, R3, 0x37800000, 0x17 ;  /* 0x3780000003037811 */ /* 0x000fc800078eb8ff */
[----:B------:R-:W-:-:S07]  /*6300*/  LOP3.LUT R0, R3, R0, R7, 0xfe, !PT ;  /* 0x0000000003007212 */ /* 0x000fce00078efe07 */
.L_x_615:
[----:B------:R-:W-:Y:S05]  /*6310*/  BSYNC.RECONVERGENT B0 ;  /* 0x0000000000007941 */ /* 0x000fea0003800200 */
.L_x_614:
[----:B------:R-:W-:-:S04]  /*6320*/  F2FP.BF16.F32.PACK_AB R0, RZ, R0 ;  /* 0x00000000ff00723e */ /* 0x000fc800000010ff */
[----:B------:R-:W-:Y:S01]  /*6330*/  PRMT R18, R0, 0x7610, R18 ;  /* 0x0000761000127816 */ /* 0x000fe20000000012 */
[----:B------:R-:W-:Y:S06]  /*6340*/  BRA `(.L_x_595) ;  /* 0x0000000000b47947 */ /* 0x000fec0003800000 */
.L_x_607:
        /* <DEDUP_REMOVED lines=14> */
.L_x_621:
[----:B------:R-:W-:Y:S05]  /*6430*/  BSYNC.RECONVERGENT B0 ;  /* 0x0000000000007941 */ /* 0x000fea0003800200 */
.L_x_620:
[----:B------:R-:W-:-:S04]  /*6440*/  F2FP.BF16.F32.PACK_AB R0, RZ, R0 ;  /* 0x00000000ff00723e */ /* 0x000fc800000010ff */
[----:B------:R-:W-:Y:S01]  /*6450*/  PRMT R18, R0, 0x7610, R18 ;  /* 0x0000761000127816 */ /* 0x000fe20000000012 */
[----:B------:R-:W-:Y:S06]  /*6460*/  BRA `(.L_x_595) ;  /* 0x00000000006c7947 */ /* 0x000fec0003800000 */
.L_x_594:
        /* <DEDUP_REMOVED lines=16> */
.L_x_622:
[----:B------:R-:W-:Y:S01]  /*6570*/  PRMT R18, RZ, 0x7610, R18 ;  /* 0x00007610ff127816 */ /* 0x000fe20000000012 */
[----:B------:R-:W-:Y:S06]  /*6580*/  BRA `(.L_x_595) ;  /* 0x0000000000247947 */ /* 0x000fec0003800000 */
.L_x_619:
[----:B------:R-:W2:Y:S02]  /*6590*/  LDG.E.64 R4, desc[UR36][R4.64] ;  /* 0x0000002404047981 */ /* 0x000ea4000c1e1b00 */
[----:B--2---:R-:W0:Y:S02]  /*65a0*/  I2F.U64 R0, R4 ;  /* 0x0000000400007312 */ /* 0x004e240000301000 */
[----:B0-----:R-:W-:-:S04]  /*65b0*/  F2FP.BF16.F32.PACK_AB R0, RZ, R0 ;  /* 0x00000000ff00723e */ /* 0x001fc800000010ff */
[----:B------:R-:W-:Y:S01]  /*65c0*/  PRMT R18, R0, 0x7610, R18 ;  /* 0x0000761000127816 */ /* 0x000fe20000000012 */
[----:B------:R-:W-:Y:S06]  /*65d0*/  BRA `(.L_x_595) ;  /* 0x0000000000107947 */ /* 0x000fec0003800000 */
.L_x_618:
[----:B------:R-:W2:Y:S02]  /*65e0*/  LDG.E R4, desc[UR36][R4.64] ;  /* 0x0000002404047981 */ /* 0x000ea4000c1e1900 */
[----:B--2---:R-:W-:-:S04]  /*65f0*/  I2FP.F32.U32 R0, R4 ;  /* 0x0000000400007245 */ /* 0x004fc80000201000 */
[----:B------:R-:W-:-:S04]  /*6600*/  F2FP.BF16.F32.PACK_AB R0, RZ, R0 ;  /* 0x00000000ff00723e */ /* 0x000fc800000010ff */
[----:B------:R-:W-:-:S07]  /*6610*/  PRMT R18, R0, 0x7610, R18 ;  /* 0x0000761000127816 */ /* 0x000fce0000000012 */
.L_x_595:
[----:B------:R-:W-:-:S07]  /*6620*/  VIADD R23, R23, 0x80 ;  /* 0x0000008017177836 */ /* 0x000fce0000000000 */
.L_x_556:
[----:B------:R-:W-:Y:S05]  /*6630*/  BSYNC.RECONVERGENT B6 ;  /* 0x0000000000067941 */ /* 0x000fea0003800200 */
.L_x_555:
        /* <DEDUP_REMOVED lines=27> */
.L_x_628:
[----:B------:R-:W2:Y:S02]  /*67f0*/  LDG.E.U8 R4, desc[UR36][R4.64] ;  /* 0x0000002404047981 */ /* 0x000ea4000c1e1100 */
[----:B--2---:R-:W-:-:S04]  /*6800*/  I2FP.F32.U32 R0, R4 ;  /* 0x0000000400007245 */ /* 0x004fc80000201000 */
[----:B------:R-:W-:-:S04]  /*6810*/  F2FP.BF16.F32.PACK_AB R0, RZ, R0 ;  /* 0x00000000ff00723e */ /* 0x000fc800000010ff */
[----:B------:R-:W-:Y:S01]  /*6820*/  PRMT R17, R0, 0x7610, R17 ;  /* 0x0000761000117816 */ /* 0x000fe20000000011 */
[----:B------:R-:W-:Y:S06]  /*6830*/  BRA `(.L_x_630) ;  /* 0x0000000c00c47947 */ /* 0x000fec0003800000 */
.L_x_627:
        /* <DEDUP_REMOVED lines=11> */
.L_x_632:
[----:B------:R-:W2:Y:S02]  /*68f0*/  LDG.E R4, desc[UR36][R4.64] ;  /* 0x0000002404047981 */ /* 0x000ea4000c1e1900 */
[----:B--2---:R-:W-:-:S04]  /*6900*/  I2FP.F32.S32 R0, R4 ;  /* 0x0000000400007245 */ /* 0x004fc80000201400 */
[----:B------:R-:W-:-:S04]  /*6910*/  F2FP.BF16.F32.PACK_AB R0, RZ, R0 ;  /* 0x00000000ff00723e */ /* 0x000fc800000010ff */
[----:B------:R-:W-:Y:S01]  /*6920*/  PRMT R17, R0, 0x7610, R17 ;  /* 0x0000761000117816 */ /* 0x000fe20000000011 */
[----:B------:R-:W-:Y:S06]  /*6930*/  BRA `(.L_x_630) ;  /* 0x0000000c00847947 */ /* 0x000fec0003800000 */
.L_x_631:
[----:B------:R-:W2:Y:S02]  /*6940*/  LDG.E.U16 R4, desc[UR36][R4.64] ;  /* 0x0000002404047981 */ /* 0x000ea4000c1e1500 */
[----:B--2---:R-:W0:Y:S02]  /*6950*/  I2F.S16 R0, R4 ;  /* 0x0000000400007306 */ /* 0x004e240000101400 */
[----:B0-----:R-:W-:-:S04]  /*6960*/  F2FP.BF16.F32.PACK_AB R0, RZ, R0 ;  /* 0x00000000ff00723e */ /* 0x001fc800000010ff */
[----:B------:R-:W-:Y:S01]  /*6970*/  PRMT R17, R0, 0x7610, R17 ;  /* 0x0000761000117816 */ /* 0x000fe20000000011 */
[----:B------:R-:W-:Y:S06]  /*6980*/  BRA `(.L_x_630) ;  /* 0x0000000c00707947 */ /* 0x000fec0003800000 */
.L_x_626:
        /* <DEDUP_REMOVED lines=9> */
.L_x_634:
[----:B------:R-:W2:Y:S02]  /*6a20*/  LDG.E.U16 R0, desc[UR36][R4.64] ;  /* 0x0000002404007981 */ /* 0x000ea4000c1e1500 */
[----:B--2---:R-:W-:-:S05]  /*6a30*/  HADD2.F32 R0, -RZ, R0.H0_H0 ;  /* 0x20000000ff007230 */ /* 0x004fca0000004100 */
[----:B------:R-:W-:-:S04]  /*6a40*/  F2FP.BF16.F32.PACK_AB R0, RZ, R0 ;  /* 0x00000000ff00723e */ /* 0x000fc800000010ff */
[----:B------:R-:W-:Y:S01]  /*6a50*/  PRMT R17, R0, 0x7610, R17 ;  /* 0x0000761000117816 */ /* 0x000fe20000000011 */
[----:B------:R-:W-:Y:S06]  /*6a60*/  BRA `(.L_x_630) ;  /* 0x0000000c00387947 */ /* 0x000fec0003800000 */
.L_x_633:
        /* <DEDUP_REMOVED lines=9> */
.L_x_636:
[----:B------:R-:W2:Y:S02]  /*6b00*/  LDG.E.U16 R4, desc[UR36][R4.64] ;  /* 0x0000002404047981 */ /* 0x000ea4000c1e1500 */
[----:B--2---:R-:W-:-:S05]  /*6b10*/  HADD2.F32 R0, -RZ, R4.H0_H0 ;  /* 0x20000004ff007230 */ /* 0x004fca0000004100 */
[----:B------:R-:W-:-:S04]  /*6b20*/  F2FP.BF16.F32.PACK_AB R0, RZ, R0 ;  /* 0x00000000ff00723e */ /* 0x000fc800000010ff */
[----:B------:R-:W-:Y:S01]  /*6b30*/  PRMT R17, R0, 0x7610, R17 ;  /* 0x0000761000117816 */ /* 0x000fe20000000011 */
[----:B------:R-:W-:Y:S06]  /*6b40*/  BRA `(.L_x_630) ;  /* 0x0000000c00007947 */ /* 0x000fec0003800000 */
.L_x_635:
        /* <DEDUP_REMOVED lines=9> */
.L_x_625:
        /* <DEDUP_REMOVED lines=14> */
.L_x_639:
        /* <DEDUP_REMOVED lines=9> */
.L_x_638:
        /* <DEDUP_REMOVED lines=27> */
.L_x_641:
        /* <DEDUP_REMOVED lines=15> */
.L_x_640:
[----:B------:R0:W5:Y:S01]  /*6ff0*/  LDG.E.U16 R17, desc[UR36][R4.64] ;  /* 0x0000002404117981 */ /* 0x000162000c1e1500 */
[----:B------:R-:W-:Y:S05]  /*7000*/  BRA `(.L_x_630) ;  /* 0x0000000400d07947 */ /* 0x000fea0003800000 */
.L_x_637:
        /* <DEDUP_REMOVED lines=13> */
.L_x_644:
        /* <DEDUP_REMOVED lines=21> */
.L_x_648:
[----:B------:R-:W-:Y:S05]  /*7230*/  BSYNC.RECONVERGENT B1 ;  /* 0x0000000000017941 */ /* 0x000fea0003800200 */
.L_x_647:
[----:B------:R-:W-:Y:S01]  /*7240*/  IMAD.SHL.U32 R0, R0, 0x100000, RZ ;  /* 0x0010000000007824 */ /* 0x000fe200078e00ff */
[----:B------:R-:W-:-:S04]  /*7250*/  LEA R3, R3, 0x3b800000, 0x17 ;  /* 0x3b80000003037811 */ /* 0x000fc800078eb8ff */
[----:B------:R-:W-:-:S07]  /*7260*/  LOP3.LUT R0, R3, R0, R7, 0xfe, !PT ;  /* 0x0000000003007212 */ /* 0x000fce00078efe07 */
.L_x_646:
[----:B------:R-:W-:Y:S05]  /*7270*/  BSYNC.RECONVERGENT B0 ;  /* 0x0000000000007941 */ /* 0x000fea0003800200 */
.L_x_645:
[----:B------:R-:W-:-:S04]  /*7280*/  F2FP.BF16.F32.PACK_AB R0, RZ, R0 ;  /* 0x00000000ff00723e */ /* 0x000fc800000010ff */
[----:B------:R-:W-:Y:S01]  /*7290*/  PRMT R17, R0, 0x7610, R17 ;  /* 0x0000761000117816 */ /* 0x000fe20000000011 */
[----:B------:R-:W-:Y:S06]  /*72a0*/  BRA `(.L_x_630) ;  /* 0x0000000400287947 */ /* 0x000fec0003800000 */
.L_x_643:
        /* <DEDUP_REMOVED lines=21> */
.L_x_652:
[----:B------:R-:W-:Y:S05]  /*7400*/  BSYNC.RECONVERGENT B1 ;  /* 0x0000000000017941 */ /* 0x000fea0003800200 */
.L_x_651:
[----:B------:R-:W-:Y:S01]  /*7410*/  IMAD.SHL.U32 R0, R0, 0x200000, RZ ;  /* 0x0020000000007824 */ /* 0x000fe200078e00ff */
[----:B------:R-:W-:-:S04]  /*7420*/  LEA R3, R3, 0x37800000, 0x17 ;  /* 0x3780000003037811 */ /* 0x000fc800078eb8ff */
[----:B------:R-:W-:-:S07]  /*7430*/  LOP3.LUT R0, R3, R0, R7, 0xfe, !PT ;  /* 0x0000000003007212 */ /* 0x000fce00078efe07 */
.L_x_650:
[----:B------:R-:W-:Y:S05]  /*7440*/  BSYNC.RECONVERGENT B0 ;  /* 0x0000000000007941 */ /* 0x000fea0003800200 */
.L_x_649:
[----:B------:R-:W-:-:S04]  /*7450*/  F2FP.BF16.F32.PACK_AB R0, RZ, R0 ;  /* 0x00000000ff00723e */ /* 0x000fc800000010ff */
[----:B------:R-:W-:Y:S01]  /*7460*/  PRMT R17, R0, 0x7610, R17 ;  /* 0x0000761000117816 */ /* 0x000fe20000000011 */
[----:B------:R-:W-:Y:S06]  /*7470*/  BRA `(.L_x_630) ;  /* 0x0000000000b47947 */ /* 0x000fec0003800000 */
.L_x_642:
        /* <DEDUP_REMOVED lines=14> */
.L_x_656:
[----:B------:R-:W-:Y:S05]  /*7560*/  BSYNC.RECONVERGENT B0 ;  /* 0x0000000000007941 */ /* 0x000fea0003800200 */
.L_x_655:
[----:B------:R-:W-:-:S04]  /*7570*/  F2FP.BF16.F32.PACK_AB R0, RZ, R0 ;  /* 0x00000000ff00723e */ /* 0x000fc800000010ff */
[----:B------:R-:W-:Y:S01]  /*7580*/  PRMT R17, R0, 0x7610, R17 ;  /* 0x0000761000117816 */ /* 0x000fe20000000011 */
[----:B------:R-:W-:Y:S06]  /*7590*/  BRA `(.L_x_630) ;  /* 0x00000000006c7947 */ /* 0x000fec0003800000 */
.L_x_629:
        /* <DEDUP_REMOVED lines=16> */
.L_x_657:
[----:B------:R-:W-:Y:S01]  /*76a0*/  PRMT R17, RZ, 0x7610, R17 ;  /* 0x00007610ff117816 */ /* 0x000fe20000000011 */
[----:B------:R-:W-:Y:S06]  /*76b0*/  BRA `(.L_x_630) ;  /* 0x0000000000247947 */ /* 0x000fec0003800000 */
.L_x_654:
[----:B------:R-:W2:Y:S02]  /*76c0*/  LDG.E.64 R4, desc[UR36][R4.64] ;  /* 0x0000002404047981 */ /* 0x000ea4000c1e1b00 */
[----:B--2---:R-:W0:Y:S02]  /*76d0*/  I2F.U64 R0, R4 ;  /* 0x0000000400007312 */ /* 0x004e240000301000 */
[----:B0-----:R-:W-:-:S04]  /*76e0*/  F2FP.BF16.F32.PACK_AB R0, RZ, R0 ;  /* 0x00000000ff00723e */ /* 0x001fc800000010ff */
[----:B------:R-:W-:Y:S01]  /*76f0*/  PRMT R17, R0, 0x7610, R17 ;  /* 0x0000761000117816 */ /* 0x000fe20000000011 */
[----:B------:R-:W-:Y:S06]  /*7700*/  BRA `(.L_x_630) ;  /* 0x0000000000107947 */ /* 0x000fec0003800000 */
.L_x_653:
[----:B------:R-:W2:Y:S02]  /*7710*/  LDG.E R4, desc[UR36][R4.64] ;  /* 0x0000002404047981 */ /* 0x000ea4000c1e1900 */
[----:B--2---:R-:W-:-:S04]  /*7720*/  I2FP.F32.U32 R0, R4 ;  /* 0x0000000400007245 */ /* 0x004fc80000201000 */
[----:B------:R-:W-:-:S04]  /*7730*/  F2FP.BF16.F32.PACK_AB R0, RZ, R0 ;  /* 0x00000000ff00723e */ /* 0x000fc800000010ff */
[----:B------:R-:W-:-:S07]  /*7740*/  PRMT R17, R0, 0x7610, R17 ;  /* 0x0000761000117816 */ /* 0x000fce0000000011 */
.L_x_630:
        /* <DEDUP_REMOVED lines=21> */
.L_x_661:
[----:B------:R-:W2:Y:S02]  /*78a0*/  LDG.E.U8 R4, desc[UR36][R4.64] ;  /* 0x0000002404047981 */ /* 0x000ea4000c1e1100 */
[----:B--2---:R-:W-:-:S04]  /*78b0*/  I2FP.F32.U32 R0, R4 ;  /* 0x0000000400007245 */ /* 0x004fc80000201000 */
[----:B------:R-:W-:Y:S01]  /*78c0*/  F2FP.BF16.F32.PACK_AB R0, RZ, R0 ;  /* 0x00000000ff00723e */ /* 0x000fe200000010ff */
[----:B------:R-:W-:Y:S06]  /*78d0*/  BRA `(.L_x_624) ;  /* 0x0000000c00887947 */ /* 0x000fec0003800000 */
.L_x_660:
        /* <DEDUP_REMOVED lines=10> */
.L_x_664:
[----:B------:R-:W2:Y:S02]  /*7980*/  LDG.E R4, desc[UR36][R4.64] ;  /* 0x0000002404047981 */ /* 0x000ea4000c1e1900 */
[----:B--2---:R-:W-:-:S04]  /*7990*/  I2FP.F32.S32 R0, R4 ;  /* 0x0000000400007245 */ /* 0x004fc80000201400 */
[----:B------:R-:W-:Y:S01]  /*79a0*/  F2FP.BF16.F32.PACK_AB R0, RZ, R0 ;  /* 0x00000000ff00723e */ /* 0x000fe200000010ff */
[----:B------:R-:W-:Y:S06]  /*79b0*/  BRA `(.L_x_624) ;  /* 0x0000000c00507947 */ /* 0x000fec0003800000 */
.L_x_663:
[----:B------:R-:W2:Y:S02]  /*79c0*/  LDG.E.U16 R4, desc[UR36][R4.64] ;  /* 0x0000002404047981 */ /* 0x000ea4000c1e1500 */
[----:B--2---:R-:W0:Y:S02]  /*79d0*/  I2F.S16 R0, R4 ;  /* 0x0000000400007306 */ /* 0x004e240000101400 */
[----:B0-----:R-:W-:Y:S01]  /*79e0*/  F2FP.BF16.F32.PACK_AB R0, RZ, R0 ;  /* 0x00000000ff00723e */ /* 0x001fe200000010ff */
[----:B------:R-:W-:Y:S06]  /*79f0*/  BRA `(.L_x_624) ;  /* 0x0000000c00407947 */ /* 0x000fec0003800000 */
.L_x_659:
        /* <DEDUP_REMOVED lines=9> */
.L_x_666:
[----:B------:R-:W2:Y:S02]  /*7a90*/  LDG.E.U16 R0, desc[UR36][R4.64] ;  /* 0x0000002404007981 */ /* 0x000ea4000c1e1500 */
[----:B--2---:R-:W-:-:S05]  /*7aa0*/  HADD2.F32 R0, -RZ, R0.H0_H0 ;  /* 0x20000000ff007230 */ /* 0x004fca0000004100 */
[----:B------:R-:W-:Y:S01]  /*7ab0*/  F2FP.BF16.F32.PACK_AB R0, RZ, R0 ;  /* 0x00000000ff00723e */ /* 0x000fe200000010ff */
[----:B------:R-:W-:Y:S06]  /*7ac0*/  BRA `(.L_x_624) ;  /* 0x0000000c000c7947 */ /* 0x000fec0003800000 */
.L_x_665:
        /* <DEDUP_REMOVED lines=9> */
.L_x_668:
[----:B------:R-:W2:Y:S02]  /*7b60*/  LDG.E.U16 R4, desc[UR36][R4.64] ;  /* 0x0000002404047981 */ /* 0x000ea4000c1e1500 */
[----:B--2---:R-:W-:-:S05]  /*7b70*/  HADD2.F32 R0, -RZ, R4.H0_H0 ;  /* 0x20000004ff007230 */ /* 0x004fca0000004100 */
[----:B------:R-:W-:Y:S01]  /*7b80*/  F2FP.BF16.F32.PACK_AB R0, RZ, R0 ;  /* 0x00000000ff00723e */ /* 0x000fe200000010ff */
[----:B------:R-:W-:Y:S06]  /*7b90*/  BRA `(.L_x_624) ;  /* 0x0000000800d87947 */ /* 0x000fec0003800000 */
.L_x_667:
        /* <DEDUP_REMOVED lines=8> */
.L_x_658:
        /* <DEDUP_REMOVED lines=13> */
.L_x_671:
        /* <DEDUP_REMOVED lines=8> */
.L_x_670:
        /* <DEDUP_REMOVED lines=27> */
.L_x_673:
        /* <DEDUP_REMOVED lines=12> */
[----:B------:R-:W-:Y:S01]  /*7fe0*/  F2FP.BF16.F32.PACK_AB R0, RZ, R0 ;  /* 0x00000000ff00723e */ /* 0x000fe200000010ff */
[----:B------:R-:W-:Y:S06]  /*7ff0*/  BRA `(.L_x_624) ;  /* 0x0000000400c07947 */ /* 0x000fec0003800000 */
.L_x_672:
[----:B------:R1:W5:Y:S01]  /*8000*/  LDG.E.U16 R0, desc[UR36][R4.64] ;  /* 0x0000002404007981 */ /* 0x000362000c1e1500 */
[----:B------:R-:W-:Y:S05]  /*8010*/  BRA `(.L_x_624) ;  /* 0x0000000400b87947 */ /* 0x000fea0003800000 */
.L_x_669:
        /* <DEDUP_REMOVED lines=12> */
.L_x_676:
        /* <DEDUP_REMOVED lines=21> */
.L_x_680:
[----:B------:R-:W-:Y:S05]  /*8230*/  BSYNC.RECONVERGENT B1 ;  /* 0x0000000000017941 */ /* 0x000fea0003800200 */
.L_x_679:
[----:B------:R-:W-:Y:S01]  /*8240*/  IMAD.SHL.U32 R0, R0, 0x100000, RZ ;  /* 0x0010000000007824 */ /* 0x000fe200078e00ff */
[----:B------:R-:W-:-:S04]  /*8250*/  LEA R3, R3, 0x3b800000, 0x17 ;  /* 0x3b80000003037811 */ /* 0x000fc800078eb8ff */
[----:B------:R-:W-:-:S07]  /*8260*/  LOP3.LUT R0, R3, R0, R7, 0xfe, !PT ;  /* 0x0000000003007212 */ /* 0x000fce00078efe07 */
.L_x_678:
[----:B------:R-:W-:Y:S05]  /*8270*/  BSYNC.RECONVERGENT B0 ;  /* 0x0000000000007941 */ /* 0x000fea0003800200 */
.L_x_677:
[----:B------:R-:W-:Y:S01]  /*8280*/  F2FP.BF16.F32.PACK_AB R0, RZ, R0 ;  /* 0x00000000ff00723e */ /* 0x000fe200000010ff */
[----:B------:R-:W-:Y:S06]  /*8290*/  BRA `(.L_x_624) ;  /* 0x0000000400187947 */ /* 0x000fec0003800000 */
.L_x_675:
        /* <DEDUP_REMOVED lines=21> */
.L_x_684:
[----:B------:R-:W-:Y:S05]  /*83f0*/  BSYNC.RECONVERGENT B1 ;  /* 0x0000000000017941 */ /* 0x000fea0003800200 */
.L_x_683:
[----:B------:R-:W-:Y:S01]  /*8400*/  IMAD.SHL.U32 R0, R0, 0x200000, RZ ;  /* 0x0020000000007824 */ /* 0x000fe200078e00ff */
[----:B------:R-:W-:-:S04]  /*8410*/  LEA R3, R3, 0x37800000, 0x17 ;  /* 0x3780000003037811 */ /* 0x000fc800078eb8ff */
[----:B------:R-:W-:-:S07]  /*8420*/  LOP3.LUT R0, R3, R0, R7, 0xfe, !PT ;  /* 0x0000000003007212 */ /* 0x000fce00078efe07 */
.L_x_682:
[----:B------:R-:W-:Y:S05]  /*8430*/  BSYNC.RECONVERGENT B0 ;  /* 0x0000000000007941 */ /* 0x000fea0003800200 */
.L_x_681:
[----:B------:R-:W-:Y:S01]  /*8440*/  F2FP.BF16.F32.PACK_AB R0, RZ, R0 ;  /* 0x00000000ff00723e */ /* 0x000fe200000010ff */
[----:B------:R-:W-:Y:S06]  /*8450*/  BRA `(.L_x_624) ;  /* 0x0000000000a87947 */ /* 0x000fec0003800000 */
.L_x_674:
        /* <DEDUP_REMOVED lines=14> */
.L_x_688:
[----:B------:R-:W-:Y:S05]  /*8540*/  BSYNC.RECONVERGENT B0 ;  /* 0x0000000000007941 */ /* 0x000fea0003800200 */
.L_x_687:
[----:B------:R-:W-:Y:S01]  /*8550*/  F2FP.BF16.F32.PACK_AB R0, RZ, R0 ;  /* 0x00000000ff00723e */ /* 0x000fe200000010ff */
[----:B------:R-:W-:Y:S06]  /*8560*/  BRA `(.L_x_624) ;  /* 0x0000000000647947 */ /* 0x000fec0003800000 */
.L_x_662:
        /* <DEDUP_REMOVED lines=16> */
.L_x_689:
[----:B------:R-:W-:Y:S01]  /*8670*/  PRMT R0, RZ, 0x7610, R0 ;  /* 0x00007610ff007816 */ /* 0x000fe20000000000 */
[----:B------:R-:W-:Y:S06]  /*8680*/  BRA `(.L_x_624) ;  /* 0x00000000001c7947 */ /* 0x000fec0003800000 */
.L_x_686:
[----:B------:R-:W2:Y:S02]  /*8690*/  LDG.E.64 R4, desc[UR36][R4.64] ;  /* 0x0000002404047981 */ /* 0x000ea4000c1e1b00 */
[----:B--2---:R-:W0:Y:S02]  /*86a0*/  I2F.U64 R0, R4 ;  /* 0x0000000400007312 */ /* 0x004e240000301000 */
[----:B0-----:R-:W-:Y:S01]  /*86b0*/  F2FP.BF16.F32.PACK_AB R0, RZ, R0 ;  /* 0x00000000ff00723e */ /* 0x001fe200000010ff */
[----:B------:R-:W-:Y:S06]  /*86c0*/  BRA `(.L_x_624) ;  /* 0x00000000000c7947 */ /* 0x000fec0003800000 */
.L_x_685:
[----:B------:R-:W2:Y:S02]  /*86d0*/  LDG.E R4, desc[UR36][R4.64] ;  /* 0x0000002404047981 */ /* 0x000ea4000c1e1900 */
[----:B--2---:R-:W-:-:S04]  /*86e0*/  I2FP.F32.U32 R0, R4 ;  /* 0x0000000400007245 */ /* 0x004fc80000201000 */
[----:B------:R-:W-:-:S07]  /*86f0*/  F2FP.BF16.F32.PACK_AB R0, RZ, R0 ;  /* 0x00000000ff00723e */ /* 0x000fce00000010ff */
.L_x_624:
[----:B------:R-:W-:Y:S05]  /*8700*/  BSYNC.RECONVERGENT B6 ;  /* 0x0000000000067941 */ /* 0x000fea0003800200 */
.L_x_623:
[C---:B------:R-:W-:Y:S01]  /*8710*/  ISETP.GE.AND P0, PT, R25.reuse, R16, PT ;  /* 0x000000101900720c */ /* 0x040fe20003f06270 */
[C---:B01----:R-:W-:Y:S01]  /*8720*/  VIADD R5, R25.reuse, 0x100 ;  /* 0x0000010019057836 */ /* 0x043fe20000000000 */
[----:B------:R-:W-:Y:S01]  /*8730*/  BSSY.RECONVERGENT B6, `(.L_x_690) ;  /* 0x000012c000067945 */ /* 0x000fe20003800200 */
[----:B------:R-:W-:-:S03]  /*8740*/  VIADD R23, R25, 0x80 ;  /* 0x0000008019177836 */ /* 0x000fc60000000000 */
[-C--:B------:R-:W-:Y:S01]  /*8750*/  ISETP.GE.AND P2, PT, R5, R16.reuse, PT ;  /* 0x000000100500720c */ /* 0x080fe20003f46270 */
[----:B------:R-:W-:Y:S01]  /*8760*/  VIADD R5, R25, 0x180 ;  /* 0x0000018019057836 */ /* 0x000fe20000000000 */
[----:B------:R-:W-:-:S04]  /*8770*/  ISETP.GE.AND P4, PT, R23, R16, PT ;  /* 0x000000101700720c */ /* 0x000fc80003f86270 */
[----:B------:R-:W-:Y:S01]  /*8780*/  ISETP.GE.AND P1, PT, R5, R16, PT ;  /* 0x000000100500720c */ /* 0x000fe20003f26270 */
[----:B------:R-:W0:Y:S01]  /*8790*/  @!P0 LDC R7, c[0x0][0x388] ;  /* 0x0000e200ff078b82 */ /* 0x000e220000000800 */
[----:B-----5:R-:W-:Y:S02]  /*87a0*/  @!P0 IMAD.U32 R27, R27, 0x10000, RZ ;  /* 0x000100001b1b8824 */ /* 0x020fe400078e00ff */
[----:B------:R-:W-:-:S03]  /*87b0*/  @!P0 IMAD.U32 R26, R26, 0x10000, RZ ;  /* 0x000100001a1a8824 */ /* 0x000fc600078e00ff */
[----:B------:R-:W-:Y:S01]  /*87c0*/  FSETP.GT.OR P6, PT, R27, RZ, P0 ;  /* 0x000000ff1b00720b */ /* 0x000fe200007c4400 */
[----:B------:R-:W-:Y:S01]  /*87d0*/  @!P2 IMAD.U32 R4, R19, 0x10000, RZ ;  /* 0x000100001304a824 */ /* 0x000fe200078e00ff */
[----:B------:R-:W1:Y:S01]  /*87e0*/  @!P4 LDC R5, c[0x0][0x388] ;  /* 0x0000e200ff05cb82 */ /* 0x000e620000000800 */
[----:B------:R-:W-:-:S03]  /*87f0*/  @!P4 IMAD.U32 R24, R24, 0x10000, RZ ;  /* 0x000100001818c824 */ /* 0x000fc600078e00ff */
[----:B------:R-:W-:Y:S01]  /*8800*/  @!P1 IMAD.U32 R17, R17, 0x10000, RZ ;  /* 0x0001000011119824 */ /* 0x000fe200078e00ff */
[----:B------:R-:W-:Y:S01]  /*8810*/  FSETP.GT.OR P3, PT, R4, RZ, P2 ;  /* 0x000000ff0400720b */ /* 0x000fe20001764400 */
[----:B------:R-:W-:Y:S01]  /*8820*/  @!P4 IMAD.U32 R4, R22, 0x10000, RZ ;  /* 0x000100001604c824 */ /* 0x000fe200078e00ff */
[----:B------:R-:W-:Y:S01]  /*8830*/  FSETP.GT.OR P5, PT, R24, RZ, P4 ;  /* 0x000000ff1800720b */ /* 0x000fe200027a4400 */
[----:B------:R-:W2:Y:S01]  /*8840*/  @!P2 LDC R6, c[0x0][0x388] ;  /* 0x0000e200ff06ab82 */ /* 0x000ea20000000800 */
[----:B------:R-:W-:-:S07]  /*8850*/  @!P1 IMAD.U32 R0, R0, 0x10000, RZ ;  /* 0x0001000000009824 */ /* 0x000fce00078e00ff */
[----:B------:R-:W3:Y:S01]  /*8860*/  @!P1 LDC R9, c[0x0][0x388] ;  /* 0x0000e200ff099b82 */ /* 0x000ee20000000800 */
[----:B0-----:R-:W-:Y:S01]  /*8870*/  @!P6 FMUL.FTZ R26, R26, R7 ;  /* 0x000000071a1ae220 */ /* 0x001fe20000410000 */
[----:B------:R-:W-:-:S03]  /*8880*/  FSETP.GT.OR P6, PT, R17, RZ, P1 ;  /* 0x000000ff1100720b */ /* 0x000fc60000fc4400 */
[----:B------:R0:W4:Y:S01]  /*8890*/  @!P0 F2F.BF16.F32 R3, R26 ;  /* 0x0000001a00038304 */ /* 0x0001220000202000 */
[----:B-1----:R-:W-:Y:S01]  /*88a0*/  @!P5 FMUL.FTZ R4, R4, R5 ;  /* 0x000000050404d220 */ /* 0x002fe20000410000 */
[----:B------:R-:W-:Y:S01]  /*88b0*/  @!P2 IMAD.U32 R5, R18, 0x10000, RZ ;  /* 0x000100001205a824 */ /* 0x000fe200078e00ff */
[----:B------:R-:W1:Y:S05]  /*88c0*/  LDC.U8 R17, c[0x0][0x3c0] ;  /* 0x0000f000ff117b82 */ /* 0x000e6a0000000000 */
[----:B------:R0:W0:Y:S01]  /*88d0*/  @!P4 F2F.BF16.F32 R22, R4 ;  /* 0x000000040016c304 */ /* 0x0000220000202000 */
[----:B--2---:R-:W-:-:S07]  /*88e0*/  @!P3 FMUL.FTZ R5, R5, R6 ;  /* 0x000000060505b220 */ /* 0x004fce0000410000 */
[----:B------:R2:W0:Y:S01]  /*88f0*/  @!P2 F2F.BF16.F32 R18, R5 ;  /* 0x000000050012a304 */ /* 0x0004220000202000 */
[----:B---3--:R-:W-:-:S07]  /*8900*/  @!P6 FMUL.FTZ R0, R0, R9 ;  /* 0x000000090000e220 */ /* 0x008fce0000410000 */
[----:B------:R2:W3:Y:S01]  /*8910*/  @!P1 F2F.BF16.F32 R19, R0 ;  /* 0x0000000000139304 */ /* 0x0004e20000202000 */
[----:B----4-:R-:W-:Y:S05]  /*8920*/  @P0 BRA `(.L_x_691) ;  /* 0x0000001000300947 */ /* 0x010fea0003800000 */
[----:B------:R-:W4:Y:S01]  /*8930*/  LDCU UR4, c[0x0][0x3c4] ;  /* 0x00007880ff0477ac */ /* 0x000f220008000800 */
[----:B------:R-:W5:Y:S01]  /*8940*/  LDC.64 R8, c[0x0][0x398] ;  /* 0x0000e600ff087b82 */ /* 0x000f620000000a00 */
[----:B--2---:R-:W-:Y:S01]  /*8950*/  IMAD R0, R2, 0x200, R25 ;  /* 0x0000020002007824 */ /* 0x004fe200078e0219 */
[----:B01----:R-:W-:-:S03]  /*8960*/  PRMT R4, R17, 0x9910, RZ ;  /* 0x0000991011047816 */ /* 0x003fc600000000ff */
[----:B----4-:R-:W-:Y:S02]  /*8970*/  IMAD R5, R0, UR4, RZ ;  /* 0x0000000400057c24 */ /* 0x010fe4000f8e02ff */
[----:B------:R-:W-:-:S05]  /*8980*/  IMAD.MOV.U32 R0, RZ, RZ, R4 ;  /* 0x000000ffff007224 */ /* 0x000fca00078e0004 */
[----:B------:R-:W-:Y:S02]  /*8990*/  ISETP.GT.AND P0, PT, R0, 0x9, PT ;  /* 0x000000090000780c */ /* 0x000fe40003f04270 */
[----:B-----5:R-:W-:-:S05]  /*89a0*/  IADD3 R8, P1, PT, R5, R8, RZ ;  /* 0x0000000805087210 */ /* 0x020fca0007f3e0ff */
[----:B------:R-:W-:-:S06]  /*89b0*/  IMAD.X R9, RZ, RZ, R9, P1 ;  /* 0x000000ffff097224 */ /* 0x000fcc00008e0609 */
[----:B------:R-:W-:Y:S05]  /*89c0*/  @P0 BRA `(.L_x_692) ;  /* 0x0000000400340947 */ /* 0x000fea0003800000 */
[----:B------:R-:W-:-:S13]  /*89d0*/  ISETP.GT.AND P0, PT, R0, 0x4, PT ;  /* 0x000000040000780c */ /* 0x000fda0003f04270 */
[----:B------:R-:W-:Y:S05]  /*89e0*/  @P0 BRA `(.L_x_693) ;  /* 0x0000000000940947 */ /* 0x000fea0003800000 */
[----:B------:R-:W-:-:S13]  /*89f0*/  ISETP.GT.AND P0, PT, R0, 0x1, PT ;  /* 0x000000010000780c */ /* 0x000fda0003f04270 */
[----:B------:R-:W-:Y:S05]  /*8a00*/  @P0 BRA `(.L_x_694) ;  /* 0x0000000000380947 */ /* 0x000fea0003800000 */
[----:B------:R-:W-:-:S13]  /*8a10*/  ISETP.NE.AND P0, PT, R17, RZ, PT ;  /* 0x000000ff1100720c */ /* 0x000fda0003f05270 */
[----:B------:R-:W-:Y:S05]  /*8a20*/  @!P0 BRA `(.L_x_695) ;  /* 0x00000000001c8947 */ /* 0x000fea0003800000 */
[----:B------:R-:W-:-:S13]  /*8a30*/  ISETP.NE.AND P0, PT, R0, 0x1, PT ;  /* 0x000000010000780c */ /* 0x000fda0003f05270 */
[----:B------:R-:W-:Y:S05]  /*8a40*/  @P0 BRA `(.L_x_696) ;  /* 0x0000000c00380947 */ /* 0x000fea0003800000 */
[----:B------:R-:W-:Y:S02]  /*8a50*/  IMAD.U32 R3, R3, 0x10000, RZ ;  /* 0x0001000003037824 */ /* 0x000fe400078e00ff */
[----:B------:R-:W-:-:S04]  /*8a60*/  IMAD.MOV.U32 R25, RZ, RZ, R23 ;  /* 0x000000ffff197224 */ /* 0x000fc800078e0017 */
[----:B------:R-:W0:Y:S02]  /*8a70*/  F2I.FTZ.TRUNC.NTZ R3, R3 ;  /* 0x0000000300037305 */ /* 0x000e24000021f100 */
[----:B0-----:R0:W-:Y:S01]  /*8a80*/  STG.E.U8 desc[UR36][R8.64], R3 ;  /* 0x0000000308007986 */ /* 0x0011e2000c101124 */
[----:B------:R-:W-:Y:S05]  /*8a90*/  BRA `(.L_x_691) ;  /* 0x0000000c00d47947 */ /* 0x000fea0003800000 */
.L_x_695:
[----:B------:R-:W-:Y:S02]  /*8aa0*/  IMAD.U32 R5, R3, 0x10000, RZ ;  /* 0x0001000003057824 */ /* 0x000fe400078e00ff */
[----:B------:R-:W-:-:S04]  /*8ab0*/  IMAD.MOV.U32 R25, RZ, RZ, R23 ;  /* 0x000000ffff197224 */ /* 0x000fc800078e0017 */
[----:B------:R-:W0:Y:S02]  /*8ac0*/  F2I.S64.TRUNC R4, R5 ;  /* 0x0000000500047311 */ /* 0x000e24000020d900 */
[----:B0-----:R0:W-:Y:S01]  /*8ad0*/  STG.E.U8 desc[UR36][R8.64], R4 ;  /* 0x0000000408007986 */ /* 0x0011e2000c101124 */
[----:B------:R-:W-:Y:S05]  /*8ae0*/  BRA `(.L_x_691) ;  /* 0x0000000c00c07947 */ /* 0x000fea0003800000 */
.L_x_694:
[----:B------:R-:W-:-:S13]  /*8af0*/  ISETP.NE.AND P0, PT, R0, 0x2, PT ;  /* 0x000000020000780c */ /* 0x000fda0003f05270 */
[----:B------:R-:W-:Y:S05]  /*8b00*/  @!P0 BRA `(.L_x_697) ;  /* 0x0000000000388947 */ /* 0x000fea0003800000 */
[----:B------:R-:W-:-:S13]  /*8b10*/  ISETP.NE.AND P0, PT, R0, 0x3, PT ;  /* 0x000000030000780c */ /* 0x000fda0003f05270 */
[----:B------:R-:W-:Y:S05]  /*8b20*/  @!P0 BRA `(.L_x_698) ;  /* 0x00000000001c8947 */ /* 0x000fea0003800000 */
[----:B------:R-:W-:-:S13]  /*8b30*/  ISETP.NE.AND P0, PT, R0, 0x4, PT ;  /* 0x000000040000780c */ /* 0x000fda0003f05270 */
[----:B------:R-:W-:Y:S05]  /*8b40*/  @P0 BRA `(.L_x_696) ;  /* 0x0000000800f80947 */ /* 0x000fea0003800000 */
[----:B------:R-:W-:Y:S02]  /*8b50*/  IMAD.U32 R4, R3, 0x10000, RZ ;  /* 0x0001000003047824 */ /* 0x000fe400078e00ff */
[----:B------:R-:W-:-:S04]  /*8b60*/  IMAD.MOV.U32 R25, RZ, RZ, R23 ;  /* 0x000000ffff197224 */ /* 0x000fc800078e0017 */
[----:B------:R-:W0:Y:S02]  /*8b70*/  F2I.S64.TRUNC R4, R4 ;  /* 0x0000000400047311 */ /* 0x000e24000020d900 */
[----:B0-----:R0:W-:Y:S01]  /*8b80*/  STG.E.64 desc[UR36][R8.64], R4 ;  /* 0x0000000408007986 */ /* 0x0011e2000c101b24 */
[----:B------:R-:W-:Y:S05]  /*8b90*/  BRA `(.L_x_691) ;  /* 0x0000000c00947947 */ /* 0x000fea0003800000 */
.L_x_698:
[----:B------:R-:W-:Y:S02]  /*8ba0*/  IMAD.U32 R3, R3, 0x10000, RZ ;  /* 0x0001000003037824 */ /* 0x000fe400078e00ff */
[----:B------:R-:W-:-:S04]  /*8bb0*/  IMAD.MOV.U32 R25, RZ, RZ, R23 ;  /* 0x000000ffff197224 */ /* 0x000fc800078e0017 */
[----:B------:R-:W0:Y:S02]  /*8bc0*/  F2I.FTZ.TRUNC.NTZ R3, R3 ;  /* 0x0000000300037305 */ /* 0x000e24000021f100 */
[----:B0-----:R0:W-:Y:S01]  /*8bd0*/  STG.E desc[UR36][R8.64], R3 ;  /* 0x0000000308007986 */ /* 0x0011e2000c101924 */
[----:B------:R-:W-:Y:S05]  /*8be0*/  BRA `(.L_x_691) ;  /* 0x0000000c00807947 */ /* 0x000fea0003800000 */
.L_x_697:
[----:B------:R-:W-:Y:S02]  /*8bf0*/  IMAD.U32 R3, R3, 0x10000, RZ ;  /* 0x0001000003037824 */ /* 0x000fe400078e00ff */
[----:B------:R-:W-:-:S04]  /*8c00*/  IMAD.MOV.U32 R25, RZ, RZ, R23 ;  /* 0x000000ffff197224 */ /* 0x000fc800078e0017 */
[----:B------:R-:W0:Y:S02]  /*8c10*/  F2I.FTZ.TRUNC.NTZ R3, R3 ;  /* 0x0000000300037305 */ /* 0x000e24000021f100 */
[----:B0-----:R0:W-:Y:S01]  /*8c20*/  STG.E.U16 desc[UR36][R8.64], R3 ;  /* 0x0000000308007986 */ /* 0x0011e2000c101524 */
[----:B------:R-:W-:Y:S05]  /*8c30*/  BRA `(.L_x_691) ;  /* 0x0000000c006c7947 */ /* 0x000fea0003800000 */
.L_x_693:
[----:B------:R-:W-:-:S13]  /*8c40*/  ISETP.GT.AND P0, PT, R0, 0x6, PT ;  /* 0x000000060000780c */ /* 0x000fda0003f04270 */
[----:B------:R-:W-:Y:S05]  /*8c50*/  @P0 BRA `(.L_x_699) ;  /* 0x0000000000340947 */ /* 0x000fea0003800000 */
[----:B------:R-:W-:-:S13]  /*8c60*/  ISETP.NE.AND P0, PT, R0, 0x5, PT ;  /* 0x000000050000780c */ /* 0x000fda0003f05270 */
[----:B------:R-:W-:Y:S05]  /*8c70*/  @!P0 BRA `(.L_x_700) ;  /* 0x0000000000188947 */ /* 0x000fea0003800000 */
[----:B------:R-:W-:-:S13]  /*8c80*/  ISETP.NE.AND P0, PT, R0, 0x6, PT ;  /* 0x000000060000780c */ /* 0x000fda0003f05270 */
[----:B------:R-:W-:Y:S05]  /*8c90*/  @P0 BRA `(.L_x_696) ;  /* 0x0000000800a40947 */ /* 0x000fea0003800000 */
[----:B------:R-:W-:Y:S02]  /*8ca0*/  IMAD.U32 R3, R3, 0x10000, RZ ;  /* 0x0001000003037824 */ /* 0x000fe400078e00ff */
[----:B------:R-:W-:-:S03]  /*8cb0*/  IMAD.MOV.U32 R25, RZ, RZ, R23 ;  /* 0x000000ffff197224 */ /* 0x000fc600078e0017 */
[----:B------:R0:W-:Y:S01]  /*8cc0*/  STG.E desc[UR36][R8.64], R3 ;  /* 0x0000000308007986 */ /* 0x0001e2000c101924 */
[----:B------:R-:W-:Y:S05]  /*8cd0*/  BRA `(.L_x_691) ;  /* 0x0000000c00447947 */ /* 0x000fea0003800000 */
.L_x_700:
[----:B------:R-:W-:Y:S02]  /*8ce0*/  IMAD.U32 R0, R3, 0x10000, RZ ;  /* 0x0001000003007824 */ /* 0x000fe400078e00ff */
[----:B------:R-:W-:-:S03]  /*8cf0*/  IMAD.MOV.U32 R25, RZ, RZ, R23 ;  /* 0x000000ffff197224 */ /* 0x000fc600078e0017 */
[----:B------:R-:W-:-:S05]  /*8d00*/  F2FP.F16.F32.PACK_AB R0, RZ, R0 ;  /* 0x00000000ff00723e */ /* 0x000fca00000000ff */
[----:B------:R4:W-:Y:S01]  /*8d10*/  STG.E.U16 desc[UR36][R8.64], R0 ;  /* 0x0000000008007986 */ /* 0x0009e2000c101524 */
[----:B------:R-:W-:Y:S05]  /*8d20*/  BRA `(.L_x_691) ;  /* 0x0000000c00307947 */ /* 0x000fea0003800000 */
.L_x_699:
[----:B------:R-:W-:-:S13]  /*8d30*/  ISETP.NE.AND P0, PT, R0, 0x7, PT ;  /* 0x000000070000780c */ /* 0x000fda0003f05270 */
[----:B------:R-:W-:Y:S05]  /*8d40*/  @!P0 BRA `(.L_x_701) ;  /* 0x00000000003c8947 */ /* 0x000fea0003800000 */
[----:B------:R-:W-:-:S13]  /*8d50*/  ISETP.NE.AND P0, PT, R0, 0x8, PT ;  /* 0x000000080000780c */ /* 0x000fda0003f05270 */
[----:B------:R-:W-:Y:S05]  /*8d60*/  @!P0 BRA `(.L_x_702) ;  /* 0x00000000001c8947 */ /* 0x000fea0003800000 */
[----:B------:R-:W-:-:S13]  /*8d70*/  ISETP.NE.AND P0, PT, R0, 0x9, PT ;  /* 0x000000090000780c */ /* 0x000fda0003f05270 */
[----:B------:R-:W-:Y:S05]  /*8d80*/  @P0 BRA `(.L_x_696) ;  /* 0x0000000800680947 */ /* 0x000fea0003800000 */
[----:B------:R-:W-:Y:S02]  /*8d90*/  IMAD.U32 R4, R3, 0x10000, RZ ;  /* 0x0001000003047824 */ /* 0x000fe400078e00ff */
[----:B------:R-:W-:Y:S02]  /*8da0*/  IMAD.MOV.U32 R5, RZ, RZ, RZ ;  /* 0x000000ffff057224 */ /* 0x000fe400078e00ff */
[----:B------:R-:W-:-:S03]  /*8db0*/  IMAD.MOV.U32 R25, RZ, RZ, R23 ;  /* 0x000000ffff197224 */ /* 0x000fc600078e0017 */
[----:B------:R0:W-:Y:S01]  /*8dc0*/  STG.E.64 desc[UR36][R8.64], R4 ;  /* 0x0000000408007986 */ /* 0x0001e2000c101b24 */
[----:B------:R-:W-:Y:S05]  /*8dd0*/  BRA `(.L_x_691) ;  /* 0x0000000c00047947 */ /* 0x000fea0003800000 */
.L_x_702:
[----:B------:R-:W-:Y:S02]  /*8de0*/  IMAD.U32 R3, R3, 0x10000, RZ ;  /* 0x0001000003037824 */ /* 0x000fe400078e00ff */
[----:B------:R-:W-:-:S03]  /*8df0*/  IMAD.MOV.U32 R25, RZ, RZ, R23 ;  /* 0x000000ffff197224 */ /* 0x000fc600078e0017 */
[----:B------:R-:W-:-:S04]  /*8e00*/  F2FP.F16.F32.PACK_AB R3, RZ, R3 ;  /* 0x00000003ff03723e */ /* 0x000fc800000000ff */
[----:B------:R-:W-:-:S05]  /*8e10*/  PRMT R3, R3, 0x5410, RZ ;  /* 0x0000541003037816 */ /* 0x000fca00000000ff */
[----:B------:R0:W-:Y:S01]  /*8e20*/  STG.E desc[UR36][R8.64], R3 ;  /* 0x0000000308007986 */ /* 0x0001e2000c101924 */
[----:B------:R-:W-:Y:S05]  /*8e30*/  BRA `(.L_x_691) ;  /* 0x0000000800ec7947 */ /* 0x000fea0003800000 */
.L_x_701:
[----:B------:R-:W-:Y:S02]  /*8e40*/  IMAD.U32 R4, R3, 0x10000, RZ ;  /* 0x0001000003047824 */ /* 0x000fe400078e00ff */
[----:B------:R-:W-:Y:S02]  /*8e50*/  IMAD.MOV.U32 R25, RZ, RZ, R23 ;  /* 0x000000ffff197224 */ /* 0x000fe400078e0017 */
[----:B------:R-:W-:-:S06]  /*8e60*/  FMUL.FTZ R4, R4, 1 ;  /* 0x3f80000004047820 */ /* 0x000fcc0000410000 */
[----:B------:R-:W0:Y:S02]  /*8e70*/  F2F.F64.F32 R4, R4 ;  /* 0x0000000400047310 */ /* 0x000e240000201800 */
[----:B0-----:R0:W-:Y:S01]  /*8e80*/  STG.E.64 desc[UR36][R8.64], R4 ;  /* 0x0000000408007986 */ /* 0x0011e2000c101b24 */
[----:B------:R-:W-:Y:S05]  /*8e90*/  BRA `(.L_x_691) ;  /* 0x0000000800d47947 */ /* 0x000fea0003800000 */
.L_x_692:
[----:B------:R-:W-:-:S13]  /*8ea0*/  ISETP.GT.AND P0, PT, R0, 0x18, PT ;  /* 0x000000180000780c */ /* 0x000fda0003f04270 */
[----:B------:R-:W-:Y:S05]  /*8eb0*/  @P0 BRA `(.L_x_703) ;  /* 0x0000000400080947 */ /* 0x000fea0003800000 */
        /* <DEDUP_REMOVED lines=8> */
[----:B------:R-:W-:-:S04]  /*8f40*/  FSETP.NEU.FTZ.AND P0, PT, R3, RZ, PT ;  /* 0x000000ff0300720b */ /* 0x000fc80003f1d000 */
[----:B------:R-:W-:-:S05]  /*8f50*/  SEL R3, RZ, 0x1, !P0 ;  /* 0x00000001ff037807 */ /* 0x000fca0004000000 */
[----:B------:R0:W-:Y:S01]  /*8f60*/  STG.E.U8 desc[UR36][R8.64], R3 ;  /* 0x0000000308007986 */ /* 0x0001e2000c101124 */
[----:B------:R-:W-:Y:S05]  /*8f70*/  BRA `(.L_x_691) ;  /* 0x00000008009c7947 */ /* 0x000fea0003800000 */
.L_x_705:
[----:B------:R-:W-:Y:S01]  /*8f80*/  IMAD.U32 R3, R3, 0x10000, RZ ;  /* 0x0001000003037824 */ /* 0x000fe200078e00ff */
[----:B------:R-:W-:Y:S01]  /*8f90*/  CS2R R6, SRZ ;  /* 0x0000000000067805 */ /* 0x000fe2000001ff00 */
[----:B------:R-:W-:Y:S02]  /*8fa0*/  IMAD.MOV.U32 R25, RZ, RZ, R23 ;  /* 0x000000ffff197224 */ /* 0x000fe400078e0017 */
[----:B------:R-:W-:-:S04]  /*8fb0*/  FMUL.FTZ R3, R3, 1 ;  /* 0x3f80000003037820 */ /* 0x000fc80000410000 */
[----:B------:R-:W0:Y:S02]  /*8fc0*/  F2F.F64.F32 R4, R3 ;  /* 0x0000000300047310 */ /* 0x000e240000201800 */
[----:B0-----:R0:W-:Y:S01]  /*8fd0*/  STG.E.128 desc[UR36][R8.64], R4 ;  /* 0x0000000408007986 */ /* 0x0011e2000c101d24 */
[----:B------:R-:W-:Y:S05]  /*8fe0*/  BRA `(.L_x_691) ;  /* 0x0000000800807947 */ /* 0x000fea0003800000 */
.L_x_704:
[----:B------:R-:W-:-:S13]  /*8ff0*/  ISETP.NE.AND P0, PT, R0, 0xf, PT ;  /* 0x0000000f0000780c */ /* 0x000fda0003f05270 */
[----:B------:R-:W-:Y:S05]  /*9000*/  @!P0 BRA `(.L_x_706) ;  /* 0x0000000000a88947 */ /* 0x000fea0003800000 */
[----:B------:R-:W-:-:S13]  /*9010*/  ISETP.NE.AND P0, PT, R0, 0x17, PT ;  /* 0x000000170000780c */ /* 0x000fda0003f05270 */
[----:B------:R-:W-:Y:S05]  /*9020*/  @!P0 BRA `(.L_x_707) ;  /* 0x0000000000508947 */ /* 0x000fea0003800000 */
[----:B------:R-:W-:-:S13]  /*9030*/  ISETP.NE.AND P0, PT, R0, 0x18, PT ;  /* 0x000000180000780c */ /* 0x000fda0003f05270 */
[----:B------:R-:W-:Y:S05]  /*9040*/  @P0 BRA `(.L_x_696) ;  /* 0x0000000400b80947 */ /* 0x000fea0003800000 */
[----:B------:R-:W-:Y:S01]  /*9050*/  IMAD.U32 R6, R3, 0x10000, RZ ;  /* 0x0001000003067824 */ /* 0x000fe200078e00ff */
        /* <DEDUP_REMOVED lines=12> */
.L_x_709:
[----:B------:R-:W-:Y:S05]  /*9120*/  BSYNC.RECONVERGENT B0 ;  /* 0x0000000000007941 */ /* 0x000fea0003800200 */
.L_x_708:
[----:B------:R-:W-:Y:S01]  /*9130*/  LOP3.LUT R5, R0, 0x80, R5, 0xf8, !PT ;  /* 0x0000008000057812 */ /* 0x000fe200078ef805 */
[----:B------:R-:W-:-:S04]  /*9140*/  IMAD.MOV.U32 R25, RZ, RZ, R23 ;  /* 0x000000ffff197224 */ /* 0x000fc800078e0017 */
[----:B------:R0:W-:Y:S01]  /*9150*/  STG.E.U8 desc[UR36][R8.64], R5 ;  /* 0x0000000508007986 */ /* 0x0001e2000c101124 */
[----:B------:R-:W-:Y:S05]  /*9160*/  BRA `(.L_x_691) ;  /* 0x0000000800207947 */ /* 0x000fea0003800000 */
.L_x_707:
[----:B------:R-:W-:Y:S01]  /*9170*/  IMAD.U32 R6, R3, 0x10000, RZ ;  /* 0x0001000003067824 */ /* 0x000fe200078e00ff */
        /* <DEDUP_REMOVED lines=14> */
.L_x_711:
[----:B------:R-:W-:Y:S05]  /*9260*/  BSYNC.RECONVERGENT B0 ;  /* 0x0000000000007941 */ /* 0x000fea0003800200 */
.L_x_710:
[----:B------:R-:W-:Y:S01]  /*9270*/  LOP3.LUT R5, R0, 0x80, R5, 0xf8, !PT ;  /* 0x0000008000057812 */ /* 0x000fe200078ef805 */
[----:B------:R-:W-:-:S04]  /*9280*/  IMAD.MOV.U32 R25, RZ, RZ, R23 ;  /* 0x000000ffff197224 */ /* 0x000fc800078e0017 */
[----:B------:R0:W-:Y:S01]  /*9290*/  STG.E.U8 desc[UR36][R8.64], R5 ;  /* 0x0000000508007986 */ /* 0x0001e2000c101124 */
[----:B------:R-:W-:Y:S05]  /*92a0*/  BRA `(.L_x_691) ;  /* 0x0000000400d07947 */ /* 0x000fea0003800000 */
.L_x_706:
[----:B------:R0:W-:Y:S01]  /*92b0*/  STG.E.U16 desc[UR36][R8.64], R3 ;  /* 0x0000000308007986 */ /* 0x0001e2000c101524 */
[----:B------:R-:W-:Y:S01]  /*92c0*/  IMAD.MOV.U32 R25, RZ, RZ, R23 ;  /* 0x000000ffff197224 */ /* 0x000fe200078e0017 */
[----:B------:R-:W-:Y:S06]  /*92d0*/  BRA `(.L_x_691) ;  /* 0x0000000400c47947 */ /* 0x000fec0003800000 */
.L_x_703:
[----:B------:R-:W-:-:S13]  /*92e0*/  ISETP.GT.AND P0, PT, R0, 0x1b, PT ;  /* 0x0000001b0000780c */ /* 0x000fda0003f04270 */
[----:B------:R-:W-:Y:S05]  /*92f0*/  @P0 BRA `(.L_x_712) ;  /* 0x0000000000f40947 */ /* 0x000fea0003800000 */
        /* <DEDUP_REMOVED lines=8> */
[----:B------:R-:W0:Y:S02]  /*9380*/  F2I.FTZ.U32.TRUNC.NTZ R3, R3 ;  /* 0x0000000300037305 */ /* 0x000e24000021f000 */
[----:B0-----:R0:W-:Y:S01]  /*9390*/  STG.E.U16 desc[UR36][R8.64], R3 ;  /* 0x0000000308007986 */ /* 0x0011e2000c101524 */
[----:B------:R-:W-:Y:S05]  /*93a0*/  BRA `(.L_x_691) ;  /* 0x0000000400907947 */ /* 0x000fea0003800000 */
.L_x_714:
[----:B------:R-:W-:Y:S01]  /*93b0*/  IMAD.U32 R3, R3, 0x10000, RZ ;  /* 0x0001000003037824 */ /* 0x000fe200078e00ff */
[----:B------:R-:W-:Y:S01]  /*93c0*/  BSSY.RECONVERGENT B0, `(.L_x_715) ;  /* 0x0000014000007945 */ /* 0x000fe20003800200 */
[----:B------:R-:W-:-:S03]  /*93d0*/  IMAD.MOV.U32 R4, RZ, RZ, 0x80 ;  /* 0x00000080ff047424 */ /* 0x000fc600078e00ff */
[----:B------:R-:W-:-:S04]  /*93e0*/  LOP3.LUT R0, R3, 0x7fffffff, RZ, 0xc0, !PT ;  /* 0x7fffffff03007812 */ /* 0x000fc800078ec0ff */
[----:B------:R-:W-:-:S13]  /*93f0*/  ISETP.GT.U32.AND P0, PT, R0, 0x437fffff, PT ;  /* 0x437fffff0000780c */ /* 0x000fda0003f04070 */
[----:B------:R-:W-:Y:S05]  /*9400*/  @P0 BRA `(.L_x_716) ;  /* 0x00000000003c0947 */ /* 0x000fea0003800000 */
[----:B------:R-:W-:-:S13]  /*9410*/  ISETP.GT.U32.AND P0, PT, R0, 0x3bffffff, PT ;  /* 0x3bffffff0000780c */ /* 0x000fda0003f04070 */
[----:B------:R-:W-:Y:S05]  /*9420*/  @P0 BRA `(.L_x_717) ;  /* 0x0000000000140947 */ /* 0x000fea0003800000 */
[----:B------:R-:W-:Y:S01]  /*9430*/  FADD.FTZ R0, R0, 8192 ;  /* 0x4600000000007421 */ /* 0x000fe20000010000 */
[----:B------:R-:W-:-:S04]  /*9440*/  PRMT R4, RZ, 0x7610, R4 ;  /* 0x00007610ff047816 */ /* 0x000fc80000000004 */
[----:B------:R-:W-:-:S13]  /*9450*/  LOP3.LUT P0, R0, R0, 0xff, RZ, 0xc0, !PT ;  /* 0x000000ff00007812 */ /* 0x000fda000780c0ff */
[----:B------:R-:W-:Y:S05]  /*9460*/  @!P0 BRA `(.L_x_716) ;  /* 0x0000000000248947 */ /* 0x000fea0003800000 */
[----:B------:R-:W-:Y:S05]  /*9470*/  BRA `(.L_x_718) ;  /* 0x0000000000147947 */ /* 0x000fea0003800000 */
.L_x_717:
[----:B------:R-:W-:-:S04]  /*9480*/  SHF.R.U32.HI R0, RZ, 0x14, R3 ;  /* 0x00000014ff007819 */ /* 0x000fc80000011603 */
[----:B------:R-:W-:-:S04]  /*9490*/  LOP3.LUT R0, R0, 0x1, RZ, 0xc0, !PT ;  /* 0x0000000100007812 */ /* 0x000fc800078ec0ff */
[----:B------:R-:W-:-:S04]  /*94a0*/  IADD3 R0, PT, PT, R3, 0x487ffff, R0 ;  /* 0x0487ffff03007810 */ /* 0x000fc80007ffe000 */
[----:B------:R-:W-:-:S04]  /*94b0*/  SHF.R.U32.HI R0, RZ, 0x14, R0 ;  /* 0x00000014ff007819 */ /* 0x000fc80000011600 */
[----:B------:R-:W-:-:S07]  /*94c0*/  LOP3.LUT R0, R0, 0xff, RZ, 0xc0, !PT ;  /* 0x000000ff00007812 */ /* 0x000fce00078ec0ff */
.L_x_718:
[----:B------:R-:W-:-:S04]  /*94d0*/  SHF.R.U32.HI R3, RZ, 0x18, R3 ;  /* 0x00000018ff037819 */ /* 0x000fc80000011603 */
[----:B------:R-:W-:-:S04]  /*94e0*/  LOP3.LUT R0, R0, 0x80, R3, 0xf8, !PT ;  /* 0x0000008000007812 */ /* 0x000fc800078ef803 */
[----:B------:R-:W-:-:S07]  /*94f0*/  PRMT R4, R0, 0x7610, R4 ;  /* 0x0000761000047816 */ /* 0x000fce0000000004 */
.L_x_716:
[----:B------:R-:W-:Y:S05]  /*9500*/  BSYNC.RECONVERGENT B0 ;  /* 0x0000000000007941 */ /* 0x000fea0003800200 */
.L_x_715:
[----:B------:R0:W-:Y:S01]  /*9510*/  STG.E.U8 desc[UR36][R8.64], R4 ;  /* 0x0000000408007986 */ /* 0x0001e2000c101124 */
[----:B------:R-:W-:Y:S01]  /*9520*/  IMAD.MOV.U32 R25, RZ, RZ, R23 ;  /* 0x000000ffff197224 */ /* 0x000fe200078e0017 */
[----:B------:R-:W-:Y:S06]  /*9530*/  BRA `(.L_x_691) ;  /* 0x00000004002c7947 */ /* 0x000fec0003800000 */
.L_x_713:
        /* <DEDUP_REMOVED lines=13> */
.L_x_721:
[----:B------:R-:W-:-:S04]  /*9610*/  SHF.R.U32.HI R0, RZ, 0x15, R3 ;  /* 0x00000015ff007819 */ /* 0x000fc80000011603 */
[----:B------:R-:W-:-:S04]  /*9620*/  LOP3.LUT R0, R0, 0x1, RZ, 0xc0, !PT ;  /* 0x0000000100007812 */ /* 0x000fc800078ec0ff */
[----:B------:R-:W-:-:S04]  /*9630*/  IADD3 R0, PT, PT, R3, 0x88fffff, R0 ;  /* 0x088fffff03007810 */ /* 0x000fc80007ffe000 */
[----:B------:R-:W-:-:S04]  /*9640*/  SHF.R.U32.HI R0, RZ, 0x15, R0 ;  /* 0x00000015ff007819 */ /* 0x000fc80000011600 */
[----:B------:R-:W-:-:S07]  /*9650*/  LOP3.LUT R0, R0, 0xff, RZ, 0xc0, !PT ;  /* 0x000000ff00007812 */ /* 0x000fce00078ec0ff */
.L_x_722:
[----:B------:R-:W-:-:S04]  /*9660*/  SHF.R.U32.HI R3, RZ, 0x18, R3 ;  /* 0x00000018ff037819 */ /* 0x000fc80000011603 */
[----:B------:R-:W-:-:S04]  /*9670*/  LOP3.LUT R0, R0, 0x80, R3, 0xf8, !PT ;  /* 0x0000008000007812 */ /* 0x000fc800078ef803 */
[----:B------:R-:W-:-:S07]  /*9680*/  PRMT R4, R0, 0x7610, R4 ;  /* 0x0000761000047816 */ /* 0x000fce0000000004 */
.L_x_720:
[----:B------:R-:W-:Y:S05]  /*9690*/  BSYNC.RECONVERGENT B0 ;  /* 0x0000000000007941 */ /* 0x000fea0003800200 */
.L_x_719:
[----:B------:R0:W-:Y:S01]  /*96a0*/  STG.E.U8 desc[UR36][R8.64], R4 ;  /* 0x0000000408007986 */ /* 0x0001e2000c101124 */
[----:B------:R-:W-:Y:S01]  /*96b0*/  IMAD.MOV.U32 R25, RZ, RZ, R23 ;  /* 0x000000ffff197224 */ /* 0x000fe200078e0017 */
[----:B------:R-:W-:Y:S06]  /*96c0*/  BRA `(.L_x_691) ;  /* 0x0000000000c87947 */ /* 0x000fec0003800000 */
.L_x_712:
[----:B------:R-:W-:-:S13]  /*96d0*/  ISETP.NE.AND P0, PT, R0, 0x1c, PT ;  /* 0x0000001c0000780c */ /* 0x000fda0003f05270 */
[----:B------:R-:W-:Y:S05]  /*96e0*/  @!P0 BRA `(.L_x_723) ;  /* 0x0000000000b08947 */ /* 0x000fea0003800000 */
[----:B------:R-:W-:-:S13]  /*96f0*/  ISETP.NE.AND P0, PT, R0, 0x1d, PT ;  /* 0x0000001d0000780c */ /* 0x000fda0003f05270 */
[----:B------:R-:W-:Y:S05]  /*9700*/  @!P0 BRA `(.L_x_724) ;  /* 0x0000000000948947 */ /* 0x000fea0003800000 */
[----:B------:R-:W-:-:S13]  /*9710*/  ISETP.NE.AND P0, PT, R0, 0x2c, PT ;  /* 0x0000002c0000780c */ /* 0x000fda0003f05270 */
[----:B------:R-:W-:Y:S05]  /*9720*/  @!P0 BRA `(.L_x_725) ;  /* 0x0000000000488947 */ /* 0x000fea0003800000 */
.L_x_696:
[----:B------:R-:W-:Y:S01]  /*9730*/  MOV R14, 0x0 ;  /* 0x00000000000e7802 */ /* 0x000fe20000000f00 */
[----:B------:R-:W0:Y:S01]  /*9740*/  LDCU.64 UR6, c[0x4][0x128] ;  /* 0x01002500ff0677ac */ /* 0x000e220008000a00 */
[----:B------:R-:W-:Y:S02]  /*9750*/  IMAD.MOV.U32 R8, RZ, RZ, 0x65 ;  /* 0x00000065ff087424 */ /* 0x000fe400078e00ff */
[----:B------:R-:W-:Y:S01]  /*9760*/  IMAD.MOV.U32 R12, RZ, RZ, 0x1 ;  /* 0x00000001ff0c7424 */ /* 0x000fe200078e00ff */
[----:B------:R-:W1:Y:S01]  /*9770*/  LDCU.64 UR8, c[0x4][0x130] ;  /* 0x01002600ff0877ac */ /* 0x000e620008000a00 */
[----:B------:R-:W2:Y:S01]  /*9780*/  LDC.64 R14, c[0x4][R14] ;  /* 0x010000000e0e7b82 */ /* 0x000ea20000000a00 */
[----:B------:R-:W-:Y:S01]  /*9790*/  IMAD.MOV.U32 R13, RZ, RZ, RZ ;  /* 0x000000ffff0d7224 */ /* 0x000fe200078e00ff */
[----:B------:R-:W4:Y:S01]  /*97a0*/  LDCU.64 UR4, c[0x4][0x40] ;  /* 0x01000800ff0477ac */ /* 0x000f220008000a00 */
[----:B0-----:R-:W-:Y:S02]  /*97b0*/  IMAD.U32 R4, RZ, RZ, UR6 ;  /* 0x00000006ff047e24 */ /* 0x001fe4000f8e00ff */
[----:B------:R-:W-:-:S02]  /*97c0*/  IMAD.U32 R5, RZ, RZ, UR7 ;  /* 0x00000007ff057e24 */ /* 0x000fc4000f8e00ff */
[----:B-1----:R-:W-:Y:S02]  /*97d0*/  IMAD.U32 R6, RZ, RZ, UR8 ;  /* 0x00000008ff067e24 */ /* 0x002fe4000f8e00ff */
[----:B------:R-:W-:Y:S02]  /*97e0*/  IMAD.U32 R7, RZ, RZ, UR9 ;  /* 0x00000009ff077e24 */ /* 0x000fe4000f8e00ff */
[----:B----4-:R-:W-:Y:S02]  /*97f0*/  IMAD.U32 R10, RZ, RZ, UR4 ;  /* 0x00000004ff0a7e24 */ /* 0x010fe4000f8e00ff */
[----:B------:R-:W-:-:S07]  /*9800*/  IMAD.U32 R11, RZ, RZ, UR5 ;  /* 0x00000005ff0b7e24 */ /* 0x000fce000f8e00ff */
[----:B------:R-:W-:-:S07]  /*9810*/  LEPC R20, `(.L_x_726) ;  /* 0x000000001014794e */ /* 0x000fce0000000000 */
[----:B--23--:R-:W-:Y:S05]  /*9820*/  CALL.ABS.NOINC R14 ;  /* 0x000000000e007343 */ /* 0x00cfea0003c00000 */
.L_x_726:
[----:B------:R-:W-:Y:S01]  /*9830*/  IMAD.MOV.U32 R25, RZ, RZ, R23 ;  /* 0x000000ffff197224 */ /* 0x000fe200078e0017 */
[----:B------:R-:W-:Y:S06]  /*9840*/  BRA `(.L_x_691) ;  /* 0x0000000000687947 */ /* 0x000fec0003800000 */
.L_x_725:
[----:B------:R-:W-:Y:S02]  /*9850*/  IMAD.U32 R4, R3, 0x10000, RZ ;  /* 0x0001000003047824 */ /* 0x000fe400078e00ff */
[----:B------:R-:W-:-:S03]  /*9860*/  IMAD.MOV.U32 R25, RZ, RZ, R23 ;  /* 0x000000ffff197224 */ /* 0x000fc600078e0017 */
        /* <DEDUP_REMOVED lines=15> */
.L_x_724:
[----:B------:R-:W-:Y:S02]  /*9960*/  IMAD.U32 R4, R3, 0x10000, RZ ;  /* 0x0001000003047824 */ /* 0x000fe400078e00ff */
[----:B------:R-:W-:-:S04]  /*9970*/  IMAD.MOV.U32 R25, RZ, RZ, R23 ;  /* 0x000000ffff197224 */ /* 0x000fc800078e0017 */
[----:B------:R-:W0:Y:S02]  /*9980*/  F2I.U64.TRUNC R4, R4 ;  /* 0x0000000400047311 */ /* 0x000e24000020d800 */
[----:B0-----:R0:W-:Y:S01]  /*9990*/  STG.E.64 desc[UR36][R8.64], R4 ;  /* 0x0000000408007986 */ /* 0x0011e2000c101b24 */
[----:B------:R-:W-:Y:S05]  /*99a0*/  BRA `(.L_x_691) ;  /* 0x0000000000107947 */ /* 0x000fea0003800000 */
.L_x_723:
[----:B------:R-:W-:Y:S02]  /*99b0*/  IMAD.U32 R3, R3, 0x10000, RZ ;  /* 0x0001000003037824 */ /* 0x000fe400078e00ff */
[----:B------:R-:W-:-:S04]  /*99c0*/  IMAD.MOV.U32 R25, RZ, RZ, R23 ;  /* 0x000000ffff197224 */ /* 0x000fc800078e0017 */
[----:B------:R-:W0:Y:S02]  /*99d0*/  F2I.FTZ.U32.TRUNC.NTZ R3, R3 ;  /* 0x0000000300037305 */ /* 0x000e24000021f000 */
[----:B0-----:R0:W-:Y:S02]  /*99e0*/  STG.E desc[UR36][R8.64], R3 ;  /* 0x0000000308007986 */ /* 0x0011e4000c101924 */
.L_x_691:
[----:B------:R-:W-:Y:S05]  /*99f0*/  BSYNC.RECONVERGENT B6 ;  /* 0x0000000000067941 */ /* 0x000fea0003800200 */
.L_x_690:
[----:B------:R-:W-:Y:S01]  /*9a00*/  ISETP.GE.AND P0, PT, R25, R16, PT ;  /* 0x000000101900720c */ /* 0x000fe20003f06270 */
[----:B------:R-:W-:-:S12]  /*9a10*/  BSSY.RECONVERGENT B6, `(.L_x_727) ;  /* 0x00001f0000067945 */ /* 0x000fd80003800200 */
[----:B------:R-:W-:Y:S05]  /*9a20*/  @P0 BRA `(.L_x_728) ;  /* 0x0000001c00b80947 */ /* 0x000fea0003800000 */
[----:B------:R-:W5:Y:S01]  /*9a30*/  LDCU UR4, c[0x0][0x3c4] ;  /* 0x00007880ff0477ac */ /* 0x000f620008000800 */
[----:B0---4-:R-:W0:Y:S01]  /*9a40*/  LDC.64 R8, c[0x0][0x398] ;  /* 0x0000e600ff087b82 */ /* 0x011e220000000a00 */
[----:B--2---:R-:W-:Y:S01]  /*9a50*/  IMAD R0, R2, 0x200, R25 ;  /* 0x0000020002007824 */ /* 0x004fe200078e0219 */
[----:B-1----:R-:W-:-:S03]  /*9a60*/  PRMT R4, R17, 0x9910, RZ ;  /* 0x0000991011047816 */ /* 0x002fc600000000ff */
[----:B-----5:R-:W-:Y:S02]  /*9a70*/  IMAD R3, R0, UR4, RZ ;  /* 0x0000000400037c24 */ /* 0x020fe4000f8e02ff */
[----:B------:R-:W-:-:S05]  /*9a80*/  IMAD.MOV.U32 R0, RZ, RZ, R4 ;  /* 0x000000ffff007224 */ /* 0x000fca00078e0004 */
[----:B------:R-:W-:Y:S02]  /*9a90*/  ISETP.GT.AND P1, PT, R0, 0x9, PT ;  /* 0x000000090000780c */ /* 0x000fe40003f24270 */
[----:B0-----:R-:W-:-:S05]  /*9aa0*/  IADD3 R8, P0, PT, R3, R8, RZ ;  /* 0x0000000803087210 */ /* 0x001fca0007f1e0ff */
        /* <DEDUP_REMOVED lines=10> */
[----:B------:R-:W-:-:S04]  /*9b50*/  IMAD.U32 R22, R22, 0x10000, RZ ;  /* 0x0001000016167824 */ /* 0x000fc800078e00ff */
[----:B------:R-:W0:Y:S02]  /*9b60*/  F2I.FTZ.TRUNC.NTZ R3, R22 ;  /* 0x0000001600037305 */ /* 0x000e24000021f100 */
[----:B0-----:R0:W-:Y:S01]  /*9b70*/  STG.E.U8 desc[UR36][R8.64], R3 ;  /* 0x0000000308007986 */ /* 0x0011e2000c101124 */
[----:B------:R-:W-:Y:S05]  /*9b80*/  BRA `(.L_x_734) ;  /* 0x0000000c007c7947 */ /* 0x000fea0003800000 */
.L_x_732:
[----:B------:R-:W-:-:S06]  /*9b90*/  IMAD.U32 R5, R22, 0x10000, RZ ;  /* 0x0001000016057824 */ /* 0x000fcc00078e00ff */
[----:B------:R-:W0:Y:S02]  /*9ba0*/  F2I.S64.TRUNC R4, R5 ;  /* 0x0000000500047311 */ /* 0x000e24000020d900 */
[----:B0-----:R0:W-:Y:S01]  /*9bb0*/  STG.E.U8 desc[UR36][R8.64], R4 ;  /* 0x0000000408007986 */ /* 0x0011e2000c101124 */
[----:B------:R-:W-:Y:S05]  /*9bc0*/  BRA `(.L_x_734) ;  /* 0x0000000c006c7947 */ /* 0x000fea0003800000 */
.L_x_731:
[----:B------:R-:W-:-:S13]  /*9bd0*/  ISETP.NE.AND P0, PT, R0, 0x2, PT ;  /* 0x000000020000780c */ /* 0x000fda0003f05270 */
[----:B------:R-:W-:Y:S05]  /*9be0*/  @!P0 BRA `(.L_x_735) ;  /* 0x0000000000308947 */ /* 0x000fea0003800000 */
[----:B------:R-:W-:-:S13]  /*9bf0*/  ISETP.NE.AND P0, PT, R0, 0x3, PT ;  /* 0x000000030000780c */ /* 0x000fda0003f05270 */
[----:B------:R-:W-:Y:S05]  /*9c00*/  @!P0 BRA `(.L_x_736) ;  /* 0x0000000000188947 */ /* 0x000fea0003800000 */
[----:B------:R-:W-:-:S13]  /*9c10*/  ISETP.NE.AND P0, PT, R0, 0x4, PT ;  /* 0x000000040000780c */ /* 0x000fda0003f05270 */
[----:B------:R-:W-:Y:S05]  /*9c20*/  @P0 BRA `(.L_x_733) ;  /* 0x0000000800780947 */ /* 0x000fea0003800000 */
[----:B------:R-:W-:-:S06]  /*9c30*/  IMAD.U32 R4, R22, 0x10000, RZ ;  /* 0x0001000016047824 */ /* 0x000fcc00078e00ff */
[----:B------:R-:W0:Y:S02]  /*9c40*/  F2I.S64.TRUNC R4, R4 ;  /* 0x0000000400047311 */ /* 0x000e24000020d900 */
[----:B0-----:R0:W-:Y:S01]  /*9c50*/  STG.E.64 desc[UR36][R8.64], R4 ;  /* 0x0000000408007986 */ /* 0x0011e2000c101b24 */
[----:B------:R-:W-:Y:S05]  /*9c60*/  BRA `(.L_x_734) ;  /* 0x0000000c00447947 */ /* 0x000fea0003800000 */
.L_x_736:
[----:B------:R-:W-:-:S04]  /*9c70*/  IMAD.U32 R22, R22, 0x10000, RZ ;  /* 0x0001000016167824 */ /* 0x000fc800078e00ff */
[----:B------:R-:W0:Y:S02]  /*9c80*/  F2I.FTZ.TRUNC.NTZ R3, R22 ;  /* 0x0000001600037305 */ /* 0x000e24000021f100 */
[----:B0-----:R0:W-:Y:S01]  /*9c90*/  STG.E desc[UR36][R8.64], R3 ;  /* 0x0000000308007986 */ /* 0x0011e2000c101924 */
[----:B------:R-:W-:Y:S05]  /*9ca0*/  BRA `(.L_x_734) ;  /* 0x0000000c00347947 */ /* 0x000fea0003800000 */
.L_x_735:
[----:B------:R-:W-:-:S04]  /*9cb0*/  IMAD.U32 R22, R22, 0x10000, RZ ;  /* 0x0001000016167824 */ /* 0x000fc800078e00ff */
[----:B------:R-:W0:Y:S02]  /*9cc0*/  F2I.FTZ.TRUNC.NTZ R3, R22 ;  /* 0x0000001600037305 */ /* 0x000e24000021f100 */
[----:B0-----:R0:W-:Y:S01]  /*9cd0*/  STG.E.U16 desc[UR36][R8.64], R3 ;  /* 0x0000000308007986 */ /* 0x0011e2000c101524 */
[----:B------:R-:W-:Y:S05]  /*9ce0*/  BRA `(.L_x_734) ;  /* 0x0000000c00247947 */ /* 0x000fea0003800000 */
.L_x_730:
[----:B------:R-:W-:-:S13]  /*9cf0*/  ISETP.GT.AND P0, PT, R0, 0x6, PT ;  /* 0x000000060000780c */ /* 0x000fda0003f04270 */
[----:B------:R-:W-:Y:S05]  /*9d00*/  @P0 BRA `(.L_x_737) ;  /* 0x00000000002c0947 */ /* 0x000fea0003800000 */
[----:B------:R-:W-:-:S13]  /*9d10*/  ISETP.NE.AND P0, PT, R0, 0x5, PT ;  /* 0x000000050000780c */ /* 0x000fda0003f05270 */
[----:B------:R-:W-:Y:S05]  /*9d20*/  @!P0 BRA `(.L_x_738) ;  /* 0x0000000000148947 */ /* 0x000fea0003800000 */
[----:B------:R-:W-:-:S13]  /*9d30*/  ISETP.NE.AND P0, PT, R0, 0x6, PT ;  /* 0x000000060000780c */ /* 0x000fda0003f05270 */
[----:B------:R-:W-:Y:S05]  /*9d40*/  @P0 BRA `(.L_x_733) ;  /* 0x0000000800300947 */ /* 0x000fea0003800000 */
[----:B------:R-:W-:-:S05]  /*9d50*/  IMAD.U32 R3, R22, 0x10000, RZ ;  /* 0x0001000016037824 */ /* 0x000fca00078e00ff */
[----:B------:R1:W-:Y:S01]  /*9d60*/  STG.E desc[UR36][R8.64], R3 ;  /* 0x0000000308007986 */ /* 0x0003e2000c101924 */
[----:B------:R-:W-:Y:S05]  /*9d70*/  BRA `(.L_x_734) ;  /* 0x0000000c00007947 */ /* 0x000fea0003800000 */
.L_x_738:
[----:B------:R-:W-:-:S05]  /*9d80*/  IMAD.U32 R0, R22, 0x10000, RZ ;  /* 0x0001000016007824 */ /* 0x000fca00078e00ff */
[----:B------:R-:W-:-:S05]  /*9d90*/  F2FP.F16.F32.PACK_AB R0, RZ, R0 ;  /* 0x00000000ff00723e */ /* 0x000fca00000000ff */
[----:B------:R0:W-:Y:S01]  /*9da0*/  STG.E.U16 desc[UR36][R8.64], R0 ;  /* 0x0000000008007986 */ /* 0x0001e2000c101524 */
[----:B------:R-:W-:Y:S05]  /*9db0*/  BRA `(.L_x_734) ;  /* 0x0000000800f07947 */ /* 0x000fea0003800000 */
.L_x_737:
[----:B------:R-:W-:-:S13]  /*9dc0*/  ISETP.NE.AND P0, PT, R0, 0x7, PT ;  /* 0x000000070000780c */ /* 0x000fda0003f05270 */
[----:B------:R-:W-:Y:S05]  /*9dd0*/  @!P0 BRA `(.L_x_739) ;  /* 0x0000000000348947 */ /* 0x000fea0003800000 */
[----:B------:R-:W-:-:S13]  /*9de0*/  ISETP.NE.AND P0, PT, R0, 0x8, PT ;  /* 0x000000080000780c */ /* 0x000fda0003f05270 */
[----:B------:R-:W-:Y:S05]  /*9df0*/  @!P0 BRA `(.L_x_740) ;  /* 0x0000000000188947 */ /* 0x000fea0003800000 */
[----:B------:R-:W-:-:S13]  /*9e00*/  ISETP.NE.AND P0, PT, R0, 0x9, PT ;  /* 0x000000090000780c */ /* 0x000fda0003f05270 */
[----:B------:R-:W-:Y:S05]  /*9e10*/  @P0 BRA `(.L_x_733) ;  /* 0x0000000400fc0947 */ /* 0x000fea0003800000 */
[----:B------:R-:W-:Y:S02]  /*9e20*/  IMAD.U32 R22, R22, 0x10000, RZ ;  /* 0x0001000016167824 */ /* 0x000fe400078e00ff */
[----:B------:R-:W-:-:S05]  /*9e30*/  IMAD.MOV.U32 R23, RZ, RZ, RZ ;  /* 0x000000ffff177224 */ /* 0x000fca00078e00ff */
[----:B------:R4:W-:Y:S01]  /*9e40*/  STG.E.64 desc[UR36][R8.64], R22 ;  /* 0x0000001608007986 */ /* 0x0009e2000c101b24 */
[----:B------:R-:W-:Y:S05]  /*9e50*/  BRA `(.L_x_734) ;  /* 0x0000000800c87947 */ /* 0x000fea0003800000 */
.L_x_740:
[----:B------:R-:W-:-:S05]  /*9e60*/  IMAD.U32 R22, R22, 0x10000, RZ ;  /* 0x0001000016167824 */ /* 0x000fca00078e00ff */
[----:B------:R-:W-:-:S04]  /*9e70*/  F2FP.F16.F32.PACK_AB R3, RZ, R22 ;  /* 0x00000016ff03723e */ /* 0x000fc800000000ff */
[----:B------:R-:W-:-:S05]  /*9e80*/  PRMT R3, R3, 0x5410, RZ ;  /* 0x0000541003037816 */ /* 0x000fca00000000ff */
[----:B------:R2:W-:Y:S01]  /*9e90*/  STG.E desc[UR36][R8.64], R3 ;  /* 0x0000000308007986 */ /* 0x0005e2000c101924 */
[----:B------:R-:W-:Y:S05]  /*9ea0*/  BRA `(.L_x_734) ;  /* 0x0000000800b47947 */ /* 0x000fea0003800000 */
.L_x_739:
[----:B------:R-:W-:-:S04]  /*9eb0*/  IMAD.U32 R4, R22, 0x10000, RZ ;  /* 0x0001000016047824 */ /* 0x000fc800078e00ff */
[----:B------:R-:W-:-:S06]  /*9ec0*/  FMUL.FTZ R4, R4, 1 ;  /* 0x3f80000004047820 */ /* 0x000fcc0000410000 */
[----:B------:R-:W0:Y:S02]  /*9ed0*/  F2F.F64.F32 R4, R4 ;  /* 0x0000000400047310 */ /* 0x000e240000201800 */
[----:B0-----:R0:W-:Y:S01]  /*9ee0*/  STG.E.64 desc[UR36][R8.64], R4 ;  /* 0x0000000408007986 */ /* 0x0011e2000c101b24 */
[----:B------:R-:W-:Y:S05]  /*9ef0*/  BRA `(.L_x_734) ;  /* 0x0000000800a07947 */ /* 0x000fea0003800000 */
.L_x_729:
[----:B------:R-:W-:-:S13]  /*9f00*/  ISETP.GT.AND P0, PT, R0, 0x18, PT ;  /* 0x000000180000780c */ /* 0x000fda0003f04270 */
[----:B------:R-:W-:Y:S05]  /*9f10*/  @!P0 BRA `(.L_x_741) ;  /* 0x0000000400608947 */ /* 0x000fea0003800000 */
        /* <DEDUP_REMOVED lines=8> */
[----:B------:R-:W-:-:S06]  /*9fa0*/  IMAD.U32 R3, R22, 0x10000, RZ ;  /* 0x0001000016037824 */ /* 0x000fcc00078e00ff */
[----:B------:R-:W0:Y:S02]  /*9fb0*/  F2I.FTZ.U32.TRUNC.NTZ R3, R3 ;  /* 0x0000000300037305 */ /* 0x000e24000021f000 */
[----:B0-----:R0:W-:Y:S01]  /*9fc0*/  STG.E.U16 desc[UR36][R8.64], R3 ;  /* 0x0000000308007986 */ /* 0x0011e2000c101524 */
[----:B------:R-:W-:Y:S05]  /*9fd0*/  BRA `(.L_x_734) ;  /* 0x0000000800687947 */ /* 0x000fea0003800000 */
.L_x_744:
[----:B------:R-:W-:Y:S01]  /*9fe0*/  IMAD.U32 R5, R22, 0x10000, RZ ;  /* 0x0001000016057824 */ /* 0x000fe200078e00ff */
        /* <DEDUP_REMOVED lines=16> */
.L_x_747:
[----:B------:R-:W-:-:S04]  /*a0f0*/  SHF.R.U32.HI R3, RZ, 0x18, R5 ;  /* 0x00000018ff037819 */ /* 0x000fc80000011605 */
[----:B------:R-:W-:-:S04]  /*a100*/  LOP3.LUT R0, R0, 0x80, R3, 0xf8, !PT ;  /* 0x0000008000007812 */ /* 0x000fc800078ef803 */
[----:B------:R-:W-:-:S07]  /*a110*/  PRMT R4, R0, 0x7610, R4 ;  /* 0x0000761000047816 */ /* 0x000fce0000000004 */
.L_x_746:
[----:B------:R-:W-:Y:S05]  /*a120*/  BSYNC.RECONVERGENT B0 ;  /* 0x0000000000007941 */ /* 0x000fea0003800200 */
.L_x_745:
[----:B------:R0:W-:Y:S01]  /*a130*/  STG.E.U8 desc[UR36][R8.64], R4 ;  /* 0x0000000408007986 */ /* 0x0001e2000c101124 */
[----:B------:R-:W-:Y:S05]  /*a140*/  BRA `(.L_x_734) ;  /* 0x00000008000c7947 */ /* 0x000fea0003800000 */
.L_x_743:
        /* <DEDUP_REMOVED lines=17> */
.L_x_750:
[----:B------:R-:W-:-:S04]  /*a260*/  SHF.R.U32.HI R3, RZ, 0x18, R5 ;  /* 0x00000018ff037819 */ /* 0x000fc80000011605 */
[----:B------:R-:W-:-:S04]  /*a270*/  LOP3.LUT R0, R0, 0x80, R3, 0xf8, !PT ;  /* 0x0000008000007812 */ /* 0x000fc800078ef803 */
[----:B------:R-:W-:-:S07]  /*a280*/  PRMT R4, R0, 0x7610, R4 ;  /* 0x0000761000047816 */ /* 0x000fce0000000004 */
.L_x_749:
[----:B------:R-:W-:Y:S05]  /*a290*/  BSYNC.RECONVERGENT B0 ;  /* 0x0000000000007941 */ /* 0x000fea0003800200 */
.L_x_748:
[----:B------:R0:W-:Y:S01]  /*a2a0*/  STG.E.U8 desc[UR36][R8.64], R4 ;  /* 0x0000000408007986 */ /* 0x0001e2000c101124 */
[----:B------:R-:W-:Y:S05]  /*a2b0*/  BRA `(.L_x_734) ;  /* 0x0000000400b07947 */ /* 0x000fea0003800000 */
.L_x_742:
[----:B------:R-:W-:-:S13]  /*a2c0*/  ISETP.NE.AND P0, PT, R0, 0x1c, PT ;  /* 0x0000001c0000780c */ /* 0x000fda0003f05270 */
[----:B------:R-:W-:Y:S05]  /*a2d0*/  @!P0 BRA `(.L_x_751) ;  /* 0x0000000000608947 */ /* 0x000fea0003800000 */
[----:B------:R-:W-:-:S13]  /*a2e0*/  ISETP.NE.AND P0, PT, R0, 0x1d, PT ;  /* 0x0000001d0000780c */ /* 0x000fda0003f05270 */
[----:B------:R-:W-:Y:S05]  /*a2f0*/  @!P0 BRA `(.L_x_752) ;  /* 0x0000000000488947 */ /* 0x000fea0003800000 */
[----:B------:R-:W-:-:S13]  /*a300*/  ISETP.NE.AND P0, PT, R0, 0x2c, PT ;  /* 0x0000002c0000780c */ /* 0x000fda0003f05270 */
[----:B------:R-:W-:Y:S05]  /*a310*/  @P0 BRA `(.L_x_733) ;  /* 0x0000000000bc0947 */ /* 0x000fea0003800000 */
[----:B------:R-:W-:-:S05]  /*a320*/  IMAD.U32 R22, R22, 0x10000, RZ ;  /* 0x0001000016167824 */ /* 0x000fca00078e00ff */
        /* <DEDUP_REMOVED lines=15> */
.L_x_752:
[----:B------:R-:W-:-:S06]  /*a420*/  IMAD.U32 R4, R22, 0x10000, RZ ;  /* 0x0001000016047824 */ /* 0x000fcc00078e00ff */
[----:B------:R-:W0:Y:S02]  /*a430*/  F2I.U64.TRUNC R4, R4 ;  /* 0x0000000400047311 */ /* 0x000e24000020d800 */
[----:B0-----:R0:W-:Y:S01]  /*a440*/  STG.E.64 desc[UR36][R8.64], R4 ;  /* 0x0000000408007986 */ /* 0x0011e2000c101b24 */
[----:B------:R-:W-:Y:S05]  /*a450*/  BRA `(.L_x_734) ;  /* 0x0000000400487947 */ /* 0x000fea0003800000 */
.L_x_751:
[----:B------:R-:W-:-:S04]  /*a460*/  IMAD.U32 R22, R22, 0x10000, RZ ;  /* 0x0001000016167824 */ /* 0x000fc800078e00ff */
[----:B------:R-:W0:Y:S02]  /*a470*/  F2I.FTZ.U32.TRUNC.NTZ R3, R22 ;  /* 0x0000001600037305 */ /* 0x000e24000021f000 */
[----:B0-----:R0:W-:Y:S01]  /*a480*/  STG.E desc[UR36][R8.64], R3 ;  /* 0x0000000308007986 */ /* 0x0011e2000c101924 */
[----:B------:R-:W-:Y:S05]  /*a490*/  BRA `(.L_x_734) ;  /* 0x0000000400387947 */ /* 0x000fea0003800000 */
.L_x_741:
[----:B------:R-:W-:-:S13]  /*a4a0*/  ISETP.GT.AND P0, PT, R0, 0xe, PT ;  /* 0x0000000e0000780c */ /* 0x000fda0003f04270 */
[----:B------:R-:W-:Y:S05]  /*a4b0*/  @P0 BRA `(.L_x_753) ;  /* 0x00000000003c0947 */ /* 0x000fea0003800000 */
[----:B------:R-:W-:-:S13]  /*a4c0*/  ISETP.NE.AND P0, PT, R0, 0xa, PT ;  /* 0x0000000a0000780c */ /* 0x000fda0003f05270 */
[----:B------:R-:W-:Y:S05]  /*a4d0*/  @!P0 BRA `(.L_x_754) ;  /* 0x00000000001c8947 */ /* 0x000fea0003800000 */
[----:B------:R-:W-:-:S13]  /*a4e0*/  ISETP.NE.AND P0, PT, R0, 0xb, PT ;  /* 0x0000000b0000780c */ /* 0x000fda0003f05270 */
[----:B------:R-:W-:Y:S05]  /*a4f0*/  @P0 BRA `(.L_x_733) ;  /* 0x0000000000440947 */ /* 0x000fea0003800000 */
[----:B------:R-:W-:-:S05]  /*a500*/  IMAD.U32 R22, R22, 0x10000, RZ ;  /* 0x0001000016167824 */ /* 0x000fca00078e00ff */
[----:B------:R-:W-:-:S04]  /*a510*/  FSETP.NEU.FTZ.AND P0, PT, R22, RZ, PT ;  /* 0x000000ff1600720b */ /* 0x000fc80003f1d000 */
[----:B------:R-:W-:-:S05]  /*a520*/  SEL R3, RZ, 0x1, !P0 ;  /* 0x00000001ff037807 */ /* 0x000fca0004000000 */
[----:B------:R0:W-:Y:S01]  /*a530*/  STG.E.U8 desc[UR36][R8.64], R3 ;  /* 0x0000000308007986 */ /* 0x0001e2000c101124 */
[----:B------:R-:W-:Y:S05]  /*a540*/  BRA `(.L_x_734) ;  /* 0x00000004000c7947 */ /* 0x000fea0003800000 */
.L_x_754:
[----:B------:R-:W-:Y:S01]  /*a550*/  IMAD.U32 R22, R22, 0x10000, RZ ;  /* 0x0001000016167824 */ /* 0x000fe200078e00ff */
[----:B------:R-:W-:-:S03]  /*a560*/  CS2R R6, SRZ ;  /* 0x0000000000067805 */ /* 0x000fc6000001ff00 */
[----:B------:R-:W-:-:S06]  /*a570*/  FMUL.FTZ R4, R22, 1 ;  /* 0x3f80000016047820 */ /* 0x000fcc0000410000 */
[----:B------:R-:W0:Y:S02]  /*a580*/  F2F.F64.F32 R4, R4 ;  /* 0x0000000400047310 */ /* 0x000e240000201800 */
[----:B0-----:R0:W-:Y:S01]  /*a590*/  STG.E.128 desc[UR36][R8.64], R4 ;  /* 0x0000000408007986 */ /* 0x0011e2000c101d24 */
[----:B------:R-:W-:Y:S05]  /*a5a0*/  BRA `(.L_x_734) ;  /* 0x0000000000f47947 */ /* 0x000fea0003800000 */
.L_x_753:
[----:B------:R-:W-:-:S13]  /*a5b0*/  ISETP.NE.AND P0, PT, R0, 0xf, PT ;  /* 0x0000000f0000780c */ /* 0x000fda0003f05270 */
[----:B------:R-:W-:Y:S05]  /*a5c0*/  @!P0 BRA `(.L_x_755) ;  /* 0x0000000000e88947 */ /* 0x000fea0003800000 */
[----:B------:R-:W-:-:S13]  /*a5d0*/  ISETP.NE.AND P0, PT, R0, 0x17, PT ;  /* 0x000000170000780c */ /* 0x000fda0003f05270 */
[----:B------:R-:W-:Y:S05]  /*a5e0*/  @!P0 BRA `(.L_x_756) ;  /* 0x0000000000908947 */ /* 0x000fea0003800000 */
[----:B------:R-:W-:-:S13]  /*a5f0*/  ISETP.NE.AND P0, PT, R0, 0x18, PT ;  /* 0x000000180000780c */ /* 0x000fda0003f05270 */
[----:B------:R-:W-:Y:S05]  /*a600*/  @!P0 BRA `(.L_x_757) ;  /* 0x0000000000448947 */ /* 0x000fea0003800000 */
.L_x_733:
        /* <DEDUP_REMOVED lines=16> */
.L_x_758:
[----:B------:R-:W-:Y:S05]  /*a710*/  BRA `(.L_x_734) ;  /* 0x0000000000987947 */ /* 0x000fea0003800000 */
.L_x_757:
[----:B------:R-:W-:Y:S01]  /*a720*/  IMAD.U32 R5, R22, 0x10000, RZ ;  /* 0x0001000016057824 */ /* 0x000fe200078e00ff */
        /* <DEDUP_REMOVED lines=12> */
.L_x_760:
[----:B------:R-:W-:Y:S05]  /*a7f0*/  BSYNC.RECONVERGENT B0 ;  /* 0x0000000000007941 */ /* 0x000fea0003800200 */
.L_x_759:
[----:B------:R-:W-:-:S05]  /*a800*/  LOP3.LUT R3, R0, 0x80, R3, 0xf8, !PT ;  /* 0x0000008000037812 */ /* 0x000fca00078ef803 */
[----:B------:R0:W-:Y:S01]  /*a810*/  STG.E.U8 desc[UR36][R8.64], R3 ;  /* 0x0000000308007986 */ /* 0x0001e2000c101124 */
[----:B------:R-:W-:Y:S05]  /*a820*/  BRA `(.L_x_734) ;  /* 0x0000000000547947 */ /* 0x000fea0003800000 */
.L_x_756:
[----:B------:R-:W-:Y:S01]  /*a830*/  IMAD.U32 R3, R22, 0x10000, RZ ;  /* 0x0001000016037824 */ /* 0x000fe200078e00ff */
        /* <DEDUP_REMOVED lines=11> */
.L_x_762:
[----:B------:R-:W-:Y:S01]  /*a8f0*/  IMAD.MOV.U32 R0, RZ, RZ, 0x7f ;  /* 0x0000007fff007424 */ /* 0x000fe200078e00ff */
[----:B------:R-:W-:-:S04]  /*a900*/  ISETP.GT.U32.AND P0, PT, R4, 0x7f800000, PT ;  /* 0x7f8000000400780c */ /* 0x000fc80003f04070 */
[----:B------:R-:W-:-:S09]  /*a910*/  SEL R0, R0, 0x7c, P0 ;  /* 0x0000007c00007807 */ /* 0x000fd20000000000 */
.L_x_763:
[----:B------:R-:W-:Y:S05]  /*a920*/  BSYNC.RECONVERGENT B0 ;  /* 0x0000000000007941 */ /* 0x000fea0003800200 */
.L_x_761:
[----:B------:R-:W-:-:S04]  /*a930*/  SHF.R.U32.HI R3, RZ, 0x18, R3 ;  /* 0x00000018ff037819 */ /* 0x000fc80000011603 */
[----:B------:R-:W-:-:S05]  /*a940*/  LOP3.LUT R3, R0, 0x80, R3, 0xf8, !PT ;  /* 0x0000008000037812 */ /* 0x000fca00078ef803 */
[----:B------:R0:W-:Y:S01]  /*a950*/  STG.E.U8 desc[UR36][R8.64], R3 ;  /* 0x0000000308007986 */ /* 0x0001e2000c101124 */
[----:B------:R-:W-:Y:S05]  /*a960*/  BRA `(.L_x_734) ;  /* 0x0000000000047947 */ /* 0x000fea0003800000 */
.L_x_755:
[----:B------:R0:W-:Y:S02]  /*a970*/  STG.E.U16 desc[UR36][R8.64], R22 ;  /* 0x0000001608007986 */ /* 0x0001e4000c101524 */
.L_x_734:
[----:B------:R-:W-:-:S05]  /*a980*/  VIADD R25, R25, 0x80 ;  /* 0x0000008019197836 */ /* 0x000fca0000000000 */
[----:B------:R-:W-:-:S13]  /*a990*/  ISETP.GE.AND P0, PT, R25, R16, PT ;  /* 0x000000101900720c */ /* 0x000fda0003f06270 */
[----:B------:R-:W-:Y:S05]  /*a9a0*/  @P0 BRA `(.L_x_728) ;  /* 0x0000000c00d80947 */ /* 0x000fea0003800000 */
[----:B------:R-:W5:Y:S01]  /*a9b0*/  LDCU UR4, c[0x0][0x3c4] ;  /* 0x00007880ff0477ac */ /* 0x000f620008000800 */
[----:B012-4-:R-:W0:Y:S01]  /*a9c0*/  LDC.64 R8, c[0x0][0x398] ;  /* 0x0000e600ff087b82 */ /* 0x017e220000000a00 */
[----:B------:R-:W-:Y:S01]  /*a9d0*/  IMAD R0, R2, 0x200, R25 ;  /* 0x0000020002007824 */ /* 0x000fe200078e0219 */
[----:B------:R-:W-:-:S03]  /*a9e0*/  PRMT R4, R17, 0x9910, RZ ;  /* 0x0000991011047816 */ /* 0x000fc600000000ff */
        /* <DEDUP_REMOVED lines=18> */
.L_x_767:
[----:B------:R-:W-:-:S06]  /*ab10*/  IMAD.U32 R5, R18, 0x10000, RZ ;  /* 0x0001000012057824 */ /* 0x000fcc00078e00ff */
[----:B------:R-:W0:Y:S02]  /*ab20*/  F2I.S64.TRUNC R4, R5 ;  /* 0x0000000500047311 */ /* 0x000e24000020d900 */
[----:B0-----:R0:W-:Y:S01]  /*ab30*/  STG.E.U8 desc[UR36][R8.64], R4 ;  /* 0x0000000408007986 */ /* 0x0011e2000c101124 */
[----:B------:R-:W-:Y:S05]  /*ab40*/  BRA `(.L_x_769) ;  /* 0x0000000c006c7947 */ /* 0x000fea0003800000 */
.L_x_766:
        /* <DEDUP_REMOVED lines=10> */
.L_x_771:
[----:B------:R-:W-:-:S04]  /*abf0*/  IMAD.U32 R18, R18, 0x10000, RZ ;  /* 0x0001000012127824 */ /* 0x000fc800078e00ff */
[----:B------:R-:W0:Y:S02]  /*ac00*/  F2I.FTZ.TRUNC.NTZ R3, R18 ;  /* 0x0000001200037305 */ /* 0x000e24000021f100 */
[----:B0-----:R2:W-:Y:S01]  /*ac10*/  STG.E desc[UR36][R8.64], R3 ;  /* 0x0000000308007986 */ /* 0x0015e2000c101924 */
[----:B------:R-:W-:Y:S05]  /*ac20*/  BRA `(.L_x_769) ;  /* 0x0000000c00347947 */ /* 0x000fea0003800000 */
.L_x_770:
[----:B------:R-:W-:-:S04]  /*ac30*/  IMAD.U32 R18, R18, 0x10000, RZ ;  /* 0x0001000012127824 */ /* 0x000fc800078e00ff */
[----:B------:R-:W0:Y:S02]  /*ac40*/  F2I.FTZ.TRUNC.NTZ R3, R18 ;  /* 0x0000001200037305 */ /* 0x000e24000021f100 */
[----:B0-----:R0:W-:Y:S01]  /*ac50*/  STG.E.U16 desc[UR36][R8.64], R3 ;  /* 0x0000000308007986 */ /* 0x0011e2000c101524 */
[----:B------:R-:W-:Y:S05]  /*ac60*/  BRA `(.L_x_769) ;  /* 0x0000000c00247947 */ /* 0x000fea0003800000 */
.L_x_765:
        /* <DEDUP_REMOVED lines=9> */
.L_x_773:
[----:B------:R-:W-:-:S05]  /*ad00*/  IMAD.U32 R0, R18, 0x10000, RZ ;  /* 0x0001000012007824 */ /* 0x000fca00078e00ff */
[----:B------:R-:W-:-:S05]  /*ad10*/  F2FP.F16.F32.PACK_AB R0, RZ, R0 ;  /* 0x00000000ff00723e */ /* 0x000fca00000000ff */
[----:B------:R0:W-:Y:S01]  /*ad20*/  STG.E.U16 desc[UR36][R8.64], R0 ;  /* 0x0000000008007986 */ /* 0x0001e2000c101524 */
[----:B------:R-:W-:Y:S05]  /*ad30*/  BRA `(.L_x_769) ;  /* 0x0000000800f07947 */ /* 0x000fea0003800000 */
.L_x_772:
        /* <DEDUP_REMOVED lines=10> */
.L_x_775:
[----:B------:R-:W-:-:S05]  /*ade0*/  IMAD.U32 R18, R18, 0x10000, RZ ;  /* 0x0001000012127824 */ /* 0x000fca00078e00ff */
[----:B------:R-:W-:-:S04]  /*adf0*/  F2FP.F16.F32.PACK_AB R3, RZ, R18 ;  /* 0x00000012ff03723e */ /* 0x000fc800000000ff */
[----:B------:R-:W-:-:S05]  /*ae00*/  PRMT R3, R3, 0x5410, RZ ;  /* 0x0000541003037816 */ /* 0x000fca00000000ff */
[----:B------:R0:W-:Y:S01]  /*ae10*/  STG.E desc[UR36][R8.64], R3 ;  /* 0x0000000308007986 */ /* 0x0001e2000c101924 */
[----:B------:R-:W-:Y:S05]  /*ae20*/  BRA `(.L_x_769) ;  /* 0x0000000800b47947 */ /* 0x000fea0003800000 */
.L_x_774:
[----:B------:R-:W-:-:S04]  /*ae30*/  IMAD.U32 R4, R18, 0x10000, RZ ;  /* 0x0001000012047824 */ /* 0x000fc800078e00ff */
[----:B------:R-:W-:-:S06]  /*ae40*/  FMUL.FTZ R4, R4, 1 ;  /* 0x3f80000004047820 */ /* 0x000fcc0000410000 */
[----:B------:R-:W0:Y:S02]  /*ae50*/  F2F.F64.F32 R4, R4 ;  /* 0x0000000400047310 */ /* 0x000e240000201800 */
[----:B0-----:R0:W-:Y:S01]  /*ae60*/  STG.E.64 desc[UR36][R8.64], R4 ;  /* 0x0000000408007986 */ /* 0x0011e2000c101b24 */
[----:B------:R-:W-:Y:S05]  /*ae70*/  BRA `(.L_x_769) ;  /* 0x0000000800a07947 */ /* 0x000fea0003800000 */
.L_x_764:
        /* <DEDUP_REMOVED lines=14> */
.L_x_779:
        /* <DEDUP_REMOVED lines=17> */
.L_x_782:
[----:B------:R-:W-:-:S04]  /*b070*/  SHF.R.U32.HI R3, RZ, 0x18, R5 ;  /* 0x00000018ff037819 */ /* 0x000fc80000011605 */
[----:B------:R-:W-:-:S04]  /*b080*/  LOP3.LUT R0, R0, 0x80, R3, 0xf8, !PT ;  /* 0x0000008000007812 */ /* 0x000fc800078ef803 */
[----:B------:R-:W-:-:S07]  /*b090*/  PRMT R4, R0, 0x7610, R4 ;  /* 0x0000761000047816 */ /* 0x000fce0000000004 */
.L_x_781:
[----:B------:R-:W-:Y:S05]  /*b0a0*/  BSYNC.RECONVERGENT B0 ;  /* 0x0000000000007941 */ /* 0x000fea0003800200 */
.L_x_780:
[----:B------:R0:W-:Y:S01]  /*b0b0*/  STG.E.U8 desc[UR36][R8.64], R4 ;  /* 0x0000000408007986 */ /* 0x0001e2000c101124 */
[----:B------:R-:W-:Y:S05]  /*b0c0*/  BRA `(.L_x_769) ;  /* 0x00000008000c7947 */ /* 0x000fea0003800000 */
.L_x_778:
        /* <DEDUP_REMOVED lines=17> */
.L_x_785:
[----:B------:R-:W-:-:S04]  /*b1e0*/  SHF.R.U32.HI R3, RZ, 0x18, R5 ;  /* 0x00000018ff037819 */ /* 0x000fc80000011605 */
[----:B------:R-:W-:-:S04]  /*b1f0*/  LOP3.LUT R0, R0, 0x80, R3, 0xf8, !PT ;  /* 0x0000008000007812 */ /* 0x000fc800078ef803 */
[----:B------:R-:W-:-:S07]  /*b200*/  PRMT R4, R0, 0x7610, R4 ;  /* 0x0000761000047816 */ /* 0x000fce0000000004 */
.L_x_784:
[----:B------:R-:W-:Y:S05]  /*b210*/  BSYNC.RECONVERGENT B0 ;  /* 0x0000000000007941 */ /* 0x000fea0003800200 */
.L_x_783:
[----:B------:R0:W-:Y:S01]  /*b220*/  STG.E.U8 desc[UR36][R8.64], R4 ;  /* 0x0000000408007986 */ /* 0x0001e2000c101124 */
[----:B------:R-:W-:Y:S05]  /*b230*/  BRA `(.L_x_769) ;  /* 0x0000000400b07947 */ /* 0x000fea0003800000 */
.L_x_777:
        /* <DEDUP_REMOVED lines=22> */
.L_x_787:
[----:B------:R-:W-:-:S06]  /*b3a0*/  IMAD.U32 R4, R18, 0x10000, RZ ;  /* 0x0001000012047824 */ /* 0x000fcc00078e00ff */
[----:B------:R-:W0:Y:S02]  /*b3b0*/  F2I.U64.TRUNC R4, R4 ;  /* 0x0000000400047311 */ /* 0x000e24000020d800 */
[----:B0-----:R0:W-:Y:S01]  /*b3c0*/  STG.E.64 desc[UR36][R8.64], R4 ;  /* 0x0000000408007986 */ /* 0x0011e2000c101b24 */
[----:B------:R-:W-:Y:S05]  /*b3d0*/  BRA `(.L_x_769) ;  /* 0x0000000400487947 */ /* 0x000fea0003800000 */
.L_x_786:
[----:B------:R-:W-:-:S04]  /*b3e0*/  IMAD.U32 R18, R18, 0x10000, RZ ;  /* 0x0001000012127824 */ /* 0x000fc800078e00ff */
[----:B------:R-:W0:Y:S02]  /*b3f0*/  F2I.FTZ.U32.TRUNC.NTZ R3, R18 ;  /* 0x0000001200037305 */ /* 0x000e24000021f000 */
[----:B0-----:R0:W-:Y:S01]  /*b400*/  STG.E desc[UR36][R8.64], R3 ;  /* 0x0000000308007986 */ /* 0x0011e2000c101924 */
[----:B------:R-:W-:Y:S05]  /*b410*/  BRA `(.L_x_769) ;  /* 0x0000000400387947 */ /* 0x000fea0003800000 */
.L_x_776:
        /* <DEDUP_REMOVED lines=11> */
.L_x_789:
[----:B------:R-:W-:Y:S01]  /*b4d0*/  IMAD.U32 R18, R18, 0x10000, RZ ;  /* 0x0001000012127824 */ /* 0x000fe200078e00ff */
[----:B------:R-:W-:-:S03]  /*b4e0*/  CS2R R6, SRZ ;  /* 0x0000000000067805 */ /* 0x000fc6000001ff00 */
[----:B------:R-:W-:-:S06]  /*b4f0*/  FMUL.FTZ R4, R18, 1 ;  /* 0x3f80000012047820 */ /* 0x000fcc0000410000 */
[----:B------:R-:W0:Y:S02]  /*b500*/  F2F.F64.F32 R4, R4 ;  /* 0x0000000400047310 */ /* 0x000e240000201800 */
[----:B0-----:R0:W-:Y:S01]  /*b510*/  STG.E.128 desc[UR36][R8.64], R4 ;  /* 0x0000000408007986 */ /* 0x0011e2000c101d24 */
[----:B------:R-:W-:Y:S05]  /*b520*/  BRA `(.L_x_769) ;  /* 0x0000000000f47947 */ /* 0x000fea0003800000 */
.L_x_788:
[----:B------:R-:W-:-:S13]  /*b530*/  ISETP.NE.AND P0, PT, R0, 0xf, PT ;  /* 0x0000000f0000780c */ /* 0x000fda0003f05270 */
[----:B------:R-:W-:Y:S05]  /*b540*/  @!P0 BRA `(.L_x_790) ;  /* 0x0000000000e88947 */ /* 0x000fea0003800000 */
[----:B------:R-:W-:-:S13]  /*b550*/  ISETP.NE.AND P0, PT, R0, 0x17, PT ;  /* 0x000000170000780c */ /* 0x000fda0003f05270 */
[----:B------:R-:W-:Y:S05]  /*b560*/  @!P0 BRA `(.L_x_791) ;  /* 0x0000000000908947 */ /* 0x000fea0003800000 */
[----:B------:R-:W-:-:S13]  /*b570*/  ISETP.NE.AND P0, PT, R0, 0x18, PT ;  /* 0x000000180000780c */ /* 0x000fda0003f05270 */
[----:B------:R-:W-:Y:S05]  /*b580*/  @!P0 BRA `(.L_x_792) ;  /* 0x0000000000448947 */ /* 0x000fea0003800000 */
.L_x_768:
        /* <DEDUP_REMOVED lines=16> */
.L_x_793:
[----:B------:R-:W-:Y:S05]  /*b690*/  BRA `(.L_x_769) ;  /* 0x0000000000987947 */ /* 0x000fea0003800000 */
.L_x_792:
        /* <DEDUP_REMOVED lines=13> */
.L_x_795:
[----:B------:R-:W-:Y:S05]  /*b770*/  BSYNC.RECONVERGENT B0 ;  /* 0x0000000000007941 */ /* 0x000fea0003800200 */
.L_x_794:
[----:B------:R-:W-:-:S05]  /*b780*/  LOP3.LUT R3, R0, 0x80, R3, 0xf8, !PT ;  /* 0x0000008000037812 */ /* 0x000fca00078ef803 */
[----:B------:R0:W-:Y:S01]  /*b790*/  STG.E.U8 desc[UR36][R8.64], R3 ;  /* 0x0000000308007986 */ /* 0x0001e2000c101124 */
[----:B------:R-:W-:Y:S05]  /*b7a0*/  BRA `(.L_x_769) ;  /* 0x0000000000547947 */ /* 0x000fea0003800000 */
.L_x_791:
        /* <DEDUP_REMOVED lines=12> */
.L_x_797:
[----:B------:R-:W-:Y:S01]  /*b870*/  IMAD.MOV.U32 R0, RZ, RZ, 0x7f ;  /* 0x0000007fff007424 */ /* 0x000fe200078e00ff */
[----:B------:R-:W-:-:S04]  /*b880*/  ISETP.GT.U32.AND P0, PT, R4, 0x7f800000, PT ;  /* 0x7f8000000400780c */ /* 0x000fc80003f04070 */
[----:B------:R-:W-:-:S09]  /*b890*/  SEL R0, R0, 0x7c, P0 ;  /* 0x0000007c00007807 */ /* 0x000fd20000000000 */
.L_x_798:
[----:B------:R-:W-:Y:S05]  /*b8a0*/  BSYNC.RECONVERGENT B0 ;  /* 0x0000000000007941 */ /* 0x000fea0003800200 */
.L_x_796:
[----:B------:R-:W-:-:S04]  /*b8b0*/  SHF.R.U32.HI R3, RZ, 0x18, R3 ;  /* 0x00000018ff037819 */ /* 0x000fc80000011603 */
[----:B------:R-:W-:-:S05]  /*b8c0*/  LOP3.LUT R3, R0, 0x80, R3, 0xf8, !PT ;  /* 0x0000008000037812 */ /* 0x000fca00078ef803 */
[----:B------:R0:W-:Y:S01]  /*b8d0*/  STG.E.U8 desc[UR36][R8.64], R3 ;  /* 0x0000000308007986 */ /* 0x0001e2000c101124 */
[----:B------:R-:W-:Y:S05]  /*b8e0*/  BRA `(.L_x_769) ;  /* 0x0000000000047947 */ /* 0x000fea0003800000 */
.L_x_790:
[----:B------:R0:W-:Y:S02]  /*b8f0*/  STG.E.U16 desc[UR36][R8.64], R18 ;  /* 0x0000001208007986 */ /* 0x0001e4000c101524 */
.L_x_769:
[----:B------:R-:W-:-:S07]  /*b900*/  VIADD R25, R25, 0x80 ;  /* 0x0000008019197836 */ /* 0x000fce0000000000 */
.L_x_728:
[----:B------:R-:W-:Y:S05]  /*b910*/  BSYNC.RECONVERGENT B6 ;  /* 0x0000000000067941 */ /* 0x000fea0003800200 */
.L_x_727:
[----:B------:R-:W-:-:S13]  /*b920*/  ISETP.GE.AND P0, PT, R25, R16, PT ;  /* 0x000000101900720c */ /* 0x000fda0003f06270 */
[----:B------:R-:W-:Y:S05]  /*b930*/  @P0 EXIT ;  /* 0x000000000000094d */ /* 0x000fea0003800000 */
[----:B012---:R-:W0:Y:S01]  /*b940*/  LDC.64 R4, c[0x0][0x398] ;  /* 0x0000e600ff047b82 */ /* 0x007e220000000a00 */
[----:B------:R-:W1:Y:S01]  /*b950*/  LDCU UR4, c[0x0][0x3c4] ;  /* 0x00007880ff0477ac */ /* 0x000e620008000800 */
[----:B----4-:R-:W-:Y:S01]  /*b960*/  PRMT R0, R17, 0x9910, RZ ;  /* 0x0000991011007816 */ /* 0x010fe200000000ff */
[----:B------:R-:W-:-:S03]  /*b970*/  IMAD R2, R2, 0x200, R25 ;  /* 0x0000020002027824 */ /* 0x000fc600078e0219 */
[----:B------:R-:W-:Y:S01]  /*b980*/  ISETP.GT.AND P1, PT, R0, 0x9, PT ;  /* 0x000000090000780c */ /* 0x000fe20003f24270 */
[----:B-1----:R-:W-:-:S05]  /*b990*/  IMAD R3, R2, UR4, RZ ;  /* 0x0000000402037c24 */ /* 0x002fca000f8e02ff */
[----:B0-----:R-:W-:-:S05]  /*b9a0*/  IADD3 R2, P0, PT, R3, R4, RZ ;  /* 0x0000000403027210 */ /* 0x001fca0007f1e0ff */
[----:B------:R-:W-:Y:S02]  /*b9b0*/  IMAD.X R3, RZ, RZ, R5, P0 ;  /* 0x000000ffff037224 */ /* 0x000fe400000e0605 */
[----:B------:R-:W-:Y:S06]  /*b9c0*/  @P1 BRA `(.L_x_799) ;  /* 0x00000004000c1947 */ /* 0x000fec0003800000 */
        /* <DEDUP_REMOVED lines=8> */
[----:B---3--:R-:W-:-:S06]  /*ba50*/  IMAD.U32 R19, R19, 0x10000, RZ ;  /* 0x0001000013137824 */ /* 0x008fcc00078e00ff */
[----:B------:R-:W0:Y:S02]  /*ba60*/  F2I.FTZ.TRUNC.NTZ R19, R19 ;  /* 0x0000001300137305 */ /* 0x000e24000021f100 */
[----:B0-----:R-:W-:Y:S01]  /*ba70*/  STG.E.U8 desc[UR36][R2.64], R19 ;  /* 0x0000001302007986 */ /* 0x001fe2000c101124 */
[----:B------:R-:W-:Y:S05]  /*ba80*/  EXIT ;  /* 0x000000000000794d */ /* 0x000fea0003800000 */
.L_x_802:
[----:B---3--:R-:W-:-:S06]  /*ba90*/  IMAD.U32 R5, R19, 0x10000, RZ ;  /* 0x0001000013057824 */ /* 0x008fcc00078e00ff */
[----:B------:R-:W0:Y:S02]  /*baa0*/  F2I.S64.TRUNC R4, R5 ;  /* 0x0000000500047311 */ /* 0x000e24000020d900 */
[----:B0-----:R-:W-:Y:S01]  /*bab0*/  STG.E.U8 desc[UR36][R2.64], R4 ;  /* 0x0000000402007986 */ /* 0x001fe2000c101124 */
[----:B------:R-:W-:Y:S05]  /*bac0*/  EXIT ;  /* 0x000000000000794d */ /* 0x000fea0003800000 */
.L_x_801:
[----:B------:R-:W-:-:S13]  /*bad0*/  ISETP.NE.AND P0, PT, R0, 0x2, PT ;  /* 0x000000020000780c */ /* 0x000fda0003f05270 */
[----:B------:R-:W-:Y:S05]  /*bae0*/  @!P0 BRA `(.L_x_804) ;  /* 0x0000000000308947 */ /* 0x000fea0003800000 */
[----:B------:R-:W-:-:S13]  /*baf0*/  ISETP.NE.AND P0, PT, R0, 0x3, PT ;  /* 0x000000030000780c */ /* 0x000fda0003f05270 */
[----:B------:R-:W-:Y:S05]  /*bb00*/  @!P0 BRA `(.L_x_805) ;  /* 0x0000000000188947 */ /* 0x000fea0003800000 */
[----:B------:R-:W-:-:S13]  /*bb10*/  ISETP.NE.AND P0, PT, R0, 0x4, PT ;  /* 0x000000040000780c */ /* 0x000fda0003f05270 */
[----:B------:R-:W-:Y:S05]  /*bb20*/  @P0 BRA `(.L_x_803) ;  /* 0x0000000800780947 */ /* 0x000fea0003800000 */
[----:B---3--:R-:W-:-:S06]  /*bb30*/  IMAD.U32 R4, R19, 0x10000, RZ ;  /* 0x0001000013047824 */ /* 0x008fcc00078e00ff */
[----:B------:R-:W0:Y:S02]  /*bb40*/  F2I.S64.TRUNC R4, R4 ;  /* 0x0000000400047311 */ /* 0x000e24000020d900 */
[----:B0-----:R-:W-:Y:S01]  /*bb50*/  STG.E.64 desc[UR36][R2.64], R4 ;  /* 0x0000000402007986 */ /* 0x001fe2000c101b24 */
[----:B------:R-:W-:Y:S05]  /*bb60*/  EXIT ;  /* 0x000000000000794d */ /* 0x000fea0003800000 */
.L_x_805:
[----:B---3--:R-:W-:-:S06]  /*bb70*/  IMAD.U32 R19, R19, 0x10000, RZ ;  /* 0x0001000013137824 */ /* 0x008fcc00078e00ff */
[----:B------:R-:W0:Y:S02]  /*bb80*/  F2I.FTZ.TRUNC.NTZ R19, R19 ;  /* 0x0000001300137305 */ /* 0x000e24000021f100 */
[----:B0-----:R-:W-:Y:S01]  /*bb90*/  STG.E desc[UR36][R2.64], R19 ;  /* 0x0000001302007986 */ /* 0x001fe2000c101924 */
[----:B------:R-:W-:Y:S05]  /*bba0*/  EXIT ;  /* 0x000000000000794d */ /* 0x000fea0003800000 */
.L_x_804:
[----:B---3--:R-:W-:-:S06]  /*bbb0*/  IMAD.U32 R19, R19, 0x10000, RZ ;  /* 0x0001000013137824 */ /* 0x008fcc00078e00ff */
[----:B------:R-:W0:Y:S02]  /*bbc0*/  F2I.FTZ.TRUNC.NTZ R19, R19 ;  /* 0x0000001300137305 */ /* 0x000e24000021f100 */
[----:B0-----:R-:W-:Y:S01]  /*bbd0*/  STG.E.U16 desc[UR36][R2.64], R19 ;  /* 0x0000001302007986 */ /* 0x001fe2000c101524 */
[----:B------:R-:W-:Y:S05]  /*bbe0*/  EXIT ;  /* 0x000000000000794d */ /* 0x000fea0003800000 */
.L_x_800:
[----:B------:R-:W-:-:S13]  /*bbf0*/  ISETP.GT.AND P0, PT, R0, 0x6, PT ;  /* 0x000000060000780c */ /* 0x000fda0003f04270 */
[----:B------:R-:W-:Y:S05]  /*bc00*/  @P0 BRA `(.L_x_806) ;  /* 0x00000000002c0947 */ /* 0x000fea0003800000 */
[----:B------:R-:W-:-:S13]  /*bc10*/  ISETP.NE.AND P0, PT, R0, 0x5, PT ;  /* 0x000000050000780c */ /* 0x000fda0003f05270 */
[----:B------:R-:W-:Y:S05]  /*bc20*/  @!P0 BRA `(.L_x_807) ;  /* 0x0000000000148947 */ /* 0x000fea0003800000 */
[----:B------:R-:W-:-:S13]  /*bc30*/  ISETP.NE.AND P0, PT, R0, 0x6, PT ;  /* 0x000000060000780c */ /* 0x000fda0003f05270 */
[----:B------:R-:W-:Y:S05]  /*bc40*/  @P0 BRA `(.L_x_803) ;  /* 0x0000000800300947 */ /* 0x000fea0003800000 */
[----:B---3--:R-:W-:-:S05]  /*bc50*/  IMAD.U32 R19, R19, 0x10000, RZ ;  /* 0x0001000013137824 */ /* 0x008fca00078e00ff */
[----:B------:R-:W-:Y:S01]  /*bc60*/  STG.E desc[UR36][R2.64], R19 ;  /* 0x0000001302007986 */ /* 0x000fe2000c101924 */
[----:B------:R-:W-:Y:S05]  /*bc70*/  EXIT ;  /* 0x000000000000794d */ /* 0x000fea0003800000 */
.L_x_807:
[----:B---3--:R-:W-:-:S05]  /*bc80*/  IMAD.U32 R0, R19, 0x10000, RZ ;  /* 0x0001000013007824 */ /* 0x008fca00078e00ff */
[----:B------:R-:W-:-:S05]  /*bc90*/  F2FP.F16.F32.PACK_AB R0, RZ, R0 ;  /* 0x00000000ff00723e */ /* 0x000fca00000000ff */
[----:B------:R-:W-:Y:S01]  /*bca0*/  STG.E.U16 desc[UR36][R2.64], R0 ;  /* 0x0000000002007986 */ /* 0x000fe2000c101524 */
[----:B------:R-:W-:Y:S05]  /*bcb0*/  EXIT ;  /* 0x000000000000794d */ /* 0x000fea0003800000 */
.L_x_806:
[----:B------:R-:W-:-:S13]  /*bcc0*/  ISETP.NE.AND P0, PT, R0, 0x7, PT ;  /* 0x000000070000780c */ /* 0x000fda0003f05270 */
[----:B------:R-:W-:Y:S05]  /*bcd0*/  @!P0 BRA `(.L_x_808) ;  /* 0x0000000000348947 */ /* 0x000fea0003800000 */
[----:B------:R-:W-:-:S13]  /*bce0*/  ISETP.NE.AND P0, PT, R0, 0x8, PT ;  /* 0x000000080000780c */ /* 0x000fda0003f05270 */
[----:B------:R-:W-:Y:S05]  /*bcf0*/  @!P0 BRA `(.L_x_809) ;  /* 0x0000000000188947 */ /* 0x000fea0003800000 */
[----:B------:R-:W-:-:S13]  /*bd00*/  ISETP.NE.AND P0, PT, R0, 0x9, PT ;  /* 0x000000090000780c */ /* 0x000fda0003f05270 */
[----:B------:R-:W-:Y:S05]  /*bd10*/  @P0 BRA `(.L_x_803) ;  /* 0x0000000400fc0947 */ /* 0x000fea0003800000 */
[----:B---3--:R-:W-:Y:S02]  /*bd20*/  IMAD.U32 R4, R19, 0x10000, RZ ;  /* 0x0001000013047824 */ /* 0x008fe400078e00ff */
[----:B------:R-:W-:-:S05]  /*bd30*/  IMAD.MOV.U32 R5, RZ, RZ, RZ ;  /* 0x000000ffff057224 */ /* 0x000fca00078e00ff */
[----:B------:R-:W-:Y:S01]  /*bd40*/  STG.E.64 desc[UR36][R2.64], R4 ;  /* 0x0000000402007986 */ /* 0x000fe2000c101b24 */
[----:B------:R-:W-:Y:S05]  /*bd50*/  EXIT ;  /* 0x000000000000794d */ /* 0x000fea0003800000 */
.L_x_809:
[----:B---3--:R-:W-:-:S05]  /*bd60*/  IMAD.U32 R19, R19, 0x10000, RZ ;  /* 0x0001000013137824 */ /* 0x008fca00078e00ff */
[----:B------:R-:W-:-:S04]  /*bd70*/  F2FP.F16.F32.PACK_AB R5, RZ, R19 ;  /* 0x00000013ff05723e */ /* 0x000fc800000000ff */
[----:B------:R-:W-:-:S05]  /*bd80*/  PRMT R5, R5, 0x5410, RZ ;  /* 0x0000541005057816 */ /* 0x000fca00000000ff */
[----:B------:R-:W-:Y:S01]  /*bd90*/  STG.E desc[UR36][R2.64], R5 ;  /* 0x0000000502007986 */ /* 0x000fe2000c101924 */
[----:B------:R-:W-:Y:S05]  /*bda0*/  EXIT ;  /* 0x000000000000794d */ /* 0x000fea0003800000 */
.L_x_808:
[----:B---3--:R-:W-:-:S04]  /*bdb0*/  IMAD.U32 R4, R19, 0x10000, RZ ;  /* 0x0001000013047824 */ /* 0x008fc800078e00ff */
[----:B------:R-:W-:-:S06]  /*bdc0*/  FMUL.FTZ R4, R4, 1 ;  /* 0x3f80000004047820 */ /* 0x000fcc0000410000 */
[----:B------:R-:W0:Y:S02]  /*bdd0*/  F2F.F64.F32 R4, R4 ;  /* 0x0000000400047310 */ /* 0x000e240000201800 */
[----:B0-----:R-:W-:Y:S01]  /*bde0*/  STG.E.64 desc[UR36][R2.64], R4 ;  /* 0x0000000402007986 */ /* 0x001fe2000c101b24 */
[----:B------:R-:W-:Y:S05]  /*bdf0*/  EXIT ;  /* 0x000000000000794d */ /* 0x000fea0003800000 */
.L_x_799:
        /* <DEDUP_REMOVED lines=10> */
[----:B---3--:R-:W-:-:S06]  /*bea0*/  IMAD.U32 R5, R19, 0x10000, RZ ;  /* 0x0001000013057824 */ /* 0x008fcc00078e00ff */
[----:B------:R-:W0:Y:S02]  /*beb0*/  F2I.FTZ.U32.TRUNC.NTZ R5, R5 ;  /* 0x0000000500057305 */ /* 0x000e24000021f000 */
[----:B0-----:R-:W-:Y:S01]  /*bec0*/  STG.E.U16 desc[UR36][R2.64], R5 ;  /* 0x0000000502007986 */ /* 0x001fe2000c101524 */
[----:B------:R-:W-:Y:S05]  /*bed0*/  EXIT ;  /* 0x000000000000794d */ /* 0x000fea0003800000 */
.L_x_813:
[----:B---3--:R-:W-:Y:S01]  /*bee0*/  IMAD.U32 R5, R19, 0x10000, RZ ;  /* 0x0001000013057824 */ /* 0x008fe200078e00ff */
        /* <DEDUP_REMOVED lines=17> */
.L_x_816:
[----:B------:R-:W-:-:S04]  /*c000*/  SHF.R.U32.HI R5, RZ, 0x18, R5 ;  /* 0x00000018ff057819 */ /* 0x000fc80000011605 */
[----:B------:R-:W-:-:S07]  /*c010*/  LOP3.LUT R0, R0, 0x80, R5, 0xf8, !PT ;  /* 0x0000008000007812 */ /* 0x000fce00078ef805 */
.L_x_815:
[----:B------:R-:W-:Y:S05]  /*c020*/  BSYNC.RECONVERGENT B0 ;  /* 0x0000000000007941 */ /* 0x000fea0003800200 */
.L_x_814:
[----:B------:R-:W-:Y:S01]  /*c030*/  STG.E.U8 desc[UR36][R2.64], R0 ;  /* 0x0000000002007986 */ /* 0x000fe2000c101124 */
[----:B------:R-:W-:Y:S05]  /*c040*/  EXIT ;  /* 0x000000000000794d */ /* 0x000fea0003800000 */
.L_x_812:
        /* <DEDUP_REMOVED lines=18> */
.L_x_819:
[----:B------:R-:W-:-:S04]  /*c170*/  SHF.R.U32.HI R5, RZ, 0x18, R5 ;  /* 0x00000018ff057819 */ /* 0x000fc80000011605 */
[----:B------:R-:W-:-:S07]  /*c180*/  LOP3.LUT R0, R0, 0x80, R5, 0xf8, !PT ;  /* 0x0000008000007812 */ /* 0x000fce00078ef805 */
.L_x_818:
[----:B------:R-:W-:Y:S05]  /*c190*/  BSYNC.RECONVERGENT B0 ;  /* 0x0000000000007941 */ /* 0x000fea0003800200 */
.L_x_817:
[----:B------:R-:W-:Y:S01]  /*c1a0*/  STG.E.U8 desc[UR36][R2.64], R0 ;  /* 0x0000000002007986 */ /* 0x000fe2000c101124 */
[----:B------:R-:W-:Y:S05]  /*c1b0*/  EXIT ;  /* 0x000000000000794d */ /* 0x000fea0003800000 */
.L_x_811:
[----:B------:R-:W-:-:S13]  /*c1c0*/  ISETP.NE.AND P0, PT, R0, 0x1c, PT ;  /* 0x0000001c0000780c */ /* 0x000fda0003f05270 */
[----:B------:R-:W-:Y:S05]  /*c1d0*/  @!P0 BRA `(.L_x_820) ;  /* 0x0000000000608947 */ /* 0x000fea0003800000 */
[----:B------:R-:W-:-:S13]  /*c1e0*/  ISETP.NE.AND P0, PT, R0, 0x1d, PT ;  /* 0x0000001d0000780c */ /* 0x000fda0003f05270 */
[----:B------:R-:W-:Y:S05]  /*c1f0*/  @!P0 BRA `(.L_x_821) ;  /* 0x0000000000488947 */ /* 0x000fea0003800000 */
[----:B------:R-:W-:-:S13]  /*c200*/  ISETP.NE.AND P0, PT, R0, 0x2c, PT ;  /* 0x0000002c0000780c */ /* 0x000fda0003f05270 */
[----:B------:R-:W-:Y:S05]  /*c210*/  @P0 BRA `(.L_x_803) ;  /* 0x0000000000bc0947 */ /* 0x000fea0003800000 */
[----:B---3--:R-:W-:Y:S02]  /*c220*/  IMAD.U32 R19, R19, 0x10000, RZ ;  /* 0x0001000013137824 */ /* 0x008fe400078e00ff */
[----:B------:R-:W-:-:S03]  /*c230*/  IMAD.MOV.U32 R5, RZ, RZ, 0xff ;  /* 0x000000ffff057424 */ /* 0x000fc600078e00ff */
[----:B------:R-:W-:-:S04]  /*c240*/  SHF.R.U32.HI R6, RZ, 0x17, R19 ;  /* 0x00000017ff067819 */ /* 0x000fc80000011613 */
[----:B------:R-:W-:-:S04]  /*c250*/  LOP3.LUT R4, R6, 0xff, RZ, 0xc0, !PT ;  /* 0x000000ff06047812 */ /* 0x000fc800078ec0ff */
[----:B------:R-:W-:-:S13]  /*c260*/  ISETP.NE.AND P2, PT, R4, 0xff, PT ;  /* 0x000000ff0400780c */ /* 0x000fda0003f45270 */
[--C-:B------:R-:W-:Y:S02]  /*c270*/  @P2 SHF.R.U32.HI R0, RZ, 0x16, R19.reuse ;  /* 0x00000016ff002819 */ /* 0x100fe40000011613 */
[----:B------:R-:W-:Y:S02]  /*c280*/  @P2 LOP3.LUT P0, RZ, R4, 0x3fffff, R19, 0xf8, !PT ;  /* 0x003fffff04ff2812 */ /* 0x000fe4000780f813 */
        /* <DEDUP_REMOVED lines=9> */
.L_x_821:
[----:B---3--:R-:W-:-:S06]  /*c320*/  IMAD.U32 R4, R19, 0x10000, RZ ;  /* 0x0001000013047824 */ /* 0x008fcc00078e00ff */
[----:B------:R-:W0:Y:S02]  /*c330*/  F2I.U64.TRUNC R4, R4 ;  /* 0x0000000400047311 */ /* 0x000e24000020d800 */
[----:B0-----:R-:W-:Y:S01]  /*c340*/  STG.E.64 desc[UR36][R2.64], R4 ;  /* 0x0000000402007986 */ /* 0x001fe2000c101b24 */
[----:B------:R-:W-:Y:S05]  /*c350*/  EXIT ;  /* 0x000000000000794d */ /* 0x000fea0003800000 */
.L_x_820:
[----:B---3--:R-:W-:-:S06]  /*c360*/  IMAD.U32 R19, R19, 0x10000, RZ ;  /* 0x0001000013137824 */ /* 0x008fcc00078e00ff */
[----:B------:R-:W0:Y:S02]  /*c370*/  F2I.FTZ.U32.TRUNC.NTZ R19, R19 ;  /* 0x0000001300137305 */ /* 0x000e24000021f000 */
[----:B0-----:R-:W-:Y:S01]  /*c380*/  STG.E desc[UR36][R2.64], R19 ;  /* 0x0000001302007986 */ /* 0x001fe2000c101924 */
[----:B------:R-:W-:Y:S05]  /*c390*/  EXIT ;  /* 0x000000000000794d */ /* 0x000fea0003800000 */
.L_x_810:
[----:B------:R-:W-:-:S13]  /*c3a0*/  ISETP.GT.AND P0, PT, R0, 0xe, PT ;  /* 0x0000000e0000780c */ /* 0x000fda0003f04270 */
[----:B------:R-:W-:Y:S05]  /*c3b0*/  @P0 BRA `(.L_x_822) ;  /* 0x00000000003c0947 */ /* 0x000fea0003800000 */
[----:B------:R-:W-:-:S13]  /*c3c0*/  ISETP.NE.AND P0, PT, R0, 0xa, PT ;  /* 0x0000000a0000780c */ /* 0x000fda0003f05270 */
[----:B------:R-:W-:Y:S05]  /*c3d0*/  @!P0 BRA `(.L_x_823) ;  /* 0x00000000001c8947 */ /* 0x000fea0003800000 */
[----:B------:R-:W-:-:S13]  /*c3e0*/  ISETP.NE.AND P0, PT, R0, 0xb, PT ;  /* 0x0000000b0000780c */ /* 0x000fda0003f05270 */
[----:B------:R-:W-:Y:S05]  /*c3f0*/  @P0 BRA `(.L_x_803) ;  /* 0x0000000000440947 */ /* 0x000fea0003800000 */
[----:B---3--:R-:W-:-:S05]  /*c400*/  IMAD.U32 R19, R19, 0x10000, RZ ;  /* 0x0001000013137824 */ /* 0x008fca00078e00ff */
[----:B------:R-:W-:-:S04]  /*c410*/  FSETP.NEU.FTZ.AND P0, PT, R19, RZ, PT ;  /* 0x000000ff1300720b */ /* 0x000fc80003f1d000 */
[----:B------:R-:W-:-:S05]  /*c420*/  SEL R5, RZ, 0x1, !P0 ;  /* 0x00000001ff057807 */ /* 0x000fca0004000000 */
[----:B------:R-:W-:Y:S01]  /*c430*/  STG.E.U8 desc[UR36][R2.64], R5 ;  /* 0x0000000502007986 */ /* 0x000fe2000c101124 */
[----:B------:R-:W-:Y:S05]  /*c440*/  EXIT ;  /* 0x000000000000794d */ /* 0x000fea0003800000 */
.L_x_823:
[----:B---3--:R-:W-:Y:S01]  /*c450*/  IMAD.U32 R19, R19, 0x10000, RZ ;  /* 0x0001000013137824 */ /* 0x008fe200078e00ff */
[----:B------:R-:W-:-:S03]  /*c460*/  CS2R R6, SRZ ;  /* 0x0000000000067805 */ /* 0x000fc6000001ff00 */
[----:B------:R-:W-:-:S06]  /*c470*/  FMUL.FTZ R4, R19, 1 ;  /* 0x3f80000013047820 */ /* 0x000fcc0000410000 */
[----:B------:R-:W0:Y:S02]  /*c480*/  F2F.F64.F32 R4, R4 ;  /* 0x0000000400047310 */ /* 0x000e240000201800 */
[----:B0-----:R-:W-:Y:S01]  /*c490*/  STG.E.128 desc[UR36][R2.64], R4 ;  /* 0x0000000402007986 */ /* 0x001fe2000c101d24 */
[----:B------:R-:W-:Y:S05]  /*c4a0*/  EXIT ;  /* 0x000000000000794d */ /* 0x000fea0003800000 */
.L_x_822:
[----:B------:R-:W-:-:S13]  /*c4b0*/  ISETP.NE.AND P0, PT, R0, 0xf, PT ;  /* 0x0000000f0000780c */ /* 0x000fda0003f05270 */
[----:B------:R-:W-:Y:S05]  /*c4c0*/  @!P0 BRA `(.L_x_824) ;  /* 0x0000000000e88947 */ /* 0x000fea0003800000 */
[----:B------:R-:W-:-:S13]  /*c4d0*/  ISETP.NE.AND P0, PT, R0, 0x17, PT ;  /* 0x000000170000780c */ /* 0x000fda0003f05270 */
[----:B------:R-:W-:Y:S05]  /*c4e0*/  @!P0 BRA `(.L_x_825) ;  /* 0x0000000000908947 */ /* 0x000fea0003800000 */
[----:B------:R-:W-:-:S13]  /*c4f0*/  ISETP.NE.AND P0, PT, R0, 0x18, PT ;  /* 0x000000180000780c */ /* 0x000fda0003f05270 */
[----:B------:R-:W-:Y:S05]  /*c500*/  @!P0 BRA `(.L_x_826) ;  /* 0x0000000000448947 */ /* 0x000fea0003800000 */
.L_x_803:
[----:B------:R-:W-:Y:S01]  /*c510*/  MOV R0, 0x0 ;  /* 0x0000000000007802 */ /* 0x000fe20000000f00 */
[----:B------:R-:W0:Y:S01]  /*c520*/  LDCU.64 UR4, c[0x4][0x128] ;  /* 0x01002500ff0477ac */ /* 0x000e220008000a00 */
[----:B------:R-:W-:Y:S02]  /*c530*/  IMAD.MOV.U32 R8, RZ, RZ, 0x65 ;  /* 0x00000065ff087424 */ /* 0x000fe400078e00ff */
[----:B------:R1:W2:Y:S01]  /*c540*/  LDC.64 R2, c[0x4][R0] ;  /* 0x0100000000027b82 */ /* 0x0002a20000000a00 */
[----:B------:R-:W4:Y:S01]  /*c550*/  LDCU.64 UR6, c[0x4][0x130] ;  /* 0x01002600ff0677ac */ /* 0x000f220008000a00 */
[----:B------:R-:W-:Y:S02]  /*c560*/  IMAD.MOV.U32 R12, RZ, RZ, 0x1 ;  /* 0x00000001ff0c7424 */ /* 0x000fe400078e00ff */
[----:B------:R-:W-:Y:S01]  /*c570*/  IMAD.MOV.U32 R13, RZ, RZ, RZ ;  /* 0x000000ffff0d7224 */ /* 0x000fe200078e00ff */
[----:B------:R-:W5:Y:S01]  /*c580*/  LDCU.64 UR8, c[0x4][0x40] ;  /* 0x01000800ff0877ac */ /* 0x000f620008000a00 */
[----:B0-----:R-:W-:-:S02]  /*c590*/  IMAD.U32 R4, RZ, RZ, UR4 ;  /* 0x00000004ff047e24 */ /* 0x001fc4000f8e00ff */
[----:B------:R-:W-:Y:S02]  /*c5a0*/  IMAD.U32 R5, RZ, RZ, UR5 ;  /* 0x00000005ff057e24 */ /* 0x000fe4000f8e00ff */
[----:B----4-:R-:W-:Y:S02]  /*c5b0*/  IMAD.U32 R6, RZ, RZ, UR6 ;  /* 0x00000006ff067e24 */ /* 0x010fe4000f8e00ff */
[----:B------:R-:W-:Y:S02]  /*c5c0*/  IMAD.U32 R7, RZ, RZ, UR7 ;  /* 0x00000007ff077e24 */ /* 0x000fe4000f8e00ff */
[----:B-----5:R-:W-:Y:S02]  /*c5d0*/  IMAD.U32 R10, RZ, RZ, UR8 ;  /* 0x00000008ff0a7e24 */ /* 0x020fe4000f8e00ff */
[----:B-1----:R-:W-:-:S07]  /*c5e0*/  IMAD.U32 R11, RZ, RZ, UR9 ;  /* 0x00000009ff0b7e24 */ /* 0x002fce000f8e00ff */
[----:B------:R-:W-:-:S07]  /*c5f0*/  LEPC R20, `(.L_x_827) ;  /* 0x000000001014794e */ /* 0x000fce0000000000 */
[----:B--23--:R-:W-:Y:S05]  /*c600*/  CALL.ABS.NOINC R2 ;  /* 0x0000000002007343 */ /* 0x00cfea0003c00000 */
.L_x_827:
[----:B------:R-:W-:Y:S05]  /*c610*/  EXIT ;  /* 0x000000000000794d */ /* 0x000fea0003800000 */
.L_x_826:
[----:B---3--:R-:W-:Y:S01]  /*c620*/  IMAD.U32 R19, R19, 0x10000, RZ ;  /* 0x0001000013137824 */ /* 0x008fe200078e00ff */
        /* <DEDUP_REMOVED lines=12> */
.L_x_829:
[----:B------:R-:W-:Y:S05]  /*c6f0*/  BSYNC.RECONVERGENT B0 ;  /* 0x0000000000007941 */ /* 0x000fea0003800200 */
.L_x_828:
[----:B------:R-:W-:-:S05]  /*c700*/  LOP3.LUT R5, R0, 0x80, R5, 0xf8, !PT ;  /* 0x0000008000057812 */ /* 0x000fca00078ef805 */
[----:B------:R-:W-:Y:S01]  /*c710*/  STG.E.U8 desc[UR36][R2.64], R5 ;  /* 0x0000000502007986 */ /* 0x000fe2000c101124 */
[----:B------:R-:W-:Y:S05]  /*c720*/  EXIT ;  /* 0x000000000000794d */ /* 0x000fea0003800000 */
.L_x_825:
[----:B---3--:R-:W-:Y:S01]  /*c730*/  IMAD.U32 R5, R19, 0x10000, RZ ;  /* 0x0001000013057824 */ /* 0x008fe200078e00ff */
        /* <DEDUP_REMOVED lines=11> */
.L_x_831:
[----:B------:R-:W-:Y:S01]  /*c7f0*/  IMAD.MOV.U32 R0, RZ, RZ, 0x7f ;  /* 0x0000007fff007424 */ /* 0x000fe200078e00ff */
[----:B------:R-:W-:-:S04]  /*c800*/  ISETP.GT.U32.AND P0, PT, R4, 0x7f800000, PT ;  /* 0x7f8000000400780c */ /* 0x000fc80003f04070 */
[----:B------:R-:W-:-:S09]  /*c810*/  SEL R0, R0, 0x7c, P0 ;  /* 0x0000007c00007807 */ /* 0x000fd20000000000 */
.L_x_832:
[----:B------:R-:W-:Y:S05]  /*c820*/  BSYNC.RECONVERGENT B0 ;  /* 0x0000000000007941 */ /* 0x000fea0003800200 */
.L_x_830:
[----:B------:R-:W-:-:S04]  /*c830*/  SHF.R.U32.HI R5, RZ, 0x18, R5 ;  /* 0x00000018ff057819 */ /* 0x000fc80000011605 */
[----:B------:R-:W-:-:S05]  /*c840*/  LOP3.LUT R5, R0, 0x80, R5, 0xf8, !PT ;  /* 0x0000008000057812 */ /* 0x000fca00078ef805 */
[----:B------:R-:W-:Y:S01]  /*c850*/  STG.E.U8 desc[UR36][R2.64], R5 ;  /* 0x0000000502007986 */ /* 0x000fe2000c101124 */
[----:B------:R-:W-:Y:S05]  /*c860*/  EXIT ;  /* 0x000000000000794d */ /* 0x000fea0003800000 */
.L_x_824:
[----:B---3--:R-:W-:Y:S01]  /*c870*/  STG.E.U16 desc[UR36][R2.64], R19 ;  /* 0x0000001302007986 */ /* 0x008fe2000c101524 */
[----:B------:R-:W-:Y:S05]  /*c880*/  EXIT ;  /* 0x000000000000794d */ /* 0x000fea0003800000 */
.L_x_833:
        /* <DEDUP_REMOVED lines=15> */
.L_x_5721:


//--------------------- .text._ZN2at6native18elementwise_kernelILi128ELi4EZNS0_22gpu_kernel_impl_nocastIZZZNS0_66_GLOBAL__N__d53a5ca4_28_ActivationLeakyReluKernel_cu_9e10b42f_311226leaky_relu_backward_kernelERNS_18TensorIteratorBaseERKN3c106ScalarEENKUlvE_clEvENKUlvE2_clEvEUlNS6_8BFloat16ESC_E_EEvS5_RKT_EUliE_EEviT1_ --------------------------
	.section	.text._ZN2at6native18elementwise_kernelILi128ELi4EZNS0_22gpu_kernel_impl_nocastIZZZNS0_66_GLOBAL__N__d53a5ca4_28_ActivationLeakyReluKernel_cu_9e10b42f_311226leaky_relu_backward_kernelERNS_18TensorIteratorBaseERKN3c106ScalarEENKUlvE_clEvENKUlvE2_clEvEUlNS6_8BFloat16ESC_E_EEvS5_RKT_EUliE_EEviT1_,"ax",@progbits
	.align	128
        .global         _ZN2at6native18elementwise_kernelILi128ELi4EZNS0_22gpu_kernel_impl_nocastIZZZNS0_66_GLOBAL__N__d53a5ca4_28_ActivationLeakyReluKernel_cu_9e10b42f_311226leaky_relu_backward_kernelERNS_18TensorIteratorBaseERKN3c106ScalarEENKUlvE_clEvENKUlvE2_clEvEUlNS6_8BFloat16ESC_E_EEvS5_RKT_EUliE_EEviT1_
        .type           _ZN2at6native18elementwise_kernelILi128ELi4EZNS0_22gpu_kernel_impl_nocastIZZZNS0_66_GLOBAL__N__d53a5ca4_28_ActivationLeakyReluKernel_cu_9e10b42f_311226leaky_relu_backward_kernelERNS_18TensorIteratorBaseERKN3c106ScalarEENKUlvE_clEvENKUlvE2_clEvEUlNS6_8BFloat16ESC_E_EEvS5_RKT_EUliE_EEviT1_,@function
        .size           _ZN2at6native18elementwise_kernelILi128ELi4EZNS0_22gpu_kernel_impl_nocastIZZZNS0_66_GLOBAL__N__d53a5ca4_28_ActivationLeakyReluKernel_cu_9e10b42f_311226leaky_relu_backward_kernelERNS_18TensorIteratorBaseERKN3c106ScalarEENKUlvE_clEvENKUlvE2_clEvEUlNS6_8BFloat16ESC_E_EEvS5_RKT_EUliE_EEviT1_,(.L_x_5722 - _ZN2at6native18elementwise_kernelILi128ELi4EZNS0_22gpu_kernel_impl_nocastIZZZNS0_66_GLOBAL__N__d53a5ca4_28_ActivationLeakyReluKernel_cu_9e10b42f_311226leaky_relu_backward_kernelERNS_18TensorIteratorBaseERKN3c106ScalarEENKUlvE_clEvENKUlvE2_clEvEUlNS6_8BFloat16ESC_E_EEvS5_RKT_EUliE_EEviT1_)
        .other          _ZN2at6native18elementwise_kernelILi128ELi4EZNS0_22gpu_kernel_impl_nocastIZZZNS0_66_GLOBAL__N__d53a5ca4_28_ActivationLeakyReluKernel_cu_9e10b42f_311226leaky_relu_backward_kernelERNS_18TensorIteratorBaseERKN3c106ScalarEENKUlvE_clEvENKUlvE2_clEvEUlNS6_8BFloat16ESC_E_EEvS5_RKT_EUliE_EEviT1_,@"STO_CUDA_ENTRY STV_DEFAULT"
_ZN2at6native18elementwise_kernelILi128ELi4EZNS0_22gpu_kernel_impl_nocastIZZZNS0_66_GLOBAL__N__d53a5ca4_28_ActivationLeakyReluKernel_cu_9e10b42f_311226leaky_relu_backward_kernelERNS_18TensorIteratorBaseERKN3c106ScalarEENKUlvE_clEvENKUlvE2_clEvEUlNS6_8BFloat16ESC_E_EEvS5_RKT_EUliE_EEviT1_:
.text._ZN2at6native18elementwise_kernelILi128ELi4EZNS0_22gpu_kernel_impl_nocastIZZZNS0_66_GLOBAL__N__d53a5ca4_28_ActivationLeakyReluKernel_cu_9e10b42f_311226leaky_relu_backward_kernelERNS_18TensorIteratorBaseERKN3c106ScalarEENKUlvE_clEvENKUlvE2_clEvEUlNS6_8BFloat16ESC_E_EEvS5_RKT_EUliE_EEviT1_:
[----:B------:R-:W-:Y:S08]  /*0000*/  LDC R1, c[0x0][0x37c] ;  /* 0x0000df00ff017b82 */ /* 0x000ff00000000800 */
[----:B------:R-:W0:Y:S01]  /*0010*/  LDC R2, c[0x0][0x388] ;  /* 0x0000e200ff027b82 */ /* 0x000e220000000800 */
[----:B------:R-:W1:Y:S01]  /*0020*/  S2R R3, SR_TID.X ;  /* 0x0000000000037919 */ /* 0x000e620000002100 */
[----:B------:R-:W2:Y:S06]  /*0030*/  LDCU.64 UR6, c[0x0][0x358] ;  /* 0x00006b00ff0677ac */ /* 0x000eac0008000a00 */
[----:B------:R-:W3:Y:S01]  /*0040*/  S2UR UR4, SR_CTAID.X ;  /* 0x00000000000479c3 */ /* 0x000ee20000002500 */
[----:B0-----:R-:W-:Y:S01]  /*0050*/  ISETP.NE.AND P0, PT, R2, RZ, PT ;  /* 0x000000ff0200720c */ /* 0x001fe20003f05270 */
[----:B---3--:R-:W-:-:S06]  /*0060*/  USHF.L.U32 UR4, UR4, 0x9, URZ ;  /* 0x0000000904047899 */ /* 0x008fcc00080006ff */
[----:B-1----:R-:W-:-:S06]  /*0070*/  LOP3.LUT R3, R3, UR4, RZ, 0xfc, !PT ;  /* 0x0000000403037c12 */ /* 0x002fcc000f8efcff */
[----:B--2---:R-:W-:Y:S05]  /*0080*/  @P0 BRA `(.L_x_834) ;  /* 0x0000000400100947 */ /* 0x004fea0003800000 */
[----:B------:R-:W0:Y:S01]  /*0090*/  LDCU UR4, c[0x0][0x380] ;  /* 0x00007000ff0477ac */ /* 0x000e220008000800 */
[----:B------:R-:W-:Y:S04]  /*00a0*/  BSSY.RECONVERGENT B0, `(.L_x_835) ;  /* 0x0000032000007945 */ /* 0x000fe80003800200 */
[----:B------:R-:W-:Y:S01]  /*00b0*/  BSSY.RELIABLE B1, `(.L_x_836) ;  /* 0x0000023000017945 */ /* 0x000fe20003800100 */
[----:B0-----:R-:W-:-:S13]  /*00c0*/  ISETP.GE.AND P0, PT, R3, UR4, PT ;  /* 0x0000000403007c0c */ /* 0x001fda000bf06270 */
[----:B------:R-:W-:Y:S05]  /*00d0*/  @P0 BRA `(.L_x_837) ;  /* 0x0000000000740947 */ /* 0x000fea0003800000 */
[----:B------:R-:W0:Y:S01]  /*00e0*/  LDC.64 R4, c[0x0][0x5f0] ;  /* 0x00017c00ff047b82 */ /* 0x000e220000000a00 */
[----:B------:R-:W1:Y:S07]  /*00f0*/  LDCU UR5, c[0x0][0x600] ;  /* 0x0000c000ff0577ac */ /* 0x000e6e0008000800 */
[----:B------:R-:W2:Y:S01]  /*0100*/  LDC.64 R6, c[0x0][0x5f8] ;  /* 0x00017e00ff067b82 */ /* 0x000ea20000000a00 */
[----:B0-----:R-:W3:Y:S04]  /*0110*/  LDG.E.U16 R4, desc[UR6][R4.64] ;  /* 0x0000000604047981 */ /* 0x001ee8000c1e1500 */
[----:B--2---:R-:W2:Y:S03]  /*0120*/  LDG.E.U16 R6, desc[UR6][R6.64] ;  /* 0x0000000606067981 */ /* 0x004ea6000c1e1500 */
[----:B------:R-:W0:Y:S01]  /*0130*/  LDC.64 R8, c[0x0][0x5e8] ;  /* 0x00017a00ff087b82 */ /* 0x000e220000000a00 */
[----:B------:R-:W-:-:S02]  /*0140*/  IADD3 R3, PT, PT, R3, 0x80, RZ ;  /* 0x0000008003037810 */ /* 0x000fc40007ffe0ff */
[----:B---3--:R-:W-:-:S04]  /*0150*/  SHF.L.U32 R0, R4, 0x10, RZ ;  /* 0x0000001004007819 */ /* 0x008fc800000006ff */
[----:B------:R-:W-:Y:S02]  /*0160*/  FSETP.GT.FTZ.AND P0, PT, R0, RZ, PT ;  /* 0x000000ff0000720b */ /* 0x000fe40003f14000 */
[----:B--2---:R-:W-:-:S11]  /*0170*/  SHF.L.U32 R0, R6, 0x10, RZ ;  /* 0x0000001006007819 */ /* 0x004fd600000006ff */
[----:B-1----:R-:W-:Y:S01]  /*0180*/  @!P0 FMUL.FTZ R0, R0, UR5 ;  /* 0x0000000500008c20 */ /* 0x002fe20008410000 */
[----:B------:R-:W-:-:S04]  /*0190*/  ISETP.GE.AND P0, PT, R3, UR4, PT ;  /* 0x0000000403007c0c */ /* 0x000fc8000bf06270 */
[----:B------:R-:W-:-:S05]  /*01a0*/  F2FP.BF16.F32.PACK_AB R0, RZ, R0 ;  /* 0x00000000ff00723e */ /* 0x000fca00000010ff */
[----:B0-----:R0:W-:Y:S04]  /*01b0*/  STG.E.U16 desc[UR6][R8.64], R0 ;  /* 0x0000000008007986 */ /* 0x0011e8000c101506 */
[----:B------:R-:W-:Y:S05]  /*01c0*/  @P0 BREAK.RELIABLE B1 ;  /* 0x0000000000010942 */ /* 0x000fea0003800100 */
[----:B------:R-:W-:Y:S05]  /*01d0*/  @P0 BRA `(.L_x_838) ;  /* 0x0000000000780947 */ /* 0x000fea0003800000 */
[----:B------:R-:W1:Y:S01]  /*01e0*/  LDC.64 R4, c[0x0][0x5f0] ;  /* 0x00017c00ff047b82 */ /* 0x000e620000000a00 */
[----:B------:R-:W2:Y:S07]  /*01f0*/  LDCU UR5, c[0x0][0x600] ;  /* 0x0000c000ff0577ac */ /* 0x000eae0008000800 */
[----:B------:R-:W3:Y:S01]  /*0200*/  LDC.64 R6, c[0x0][0x5f8] ;  /* 0x00017e00ff067b82 */ /* 0x000ee20000000a00 */
[----:B-1----:R-:W4:Y:S04]  /*0210*/  LDG.E.U16 R4, desc[UR6][R4.64] ;  /* 0x0000000604047981 */ /* 0x002f28000c1e1500 */
[----:B---3--:R-:W3:Y:S03]  /*0220*/  LDG.E.U16 R6, desc[UR6][R6.64] ;  /* 0x0000000606067981 */ /* 0x008ee6000c1e1500 */
[----:B0-----:R-:W0:Y:S01]  /*0230*/  LDC.64 R8, c[0x0][0x5e8] ;  /* 0x00017a00ff087b82 */ /* 0x001e220000000a00 */
[----:B------:R-:W-:-:S02]  /*0240*/  IADD3 R3, PT, PT, R3, 0x80, RZ ;  /* 0x0000008003037810 */ /* 0x000fc40007ffe0ff */
[----:B----4-:R-:W-:-:S04]  /*0250*/  SHF.L.U32 R0, R4, 0x10, RZ ;  /* 0x0000001004007819 */ /* 0x010fc800000006ff */
[----:B------:R-:W-:Y:S02]  /*0260*/  FSETP.GT.FTZ.AND P0, PT, R0, RZ, PT ;  /* 0x000000ff0000720b */ /* 0x000fe40003f14000 */
[----:B---3--:R-:W-:-:S11]  /*0270*/  SHF.L.U32 R0, R6, 0x10, RZ ;  /* 0x0000001006007819 */ /* 0x008fd600000006ff */
[----:B--2---:R-:W-:-:S05]  /*0280*/  @!P0 FMUL.FTZ R0, R0, UR5 ;  /* 0x0000000500008c20 */ /* 0x004fca0008410000 */
[----:B------:R-:W-:-:S05]  /*0290*/  F2FP.BF16.F32.PACK_AB R0, RZ, R0 ;  /* 0x00000000ff00723e */ /* 0x000fca00000010ff */
[----:B0-----:R0:W-:Y:S02]  /*02a0*/  STG.E.U16 desc[UR6][R8.64], R0 ;  /* 0x0000000008007986 */ /* 0x0011e4000c101506 */
.L_x_837:
[----:B------:R-:W-:-:S13]  /*02b0*/  ISETP.GE.AND P0, PT, R3, UR4, PT ;  /* 0x0000000403007c0c */ /* 0x000fda000bf06270 */
[----:B------:R-:W-:Y:S05]  /*02c0*/  @P0 BREAK.RELIABLE B1 ;  /* 0x0000000000010942 */ /* 0x000fea0003800100 */
[----:B------:R-:W-:Y:S05]  /*02d0*/  @P0 BRA `(.L_x_838) ;  /* 0x0000000000380947 */ /* 0x000fea0003800000 */
[----:B------:R-:W-:Y:S05]  /*02e0*/  BSYNC.RELIABLE B1 ;  /* 0x0000000000017941 */ /* 0x000fea0003800100 */
.L_x_836:
        /* <DEDUP_REMOVED lines=13> */
.L_x_838:
[----:B------:R-:W-:Y:S05]  /*03c0*/  BSYNC.RECONVERGENT B0 ;  /* 0x0000000000007941 */ /* 0x000fea0003800200 */
.L_x_835:
[----:B------:R-:W-:Y:S05]  /*03d0*/  WARPSYNC.ALL ;  /* 0x0000000000007948 */ /* 0x000fea0003800000 */
[----:B------:R-:W-:-:S13]  /*03e0*/  ISETP.GE.AND P0, PT, R3, UR4, PT ;  /* 0x0000000403007c0c */ /* 0x000fda000bf06270 */
[----:B------:R-:W-:Y:S05]  /*03f0*/  @P0 EXIT ;  /* 0x000000000000094d */ /* 0x000fea0003800000 */
[----:B------:R-:W2:Y:S01]  /*0400*/  LDC.64 R2, c[0x0][0x5f0] ;  /* 0x00017c00ff027b82 */ /* 0x000ea20000000a00 */
[----:B------:R-:W3:Y:S07]  /*0410*/  LDCU UR4, c[0x0][0x600] ;  /* 0x0000c000ff0477ac */ /* 0x000eee0008000800 */
[----:B------:R-:W4:Y:S01]  /*0420*/  LDC.64 R4, c[0x0][0x5f8] ;  /* 0x00017e00ff047b82 */ /* 0x000f220000000a00 */
[----:B--2---:R-:W0:Y:S04]  /*0430*/  LDG.E.U16 R2, desc[UR6][R2.64] ;  /* 0x0000000602027981 */ /* 0x004e28000c1e1500 */
[----:B----4-:R-:W2:Y:S03]  /*0440*/  LDG.E.U16 R4, desc[UR6][R4.64] ;  /* 0x0000000604047981 */ /* 0x010ea6000c1e1500 */
[----:B------:R-:W4:Y:S01]  /*0450*/  LDC.64 R6, c[0x0][0x5e8] ;  /* 0x00017a00ff067b82 */ /* 0x000f220000000a00 */
[----:B01----:R-:W-:-:S04]  /*0460*/  SHF.L.U32 R0, R2, 0x10, RZ ;  /* 0x0000001002007819 */ /* 0x003fc800000006ff */
[----:B------:R-:W-:Y:S02]  /*0470*/  FSETP.GT.FTZ.AND P0, PT, R0, RZ, PT ;  /* 0x000000ff0000720b */ /* 0x000fe40003f14000 */
[----:B--2---:R-:W-:-:S11]  /*0480*/  SHF.L.U32 R0, R4, 0x10, RZ ;  /* 0x0000001004007819 */ /* 0x004fd600000006ff */
[----:B---3--:R-:W-:-:S05]  /*0490*/  @!P0 FMUL.FTZ R0, R0, UR4 ;  /* 0x0000000400008c20 */ /* 0x008fca0008410000 */
[----:B------:R-:W-:-:S05]  /*04a0*/  F2FP.BF16.F32.PACK_AB R0, RZ, R0 ;  /* 0x00000000ff00723e */ /* 0x000fca00000010ff */
[----:B----4-:R-:W-:Y:S01]  /*04b0*/  STG.E.U16 desc[UR6][R6.64], R0 ;  /* 0x0000000006007986 */ /* 0x010fe2000c101506 */
[----:B------:R-:W-:Y:S05]  /*04c0*/  EXIT ;  /* 0x000000000000794d */ /* 0x000fea0003800000 */
.L_x_834:
[----:B------:R-:W0:Y:S01]  /*04d0*/  LDCU UR4, c[0x0][0x380] ;  /* 0x00007000ff0477ac */ /* 0x000e220008000800 */
[----:B------:R-:W-:Y:S01]  /*04e0*/  IADD3 R2, PT, PT, R2, -0x1, RZ ;  /* 0xffffffff02027810 */ /* 0x000fe20007ffe0ff */
[----:B------:R-:W-:Y:S04]  /*04f0*/  BSSY.RECONVERGENT B0, `(.L_x_839) ;  /* 0x0000457000007945 */ /* 0x000fe80003800200 */
[----:B------:R-:W-:Y:S01]  /*0500*/  BSSY.RELIABLE B1, `(.L_x_840) ;  /* 0x00002e7000017945 */ /* 0x000fe20003800100 */
[----:B------:R-:W-:-:S04]  /*0510*/  VIMNMX.U32 R0, PT, PT, R2, 0x18, PT ;  /* 0x0000001802007848 */ /* 0x000fc80003fe0000 */
[----:B------:R-:W-:Y:S02]  /*0520*/  IADD3 R0, PT, PT, R0, 0x1, RZ ;  /* 0x0000000100007810 */ /* 0x000fe40007ffe0ff */
[----:B0-----:R-:W-:-:S13]  /*0530*/  ISETP.GE.AND P0, PT, R3, UR4, PT ;  /* 0x0000000403007c0c */ /* 0x001fda000bf06270 */
[----:B------:R-:W-:Y:S05]  /*0540*/  @P0 BRA `(.L_x_841) ;  /* 0x0000002c007c0947 */ /* 0x000fea0003800000 */
[----:B------:R-:W0:Y:S01]  /*0550*/  LDCU.64 UR8, c[0x0][0x390] ;  /* 0x00007200ff0877ac */ /* 0x000e220008000a00 */
[----:B------:R-:W-:Y:S01]  /*0560*/  HFMA2 R4, -RZ, RZ, 0, 0 ;  /* 0x00000000ff047431 */ /* 0x000fe200000001ff */
[----:B------:R-:W-:Y:S01]  /*0570*/  MOV R5, R3 ;  /* 0x0000000300057202 */ /* 0x000fe20000000f00 */
[----:B------:R-:W1:Y:S01]  /*0580*/  LDCU UR5, c[0x0][0x38c] ;  /* 0x00007180ff0577ac */ /* 0x000e620008000800 */
[----:B------:R-:W-:Y:S01]  /*0590*/  ISETP.NE.AND P0, PT, R2, RZ, PT ;  /* 0x000000ff0200720c */ /* 0x000fe20003f05270 */
[----:B------:R-:W2:Y:S01]  /*05a0*/  LDCU.64 UR10, c[0x0][0x4b8] ;  /* 0x00009700ff0a77ac */ /* 0x000ea20008000a00 */
[----:B0-----:R-:W-:Y:S01]  /*05b0*/  IMAD.HI.U32 R8, R3, UR8, R4 ;  /* 0x0000000803087c27 */ /* 0x001fe2000f8e0004 */
[----:B------:R-:W0:Y:S04]  /*05c0*/  LDCU UR8, c[0x0][0x4c0] ;  /* 0x00009800ff0877ac */ /* 0x000e280008000800 */
[----:B------:R-:W-:-:S04]  /*05d0*/  SHF.R.U32.HI R9, RZ, UR9, R8 ;  /* 0x00000009ff097c19 */ /* 0x000fc80008011608 */
[----:B------:R-:W-:-:S05]  /*05e0*/  IADD3 R4, PT, PT, -R9, RZ, RZ ;  /* 0x000000ff09047210 */ /* 0x000fca0007ffe1ff */
[----:B-1----:R-:W-:-:S04]  /*05f0*/  IMAD R4, R4, UR5, R3 ;  /* 0x0000000504047c24 */ /* 0x002fc8000f8e0203 */
[C---:B--2---:R-:W-:Y:S02]  /*0600*/  IMAD R5, R4.reuse, UR10, RZ ;  /* 0x0000000a04057c24 */ /* 0x044fe4000f8e02ff */
[C---:B------:R-:W-:Y:S02]  /*0610*/  IMAD R6, R4.reuse, UR11, RZ ;  /* 0x0000000b04067c24 */ /* 0x040fe4000f8e02ff */
[----:B0-----:R-:W-:Y:S01]  /*0620*/  IMAD R4, R4, UR8, RZ ;  /* 0x0000000804047c24 */ /* 0x001fe2000f8e02ff */
[----:B------:R-:W-:Y:S06]  /*0630*/  @!P0 BRA `(.L_x_842) ;  /* 0x0000001400348947 */ /* 0x000fec0003800000 */
[----:B------:R-:W0:Y:S01]  /*0640*/  LDCU.64 UR8, c[0x0][0x398] ;  /* 0x00007300ff0877ac */ /* 0x000e220008000a00 */
[----:B------:R-:W-:Y:S02]  /*0650*/  MOV R8, RZ ;  /* 0x000000ff00087202 */ /* 0x000fe40000000f00 */
[----:B------:R-:W-:Y:S01]  /*0660*/  ISETP.NE.AND P0, PT, R0, 0x2, PT ;  /* 0x000000020000780c */ /* 0x000fe20003f05270 */
[----:B------:R-:W1:Y:S01]  /*0670*/  LDCU UR5, c[0x0][0x3a0] ;  /* 0x00007400ff0577ac */ /* 0x000e620008000800 */
[----:B------:R-:W2:Y:S01]  /*0680*/  LDCU UR10, c[0x0][0x4c4] ;  /* 0x00009880ff0a77ac */ /* 0x000ea20008000800 */
[----:B------:R-:W3:Y:S01]  /*0690*/  LDCU.64 UR12, c[0x0][0x4c8] ;  /* 0x00009900ff0c77ac */ /* 0x000ee20008000a00 */
[----:B0-----:R-:W-:-:S05]  /*06a0*/  IMAD.HI.U32 R10, R9, UR9, R8 ;  /* 0x00000009090a7c27 */ /* 0x001fca000f8e0008 */
[----:B-1----:R-:W-:-:S04]  /*06b0*/  SHF.R.U32.HI R11, RZ, UR5, R10 ;  /* 0x00000005ff0b7c19 */ /* 0x002fc8000801160a */
[----:B------:R-:W-:-:S05]  /*06c0*/  IADD3 R7, PT, PT, -R11, RZ, RZ ;  /* 0x000000ff0b077210 */ /* 0x000fca0007ffe1ff */
[----:B------:R-:W-:-:S04]  /*06d0*/  IMAD R9, R7, UR8, R9 ;  /* 0x0000000807097c24 */ /* 0x000fc8000f8e0209 */
[C---:B--2---:R-:W-:Y:S02]  /*06e0*/  IMAD R5, R9.reuse, UR10, R5 ;  /* 0x0000000a09057c24 */ /* 0x044fe4000f8e0205 */
[C---:B---3--:R-:W-:Y:S02]  /*06f0*/  IMAD R6, R9.reuse, UR12, R6 ;  /* 0x0000000c09067c24 */ /* 0x048fe4000f8e0206 */
[----:B------:R-:W-:Y:S01]  /*0700*/  IMAD R4, R9, UR13, R4 ;  /* 0x0000000d09047c24 */ /* 0x000fe2000f8e0204 */
[----:B------:R-:W-:Y:S06]  /*0710*/  @!P0 BRA `(.L_x_842) ;  /* 0x0000001000fc8947 */ /* 0x000fec0003800000 */
[----:B------:R-:W0:Y:S01]  /*0720*/  LDCU.64 UR8, c[0x0][0x3a8] ;  /* 0x00007500ff0877ac */ /* 0x000e220008000a00 */
[----:B------:R-:W-:Y:S01]  /*0730*/  HFMA2 R10, -RZ, RZ, 0, 0 ;  /* 0x00000000ff0a7431 */ /* 0x000fe200000001ff */
[----:B------:R-:W-:Y:S01]  /*0740*/  ISETP.NE.AND P0, PT, R0, 0x3, PT ;  /* 0x000000030000780c */ /* 0x000fe20003f05270 */
        /* <DEDUP_REMOVED lines=26> */
[----:B------:R-:W-:Y:S02]  /*08f0*/  MOV R10, RZ ;  /* 0x000000ff000a7202 */ /* 0x000fe40000000f00 */
[----:B------:R-:W-:Y:S01]  /*0900*/  ISETP.NE.AND P0, PT, R0, 0x5, PT ;  /* 0x000000050000780c */ /* 0x000fe20003f05270 */
[----:B------:R-:W1:Y:S01]  /*0910*/  LDCU UR5, c[0x0][0x3bc] ;  /* 0x00007780ff0577ac */ /* 0x000e620008000800 */
[----:B------:R-:W2:Y:S01]  /*0920*/  LDCU.64 UR10, c[0x0][0x4e8] ;  /* 0x00009d00ff0a77ac */ /* 0x000ea20008000a00 */
        /* <DEDUP_REMOVED lines=10> */
[----:B------:R-:W-:Y:S01]  /*09d0*/  HFMA2 R8, -RZ, RZ, 0, 0 ;  /* 0x00000000ff087431 */ /* 0x000fe200000001ff */
        /* <DEDUP_REMOVED lines=250> */
[----:B------:R-:W-:Y:S01]  /*1980*/  ISETP.NE.AND P0, PT, R0, 0x18, PT ;  /* 0x000000180000780c */ /* 0x000fe20003f05270 */
[----:B------:R-:W0:Y:S01]  /*1990*/  LDCU.64 UR8, c[0x0][0x4a0] ;  /* 0x00009400ff0877ac */ /* 0x000e220008000a00 */
[----:B------:R-:W-:Y:S01]  /*19a0*/  HFMA2 R8, -RZ, RZ, 0, 0 ;  /* 0x00000000ff087431 */ /* 0x000fe200000001ff */
[----:B------:R-:W1:Y:S01]  /*19b0*/  LDCU UR5, c[0x0][0x4a8] ;  /* 0x00009500ff0577ac */ /* 0x000e620008000800 */
[----:B------:R-:W2:Y:S09]  /*19c0*/  LDCU.64 UR10, c[0x0][0x5d0] ;  /* 0x0000ba00ff0a77ac */ /* 0x000eb20008000a00 */
[----:B------:R-:W3:Y:S01]  /*19d0*/  @P0 LDC.64 R14, c[0x0][0x4b0] ;  /* 0x00012c00ff0e0b82 */ /* 0x000ee20000000a00 */
[----:B0-----:R-:W-:Y:S01]  /*19e0*/  IMAD.HI.U32 R12, R9, UR9, R8 ;  /* 0x00000009090c7c27 */ /* 0x001fe2000f8e0008 */
[----:B------:R-:W0:Y:S06]  /*19f0*/  LDCU UR9, c[0x0][0x5cc] ;  /* 0x0000b980ff0977ac */ /* 0x000e2c0008000800 */
[----:B------:R-:W4:Y:S01]  /*1a00*/  @P0 LDC R17, c[0x0][0x4ac] ;  /* 0x00012b00ff110b82 */ /* 0x000f220000000800 */
[----:B-1----:R-:W-:-:S02]  /*1a10*/  SHF.R.U32.HI R13, RZ, UR5, R12 ;  /* 0x00000005ff0d7c19 */ /* 0x002fc4000801160c */
[----:B------:R-:W-:Y:S02]  /*1a20*/  @P0 MOV R12, RZ ;  /* 0x000000ff000c0202 */ /* 0x000fe40000000f00 */
[----:B------:R-:W-:-:S03]  /*1a30*/  IADD3 R7, PT, PT, -R13, RZ, RZ ;  /* 0x000000ff0d077210 */ /* 0x000fc60007ffe1ff */
[----:B------:R-:W1:Y:S02]  /*1a40*/  @P0 LDC.64 R10, c[0x0][0x5d8] ;  /* 0x00017600ff0a0b82 */ /* 0x000e640000000a00 */
[----:B------:R-:W-:-:S06]  /*1a50*/  IMAD R9, R7, UR8, R9 ;  /* 0x0000000807097c24 */ /* 0x000fcc000f8e0209 */
[----:B------:R-:W5:Y:S01]  /*1a60*/  @P0 LDC R16, c[0x0][0x5e0] ;  /* 0x00017800ff100b82 */ /* 0x000f620000000800 */
[----:B---3--:R-:W-:-:S04]  /*1a70*/  @P0 IMAD.HI.U32 R8, R13, R14, R12 ;  /* 0x0000000e0d080227 */ /* 0x008fc800078e000c */
[C---:B0-----:R-:W-:Y:S01]  /*1a80*/  IMAD R5, R9.reuse, UR9, R5 ;  /* 0x0000000909057c24 */ /* 0x041fe2000f8e0205 */
[----:B------:R-:W-:Y:S01]  /*1a90*/  @P0 SHF.R.U32.HI R8, RZ, R15, R8 ;  /* 0x0000000fff080219 */ /* 0x000fe20000011608 */
[C---:B--2---:R-:W-:Y:S02]  /*1aa0*/  IMAD R6, R9.reuse, UR10, R6 ;  /* 0x0000000a09067c24 */ /* 0x044fe4000f8e0206 */
[----:B------:R-:W-:Y:S01]  /*1ab0*/  IMAD R4, R9, UR11, R4 ;  /* 0x0000000b09047c24 */ /* 0x000fe2000f8e0204 */
[----:B------:R-:W-:-:S05]  /*1ac0*/  @P0 IADD3 R12, PT, PT, -R8, RZ, RZ ;  /* 0x000000ff080c0210 */ /* 0x000fca0007ffe1ff */
[----:B----4-:R-:W-:-:S04]  /*1ad0*/  @P0 IMAD R13, R12, R17, R13 ;  /* 0x000000110c0d0224 */ /* 0x010fc800078e020d */
[C---:B-1----:R-:W-:Y:S02]  /*1ae0*/  @P0 IMAD R5, R13.reuse, R10, R5 ;  /* 0x0000000a0d050224 */ /* 0x042fe400078e0205 */
[C---:B------:R-:W-:Y:S02]  /*1af0*/  @P0 IMAD R6, R13.reuse, R11, R6 ;  /* 0x0000000b0d060224 */ /* 0x040fe400078e0206 */
[----:B-----5:R-:W-:-:S07]  /*1b00*/  @P0 IMAD R4, R13, R16, R4 ;  /* 0x000000100d040224 */ /* 0x020fce00078e0204 */
.L_x_842:
[----:B------:R-:W0:Y:S01]  /*1b10*/  LDCU.128 UR8, c[0x0][0x5f0] ;  /* 0x0000be00ff0877ac */ /* 0x000e220008000c00 */
[----:B------:R-:W1:Y:S01]  /*1b20*/  LDCU UR5, c[0x0][0x600] ;  /* 0x0000c000ff0577ac */ /* 0x000e620008000800 */
[----:B0-----:R-:W-:-:S04]  /*1b30*/  IADD3 R6, P0, PT, R6, UR8, RZ ;  /* 0x0000000806067c10 */ /* 0x001fc8000ff1e0ff */
[----:B------:R-:W-:Y:S01]  /*1b40*/  IADD3.X R7, PT, PT, RZ, UR9, RZ, P0, !PT ;  /* 0x00000009ff077c10 */ /* 0x000fe200087fe4ff */
[----:B------:R-:W0:Y:S01]  /*1b50*/  LDCU.64 UR8, c[0x0][0x5e8] ;  /* 0x0000bd00ff0877ac */ /* 0x000e220008000a00 */
[----:B------:R-:W-:-:S03]  /*1b60*/  IADD3 R8, P0, PT, R4, UR10, RZ ;  /* 0x0000000a04087c10 */ /* 0x000fc6000ff1e0ff */
[----:B------:R-:W2:Y:S01]  /*1b70*/  LDG.E.U16 R6, desc[UR6][R6.64] ;  /* 0x0000000606067981 */ /* 0x000ea2000c1e1500 */
[----:B------:R-:W-:-:S05]  /*1b80*/  IADD3.X R9, PT, PT, RZ, UR11, RZ, P0, !PT ;  /* 0x0000000bff097c10 */ /* 0x000fca00087fe4ff */
[----:B------:R-:W3:Y:S01]  /*1b90*/  LDG.E.U16 R8, desc[UR6][R8.64] ;  /* 0x0000000608087981 */ /* 0x000ee2000c1e1500 */
[----:B------:R-:W-:Y:S02]  /*1ba0*/  IADD3 R3, PT, PT, R3, 0x80, RZ ;  /* 0x0000008003037810 */ /* 0x000fe40007ffe0ff */
[----:B--2---:R-:W-:-:S04]  /*1bb0*/  SHF.L.U32 R4, R6, 0x10, RZ ;  /* 0x0000001006047819 */ /* 0x004fc800000006ff */
[----:B------:R-:W-:Y:S02]  /*1bc0*/  FSETP.GT.FTZ.AND P0, PT, R4, RZ, PT ;  /* 0x000000ff0400720b */ /* 0x000fe40003f14000 */
[----:B---3--:R-:W-:-:S11]  /*1bd0*/  SHF.L.U32 R10, R8, 0x10, RZ ;  /* 0x00000010080a7819 */ /* 0x008fd600000006ff */
[----:B-1----:R-:W-:Y:S01]  /*1be0*/  @!P0 FMUL.FTZ R10, R10, UR5 ;  /* 0x000000050a0a8c20 */ /* 0x002fe20008410000 */
[----:B0-----:R-:W-:-:S04]  /*1bf0*/  IADD3 R4, P0, PT, R5, UR8, RZ ;  /* 0x0000000805047c10 */ /* 0x001fc8000ff1e0ff */
[----:B------:R-:W-:Y:S02]  /*1c00*/  F2FP.BF16.F32.PACK_AB R10, RZ, R10 ;  /* 0x0000000aff0a723e */ /* 0x000fe400000010ff */
[----:B------:R-:W-:Y:S02]  /*1c10*/  IADD3.X R5, PT, PT, RZ, UR9, RZ, P0, !PT ;  /* 0x00000009ff057c10 */ /* 0x000fe400087fe4ff */
[----:B------:R-:W-:-:S03]  /*1c20*/  ISETP.GE.AND P0, PT, R3, UR4, PT ;  /* 0x0000000403007c0c */ /* 0x000fc6000bf06270 */
[----:B------:R0:W-:Y:S10]  /*1c30*/  STG.E.U16 desc[UR6][R4.64], R10 ;  /* 0x0000000a04007986 */ /* 0x0001f4000c101506 */
[----:B------:R-:W-:Y:S05]  /*1c40*/  @P0 BREAK.RELIABLE B1 ;  /* 0x0000000000010942 */ /* 0x000fea0003800100 */
[----:B------:R-:W-:Y:S05]  /*1c50*/  @P0 BRA `(.L_x_843) ;  /* 0x0000002c00800947 */ /* 0x000fea0003800000 */
[----:B------:R-:W1:Y:S01]  /*1c60*/  LDCU.64 UR8, c[0x0][0x390] ;  /* 0x00007200ff0877ac */ /* 0x000e620008000a00 */
[----:B0-----:R-:W-:Y:S01]  /*1c70*/  HFMA2 R4, -RZ, RZ, 0, 0 ;  /* 0x00000000ff047431 */ /* 0x001fe200000001ff */
[----:B------:R-:W-:Y:S01]  /*1c80*/  MOV R5, R3 ;  /* 0x0000000300057202 */ /* 0x000fe20000000f00 */
[----:B------:R-:W0:Y:S01]  /*1c90*/  LDCU UR5, c[0x0][0x38c] ;  /* 0x00007180ff0577ac */ /* 0x000e220008000800 */
[----:B------:R-:W-:Y:S01]  /*1ca0*/  ISETP.NE.AND P0, PT, R2, RZ, PT ;  /* 0x000000ff0200720c */ /* 0x000fe20003f05270 */
[----:B------:R-:W2:Y:S01]  /*1cb0*/  LDCU.64 UR10, c[0x0][0x4b8] ;  /* 0x00009700ff0a77ac */ /* 0x000ea20008000a00 */
[----:B-1----:R-:W-:Y:S01]  /*1cc0*/  IMAD.HI.U32 R8, R3, UR8, R4 ;  /* 0x0000000803087c27 */ /* 0x002fe2000f8e0004 */
[----:B------:R-:W1:Y:S04]  /*1cd0*/  LDCU UR8, c[0x0][0x4c0] ;  /* 0x00009800ff0877ac */ /* 0x000e680008000800 */
[----:B------:R-:W-:-:S04]  /*1ce0*/  SHF.R.U32.HI R9, RZ, UR9, R8 ;  /* 0x00000009ff097c19 */ /* 0x000fc80008011608 */
[----:B------:R-:W-:-:S05]  /*1cf0*/  IADD3 R4, PT, PT, -R9, RZ, RZ ;  /* 0x000000ff09047210 */ /* 0x000fca0007ffe1ff */
[----:B0-----:R-:W-:-:S04]  /*1d00*/  IMAD R4, R4, UR5, R3 ;  /* 0x0000000504047c24 */ /* 0x001fc8000f8e0203 */
[C---:B--2---:R-:W-:Y:S02]  /*1d10*/  IMAD R5, R4.reuse, UR10, RZ ;  /* 0x0000000a04057c24 */ /* 0x044fe4000f8e02ff */
[C---:B------:R-:W-:Y:S02]  /*1d20*/  IMAD R6, R4.reuse, UR11, RZ ;  /* 0x0000000b04067c24 */ /* 0x040fe4000f8e02ff */
[----:B-1----:R-:W-:Y:S01]  /*1d30*/  IMAD R4, R4, UR8, RZ ;  /* 0x0000000804047c24 */ /* 0x002fe2000f8e02ff */
        /* <DEDUP_REMOVED lines=334> */
.L_x_844:
        /* <DEDUP_REMOVED lines=16> */
[----:B------:R-:W-:-:S05]  /*3320*/  IADD3.X R5, PT, PT, RZ, UR9, RZ, P0, !PT ;  /* 0x00000009ff057c10 */ /* 0x000fca00087fe4ff */
[----:B------:R0:W-:Y:S02]  /*3330*/  STG.E.U16 desc[UR6][R4.64], R10 ;  /* 0x0000000a04007986 */ /* 0x0001e4000c101506 */
.L_x_841:
[----:B------:R-:W-:-:S13]  /*3340*/  ISETP.GE.AND P0, PT, R3, UR4, PT ;  /* 0x0000000403007c0c */ /* 0x000fda000bf06270 */
[----:B------:R-:W-:Y:S05]  /*3350*/  @P0 BREAK.RELIABLE B1 ;  /* 0x0000000000010942 */ /* 0x000fea0003800100 */
[----:B------:R-:W-:Y:S05]  /*3360*/  @P0 BRA `(.L_x_843) ;  /* 0x0000001400bc0947 */ /* 0x000fea0003800000 */
[----:B------:R-:W-:Y:S05]  /*3370*/  BSYNC.RELIABLE B1 ;  /* 0x0000000000017941 */ /* 0x000fea0003800100 */
.L_x_840:
        /* <DEDUP_REMOVED lines=348> */
.L_x_845:
        /* <DEDUP_REMOVED lines=18> */
.L_x_843:
[----:B------:R-:W-:Y:S05]  /*4a60*/  BSYNC.RECONVERGENT B0 ;  /* 0x0000000000007941 */ /* 0x000fea0003800200 */
.L_x_839:
[----:B------:R-:W-:Y:S05]  /*4a70*/  WARPSYNC.ALL ;  /* 0x0000000000007948 */ /* 0x000fea0003800000 */
[----:B------:R-:W-:-:S13]  /*4a80*/  ISETP.GE.AND P0, PT, R3, UR4, PT ;  /* 0x0000000403007c0c */ /* 0x000fda000bf06270 */
[----:B------:R-:W-:Y:S05]  /*4a90*/  @P0 EXIT ;  /* 0x000000000000094d */ /* 0x000fea0003800000 */
[----:B------:R-:W2:Y:S01]  /*4aa0*/  LDCU.64 UR4, c[0x0][0x390] ;  /* 0x00007200ff0477ac */ /* 0x000ea20008000a00 */
[----:B01----:R-:W-:Y:S01]  /*4ab0*/  HFMA2 R4, -RZ, RZ, 0, 0 ;  /* 0x00000000ff047431 */ /* 0x003fe200000001ff */
[----:B------:R-:W-:Y:S01]  /*4ac0*/  MOV R5, R3 ;  /* 0x0000000300057202 */ /* 0x000fe20000000f00 */
[----:B------:R-:W0:Y:S01]  /*4ad0*/  LDCU UR8, c[0x0][0x38c] ;  /* 0x00007180ff0877ac */ /* 0x000e220008000800 */
[----:B------:R-:W-:Y:S01]  /*4ae0*/  ISETP.NE.AND P0, PT, R2, RZ, PT ;  /* 0x000000ff0200720c */ /* 0x000fe20003f05270 */
[----:B------:R-:W1:Y:S01]  /*4af0*/  LDCU.64 UR10, c[0x0][0x4b8] ;  /* 0x00009700ff0a77ac */ /* 0x000e620008000a00 */
[----:B--2---:R-:W-:Y:S01]  /*4b00*/  IMAD.HI.U32 R6, R3, UR4, R4 ;  /* 0x0000000403067c27 */ /* 0x004fe2000f8e0004 */
[----:B------:R-:W2:Y:S04]  /*4b10*/  LDCU UR4, c[0x0][0x4c0] ;  /* 0x00009800ff0477ac */ /* 0x000ea80008000800 */
[----:B------:R-:W-:-:S04]  /*4b20*/  SHF.R.U32.HI R7, RZ, UR5, R6 ;  /* 0x00000005ff077c19 */ /* 0x000fc80008011606 */
[----:B------:R-:W-:-:S05]  /*4b30*/  IADD3 R4, PT, PT, -R7, RZ, RZ ;  /* 0x000000ff07047210 */ /* 0x000fca0007ffe1ff */
[----:B0-----:R-:W-:-:S04]  /*4b40*/  IMAD R2, R4, UR8, R3 ;  /* 0x0000000804027c24 */ /* 0x001fc8000f8e0203 */
[C---:B-1----:R-:W-:Y:S02]  /*4b50*/  IMAD R3, R2.reuse, UR10, RZ ;  /* 0x0000000a02037c24 */ /* 0x042fe4000f8e02ff */
[C---:B------:R-:W-:Y:S02]  /*4b60*/  IMAD R4, R2.reuse, UR11, RZ ;  /* 0x0000000b02047c24 */ /* 0x040fe4000f8e02ff */
[----:B--2---:R-:W-:Y:S01]  /*4b70*/  IMAD R2, R2, UR4, RZ ;  /* 0x0000000402027c24 */ /* 0x004fe2000f8e02ff */
        /* <DEDUP_REMOVED lines=313> */
[----:B------:R-:W2:Y:S09]  /*5f10*/  LDCU UR5, c[0x0][0x5cc] ;  /* 0x0000b980ff0577ac */ /* 0x000eb20008000800 */
[----:B------:R-:W3:Y:S01]  /*5f20*/  @P0 LDC.64 R12, c[0x0][0x4b0] ;  /* 0x00012c00ff0c0b82 */ /* 0x000ee20000000a00 */
[----:B------:R-:W4:Y:S01]  /*5f30*/  LDCU.64 UR10, c[0x0][0x5d0] ;  /* 0x0000ba00ff0a77ac */ /* 0x000f220008000a00 */
[----:B0-----:R-:W-:-:S06]  /*5f40*/  IMAD.HI.U32 R10, R7, UR9, R6 ;  /* 0x00000009070a7c27 */ /* 0x001fcc000f8e0006 */
[----:B------:R-:W0:Y:S01]  /*5f50*/  @P0 LDC R15, c[0x0][0x4ac] ;  /* 0x00012b00ff0f0b82 */ /* 0x000e220000000800 */
[----:B-1----:R-:W-:Y:S02]  /*5f60*/  SHF.R.U32.HI R11, RZ, UR4, R10 ;  /* 0x00000004ff0b7c19 */ /* 0x002fe4000801160a */
[----:B------:R-:W-:Y:S02]  /*5f70*/  @P0 MOV R10, RZ ;  /* 0x000000ff000a0202 */ /* 0x000fe40000000f00 */
[----:B------:R-:W-:-:S03]  /*5f80*/  IADD3 R5, PT, PT, -R11, RZ, RZ ;  /* 0x000000ff0b057210 */ /* 0x000fc60007ffe1ff */
[----:B------:R-:W1:Y:S02]  /*5f90*/  @P0 LDC.64 R8, c[0x0][0x5d8] ;  /* 0x00017600ff080b82 */ /* 0x000e640000000a00 */
[----:B------:R-:W-:-:S06]  /*5fa0*/  IMAD R7, R5, UR8, R7 ;  /* 0x0000000805077c24 */ /* 0x000fcc000f8e0207 */
[----:B------:R-:W5:Y:S01]  /*5fb0*/  @P0 LDC R6, c[0x0][0x5e0] ;  /* 0x00017800ff060b82 */ /* 0x000f620000000800 */
[----:B---3--:R-:W-:-:S04]  /*5fc0*/  @P0 IMAD.HI.U32 R0, R11, R12, R10 ;  /* 0x0000000c0b000227 */ /* 0x008fc800078e000a */
[C---:B--2---:R-:W-:Y:S01]  /*5fd0*/  IMAD R3, R7.reuse, UR5, R3 ;  /* 0x0000000507037c24 */ /* 0x044fe2000f8e0203 */
[----:B------:R-:W-:Y:S01]  /*5fe0*/  @P0 SHF.R.U32.HI R0, RZ, R13, R0 ;  /* 0x0000000dff000219 */ /* 0x000fe20000011600 */
[C---:B----4-:R-:W-:Y:S02]  /*5ff0*/  IMAD R4, R7.reuse, UR10, R4 ;  /* 0x0000000a07047c24 */ /* 0x050fe4000f8e0204 */
[----:B------:R-:W-:Y:S01]  /*6000*/  IMAD R2, R7, UR11, R2 ;  /* 0x0000000b07027c24 */ /* 0x000fe2000f8e0202 */
[----:B------:R-:W-:-:S05]  /*6010*/  @P0 IADD3 R10, PT, PT, -R0, RZ, RZ ;  /* 0x000000ff000a0210 */ /* 0x000fca0007ffe1ff */
[----:B0-----:R-:W-:-:S04]  /*6020*/  @P0 IMAD R11, R15, R10, R11 ;  /* 0x0000000a0f0b0224 */ /* 0x001fc800078e020b */
[C---:B-1----:R-:W-:Y:S02]  /*6030*/  @P0 IMAD R3, R11.reuse, R8, R3 ;  /* 0x000000080b030224 */ /* 0x042fe400078e0203 */
[C---:B------:R-:W-:Y:S02]  /*6040*/  @P0 IMAD R4, R11.reuse, R9, R4 ;  /* 0x000000090b040224 */ /* 0x040fe400078e0204 */
[----:B-----5:R-:W-:-:S07]  /*6050*/  @P0 IMAD R2, R11, R6, R2 ;  /* 0x000000060b020224 */ /* 0x020fce00078e0202 */
.L_x_846:
[----:B------:R-:W0:Y:S01]  /*6060*/  LDCU.128 UR8, c[0x0][0x5f0] ;  /* 0x0000be00ff0877ac */ /* 0x000e220008000c00 */
[----:B------:R-:W1:Y:S01]  /*6070*/  LDCU.64 UR4, c[0x0][0x5e8] ;  /* 0x0000bd00ff0477ac */ /* 0x000e620008000a00 */
[----:B0-----:R-:W-:Y:S01]  /*6080*/  IADD3 R4, P0, PT, R4, UR8, RZ ;  /* 0x0000000804047c10 */ /* 0x001fe2000ff1e0ff */
[----:B------:R-:W0:Y:S03]  /*6090*/  LDCU UR8, c[0x0][0x600] ;  /* 0x0000c000ff0877ac */ /* 0x000e260008000800 */
[----:B------:R-:W-:Y:S02]  /*60a0*/  IADD3.X R5, PT, PT, RZ, UR9, RZ, P0, !PT ;  /* 0x00000009ff057c10 */ /* 0x000fe400087fe4ff */
[----:B------:R-:W-:-:S03]  /*60b0*/  IADD3 R6, P0, PT, R2, UR10, RZ ;  /* 0x0000000a02067c10 */ /* 0x000fc6000ff1e0ff */
[----:B------:R-:W2:Y:S01]  /*60c0*/  LDG.E.U16 R4, desc[UR6][R4.64] ;  /* 0x0000000604047981 */ /* 0x000ea2000c1e1500 */
[----:B------:R-:W-:-:S05]  /*60d0*/  IADD3.X R7, PT, PT, RZ, UR11, RZ, P0, !PT ;  /* 0x0000000bff077c10 */ /* 0x000fca00087fe4ff */
[----:B------:R-:W3:Y:S01]  /*60e0*/  LDG.E.U16 R6, desc[UR6][R6.64] ;  /* 0x0000000606067981 */ /* 0x000ee2000c1e1500 */
[----:B--2---:R-:W-:-:S04]  /*60f0*/  SHF.L.U32 R0, R4, 0x10, RZ ;  /* 0x0000001004007819 */ /* 0x004fc800000006ff */
[----:B------:R-:W-:Y:S02]  /*6100*/  FSETP.GT.FTZ.AND P0, PT, R0, RZ, PT ;  /* 0x000000ff0000720b */ /* 0x000fe40003f14000 */
[----:B---3--:R-:W-:-:S11]  /*6110*/  SHF.L.U32 R0, R6, 0x10, RZ ;  /* 0x0000001006007819 */ /* 0x008fd600000006ff */
[----:B0-----:R-:W-:Y:S01]  /*6120*/  @!P0 FMUL.FTZ R0, R0, UR8 ;  /* 0x0000000800008c20 */ /* 0x001fe20008410000 */
[----:B-1----:R-:W-:-:S04]  /*6130*/  IADD3 R2, P0, PT, R3, UR4, RZ ;  /* 0x0000000403027c10 */ /* 0x002fc8000ff1e0ff */
[----:B------:R-:W-:Y:S02]  /*6140*/  F2FP.BF16.F32.PACK_AB R0, RZ, R0 ;  /* 0x00000000ff00723e */ /* 0x000fe400000010ff */
[----:B------:R-:W-:-:S05]  /*6150*/  IADD3.X R3, PT, PT, RZ, UR5, RZ, P0, !PT ;  /* 0x00000005ff037c10 */ /* 0x000fca00087fe4ff */
[----:B------:R-:W-:Y:S01]  /*6160*/  STG.E.U16 desc[UR6][R2.64], R0 ;  /* 0x0000000002007986 */ /* 0x000fe2000c101506 */
[----:B------:R-:W-:Y:S05]  /*6170*/  EXIT ;  /* 0x000000000000794d */ /* 0x000fea0003800000 */
.L_x_847:
        /* <DEDUP_REMOVED lines=16> */
.L_x_5722:


//--------------------- .text._ZN2at6native27unrolled_elementwise_kernelIZZZNS0_66_GLOBAL__N__d53a5ca4_28_ActivationLeakyReluKernel_cu_9e10b42f_311226leaky_relu_backward_kernelERNS_18TensorIteratorBaseERKN3c106ScalarEENKUlvE_clEvENKUlvE2_clEvEUlNS5_8BFloat16ESB_E_St5arrayIPcLm3EELi4E23TrivialOffsetCalculatorILi2EjESG_ILi1EjENS0_6memory15LoadWithoutCastENSJ_16StoreWithoutCastEEEviT_T0_T2_T3_T4_T5_ --------------------------
	.section	.text._ZN2at6native27unrolled_elementwise_kernelIZZZNS0_66_GLOBAL__N__d53a5ca4_28_ActivationLeakyReluKernel_cu_9e10b42f_311226leaky_relu_backward_kernelERNS_18TensorIteratorBaseERKN3c106ScalarEENKUlvE_clEvENKUlvE2_clEvEUlNS5_8BFloat16ESB_E_St5arrayIPcLm3EELi4E23TrivialOffsetCalculatorILi2EjESG_ILi1EjENS0_6memory15LoadWithoutCastENSJ_16StoreWithoutCastEEEviT_T0_T2_T3_T4_T5_,"ax",@progbits
	.align	128
        .global         _ZN2at6native27unrolled_elementwise_kernelIZZZNS0_66_GLOBAL__N__d53a5ca4_28_ActivationLeakyReluKernel_cu_9e10b42f_311226leaky_relu_backward_kernelERNS_18TensorIteratorBaseERKN3c106ScalarEENKUlvE_clEvENKUlvE2_clEvEUlNS5_8BFloat16ESB_E_St5arrayIPcLm3EELi4E23TrivialOffsetCalculatorILi2EjESG_ILi1EjENS0_6memory15LoadWithoutCastENSJ_16StoreWithoutCastEEEviT_T0_T2_T3_T4_T5_
        .type           _ZN2at6native27unrolled_elementwise_kernelIZZZNS0_66_GLOBAL__N__d53a5ca4_28_ActivationLeakyReluKernel_cu_9e10b42f_311226leaky_relu_backward_kernelERNS_18TensorIteratorBaseERKN3c106ScalarEENKUlvE_clEvENKUlvE2_clEvEUlNS5_8BFloat16ESB_E_St5arrayIPcLm3EELi4E23TrivialOffsetCalculatorILi2EjESG_ILi1EjENS0_6memory15LoadWithoutCastENSJ_16StoreWithoutCastEEEviT_T0_T2_T3_T4_T5_,@function
        .size           _ZN2at6native27unrolled_elementwise_kernelIZZZNS0_66_GLOBAL__N__d53a5ca4_28_ActivationLeakyReluKernel_cu_9e10b42f_311226leaky_relu_backward_kernelERNS_18TensorIteratorBaseERKN3c106ScalarEENKUlvE_clEvENKUlvE2_clEvEUlNS5_8BFloat16ESB_E_St5arrayIPcLm3EELi4E23TrivialOffsetCalculatorILi2EjESG_ILi1EjENS0_6memory15LoadWithoutCastENSJ_16StoreWithoutCastEEEviT_T0_T2_T3_T4_T5_,(.L_x_5723 - _ZN2at6native27unrolled_elementwise_kernelIZZZNS0_66_GLOBAL__N__d53a5ca4_28_ActivationLeakyReluKernel_cu_9e10b42f_311226leaky_relu_backward_kernelERNS_18TensorIteratorBaseERKN3c106ScalarEENKUlvE_clEvENKUlvE2_clEvEUlNS5_8BFloat16ESB_E_St5arrayIPcLm3EELi4E23TrivialOffsetCalculatorILi2EjESG_ILi1EjENS0_6memory15LoadWithoutCastENSJ_16StoreWithoutCastEEEviT_T0_T2_T3_T4_T5_)
        .other          _ZN2at6native27unrolled_elementwise_kernelIZZZNS0_66_GLOBAL__N__d53a5ca4_28_ActivationLeakyReluKernel_cu_9e10b42f_311226leaky_relu_backward_kernelERNS_18TensorIteratorBaseERKN3c106ScalarEENKUlvE_clEvENKUlvE2_clEvEUlNS5_8BFloat16ESB_E_St5arrayIPcLm3EELi4E23TrivialOffsetCalculatorILi2EjESG_ILi1EjENS0_6memory15LoadWithoutCastENSJ_16StoreWithoutCastEEEviT_T0_T2_T3_T4_T5_,@"STO_CUDA_ENTRY STV_DEFAULT"
_ZN2at6native27unrolled_elementwise_kernelIZZZNS0_66_GLOBAL__N__d53a5ca4_28_ActivationLeakyReluKernel_cu_9e10b42f_311226leaky_relu_backward_kernelERNS_18TensorIteratorBaseERKN3c106ScalarEENKUlvE_clEvENKUlvE2_clEvEUlNS5_8BFloat16ESB_E_St5arrayIPcLm3EELi4E23TrivialOffsetCalculatorILi2EjESG_ILi1EjENS0_6memory15LoadWithoutCastENSJ_16StoreWithoutCastEEEviT_T0_T2_T3_T4_T5_:
.text._ZN2at6native27unrolled_elementwise_kernelIZZZNS0_66_GLOBAL__N__d53a5ca4_28_ActivationLeakyReluKernel_cu_9e10b42f_311226leaky_relu_backward_kernelERNS_18TensorIteratorBaseERKN3c106ScalarEENKUlvE_clEvENKUlvE2_clEvEUlNS5_8BFloat16ESB_E_St5arrayIPcLm3EELi4E23TrivialOffsetCalculatorILi2EjESG_ILi1EjENS0_6memory15LoadWithoutCastENSJ_16StoreWithoutCastEEEviT_T0_T2_T3_T4_T5_:
[----:B------:R-:W-:Y:S01]  /*0000*/  LDC R1, c[0x0][0x37c] ;  /* 0x0000df00ff017b82 */ /* 0x000fe20000000800 */
[----:B------:R-:W0:Y:S07]  /*0010*/  S2R R13, SR_CTAID.X ;  /* 0x00000000000d7919 */ /* 0x000e2e0000002500 */
[----:B------:R-:W0:Y:S01]  /*0020*/  LDC R2, c[0x0][0x380] ;  /* 0x0000e000ff027b82 */ /* 0x000e220000000800 */
[----:B------:R-:W1:Y:S01]  /*0030*/  LDCU.64 UR4, c[0x0][0x358] ;  /* 0x00006b00ff0477ac */ /* 0x000e620008000a00 */
[----:B------:R-:W-:Y:S01]  /*0040*/  PRMT R18, RZ, 0x7610, R18 ;  /* 0x00007610ff127816 */ /* 0x000fe20000000012 */
[----:B------:R-:W2:Y:S05]  /*0050*/  S2R R0, SR_TID.X ;  /* 0x0000000000007919 */ /* 0x000eaa0000002100 */
[----:B------:R-:W3:Y:S08]  /*0060*/  LDC.64 R20, c[0x0][0x3a0] ;  /* 0x0000e800ff147b82 */ /* 0x000ef00000000a00 */
[----:B------:R-:W4:Y:S08]  /*0070*/  LDC.64 R8, c[0x0][0x3a8] ;  /* 0x0000ea00ff087b82 */ /* 0x000f300000000a00 */
[----:B------:R-:W4:Y:S01]  /*0080*/  LDC.64 R10, c[0x0][0x3a0] ;  /* 0x0000e800ff0a7b82 */ /* 0x000f220000000a00 */
[----:B0-----:R-:W-:-:S07]  /*0090*/  IMAD R15, R13, -0x200, R2 ;  /* 0xfffffe000d0f7824 */ /* 0x001fce00078e0202 */
[----:B------:R-:W0:Y:S01]  /*00a0*/  LDC.64 R4, c[0x0][0x3a8] ;  /* 0x0000ea00ff047b82 */ /* 0x000e220000000a00 */
[----:B--2---:R-:W-:Y:S01]  /*00b0*/  IMAD.MOV.U32 R12, RZ, RZ, R0 ;  /* 0x000000ffff0c7224 */ /* 0x004fe200078e0000 */
[----:B------:R-:W-:-:S06]  /*00c0*/  ISETP.GE.AND P0, PT, R0, R15, PT ;  /* 0x0000000f0000720c */ /* 0x000fcc0003f06270 */
[----:B------:R-:W2:Y:S08]  /*00d0*/  LDC.64 R2, c[0x0][0x3a0] ;  /* 0x0000e800ff027b82 */ /* 0x000eb00000000a00 */
[----:B------:R-:W2:Y:S01]  /*00e0*/  LDC.64 R6, c[0x0][0x3a8] ;  /* 0x0000ea00ff067b82 */ /* 0x000ea20000000a00 */
[----:B------:R-:W-:Y:S02]  /*00f0*/  @!P0 VIADD R0, R12, 0x80 ;  /* 0x000000800c008836 */ /* 0x000fe40000000000 */
[----:B------:R-:W-:-:S03]  /*0100*/  @!P0 IMAD R27, R13, 0x200, R12 ;  /* 0x000002000d1b8824 */ /* 0x000fc600078e020c */
[----:B------:R-:W-:Y:S01]  /*0110*/  ISETP.GE.AND P1, PT, R0, R15, PT ;  /* 0x0000000f0000720c */ /* 0x000fe20003f26270 */
[----:B---3--:R-:W-:-:S05]  /*0120*/  @!P0 IMAD.WIDE.U32 R20, R27, 0x2, R20 ;  /* 0x000000021b148825 */ /* 0x008fca00078e0014 */
[----:B-1----:R1:W3:Y:S07]  /*0130*/  @!P0 LDG.E.U16 R18, desc[UR4][R20.64] ;  /* 0x0000000414128981 */ /* 0x0022ee000c1e1500 */
[----:B------:R-:W-:Y:S01]  /*0140*/  @!P1 LEA R25, R13, R0, 0x9 ;  /* 0x000000000d199211 */ /* 0x000fe200078e48ff */
[----:B------:R-:W-:Y:S01]  /*0150*/  @!P1 VIADD R0, R0, 0x80 ;  /* 0x0000008000009836 */ /* 0x000fe20000000000 */
[----:B------:R-:W-:Y:S01]  /*0160*/  PRMT R24, RZ, 0x7610, R24 ;  /* 0x00007610ff187816 */ /* 0x000fe20000000018 */
[----:B----4-:R-:W-:Y:S01]  /*0170*/  @!P0 IMAD.WIDE.U32 R8, R27, 0x2, R8 ;  /* 0x000000021b088825 */ /* 0x010fe200078e0008 */
[----:B------:R-:W-:Y:S01]  /*0180*/  PRMT R19, RZ, 0x7610, R19 ;  /* 0x00007610ff137816 */ /* 0x000fe20000000013 */
[----:B-1----:R-:W1:Y:S01]  /*0190*/  LDC.64 R20, c[0x0][0x3a0] ;  /* 0x0000e800ff147b82 */ /* 0x002e620000000a00 */
[----:B------:R-:W-:Y:S01]  /*01a0*/  ISETP.GE.AND P2, PT, R0, R15, PT ;  /* 0x0000000f0000720c */ /* 0x000fe20003f46270 */
[----:B------:R-:W-:Y:S01]  /*01b0*/  @!P1 IMAD.WIDE.U32 R10, R25, 0x2, R10 ;  /* 0x00000002190a9825 */ /* 0x000fe200078e000a */
[----:B------:R-:W4:Y:S04]  /*01c0*/  @!P0 LDG.E.U16 R24, desc[UR4][R8.64] ;  /* 0x0000000408188981 */ /* 0x000f28000c1e1500 */
[----:B------:R2:W4:Y:S01]  /*01d0*/  @!P1 LDG.E.U16 R19, desc[UR4][R10.64] ;  /* 0x000000040a139981 */ /* 0x000522000c1e1500 */
[----:B------:R-:W-:-:S06]  /*01e0*/  PRMT R22, RZ, 0x7610, R22 ;  /* 0x00007610ff167816 */ /* 0x000fcc0000000016 */
[----:B------:R-:W-:Y:S01]  /*01f0*/  @!P2 LEA R23, R13, R0, 0x9 ;  /* 0x000000000d17a211 */ /* 0x000fe200078e48ff */
[----:B0-----:R-:W-:Y:S01]  /*0200*/  @!P1 IMAD.WIDE.U32 R4, R25, 0x2, R4 ;  /* 0x0000000219049825 */ /* 0x001fe200078e0004 */
[----:B------:R-:W-:-:S03]  /*0210*/  PRMT R25, RZ, 0x7610, R25 ;  /* 0x00007610ff197816 */ /* 0x000fc60000000019 */
[----:B--2---:R-:W-:-:S03]  /*0220*/  @!P2 IMAD.WIDE.U32 R2, R23, 0x2, R2 ;  /* 0x000000021702a825 */ /* 0x004fc600078e0002 */
[----:B------:R-:W2:Y:S04]  /*0230*/  @!P1 LDG.E.U16 R25, desc[UR4][R4.64] ;  /* 0x0000000404199981 */ /* 0x000ea8000c1e1500 */
[----:B------:R0:W2:Y:S01]  /*0240*/  @!P2 LDG.E.U16 R22, desc[UR4][R2.64] ;  /* 0x000000040216a981 */ /* 0x0000a2000c1e1500 */
[----:B------:R-:W-:Y:S01]  /*0250*/  @!P2 IMAD.WIDE.U32 R10, R23, 0x2, R6 ;  /* 0x00000002170aa825 */ /* 0x000fe200078e0006 */
[----:B------:R-:W-:Y:S01]  /*0260*/  PRMT R23, RZ, 0x7610, R23 ;  /* 0x00007610ff177816 */ /* 0x000fe20000000017 */
[----:B------:R-:W1:Y:S05]  /*0270*/  LDC.64 R6, c[0x0][0x3a8] ;  /* 0x0000ea00ff067b82 */ /* 0x000e6a0000000a00 */
[----:B------:R1:W2:Y:S01]  /*0280*/  @!P2 LDG.E.U16 R23, desc[UR4][R10.64] ;  /* 0x000000040a17a981 */ /* 0x0002a2000c1e1500 */
[----:B------:R-:W-:Y:S01]  /*0290*/  @!P2 VIADD R0, R0, 0x80 ;  /* 0x000000800000a836 */ /* 0x000fe20000000000 */
[----:B------:R-:W-:-:S04]  /*02a0*/  ISETP.GE.AND P3, PT, R12, R15, PT ;  /* 0x0000000f0c00720c */ /* 0x000fc80003f66270 */
[----:B------:R-:W-:Y:S02]  /*02b0*/  ISETP.GE.AND P0, PT, R0, R15, PT ;  /* 0x0000000f0000720c */ /* 0x000fe40003f06270 */
[C---:B------:R-:W-:Y:S01]  /*02c0*/  IADD3 R8, PT, PT, R12.reuse, 0x80, RZ ;  /* 0x000000800c087810 */ /* 0x040fe20007ffe0ff */
[----:B0-----:R-:W-:-:S03]  /*02d0*/  VIADD R2, R12, 0x100 ;  /* 0x000001000c027836 */ /* 0x001fc60000000000 */
[----:B------:R-:W-:-:S03]  /*02e0*/  ISETP.GE.AND P2, PT, R8, R15, PT ;  /* 0x0000000f0800720c */ /* 0x000fc60003f46270 */
[----:B------:R-:W0:Y:S01]  /*02f0*/  @!P3 LDC R5, c[0x0][0x388] ;  /* 0x0000e200ff05bb82 */ /* 0x000e220000000800 */
[----:B------:R-:W-:-:S03]  /*0300*/  PRMT R4, RZ, 0x7610, R4 ;  /* 0x00007610ff047816 */ /* 0x000fc60000000004 */
[--C-:B------:R-:W-:Y:S01]  /*0310*/  @!P0 IMAD R27, R13, 0x200, R0.reuse ;  /* 0x000002000d1b8824 */ /* 0x100fe200078e0200 */
[----:B------:R-:W-:Y:S02]  /*0320*/  PRMT R0, RZ, 0x7610, R0 ;  /* 0x00007610ff007816 */ /* 0x000fe40000000000 */
[----:B------:R-:W-:Y:S01]  /*0330*/  ISETP.GE.AND P1, PT, R2, R15, PT ;  /* 0x0000000f0200720c */ /* 0x000fe20003f26270 */
[C---:B-1----:R-:W-:Y:S01]  /*0340*/  @!P0 IMAD.WIDE.U32 R20, R27.reuse, 0x2, R20 ;  /* 0x000000021b148825 */ /* 0x042fe200078e0014 */
[----:B------:R-:W1:Y:S03]  /*0350*/  @!P3 LDC.64 R2, c[0x0][0x398] ;  /* 0x0000e600ff02bb82 */ /* 0x000e660000000a00 */
[----:B------:R-:W-:Y:S01]  /*0360*/  @!P0 IMAD.WIDE.U32 R6, R27, 0x2, R6 ;  /* 0x000000021b068825 */ /* 0x000fe200078e0006 */
[----:B------:R-:W5:Y:S04]  /*0370*/  @!P0 LDG.E.U16 R0, desc[UR4][R20.64] ;  /* 0x0000000414008981 */ /* 0x000f68000c1e1500 */
[----:B------:R0:W5:Y:S01]  /*0380*/  @!P0 LDG.E.U16 R4, desc[UR4][R6.64] ;  /* 0x0000000406048981 */ /* 0x000162000c1e1500 */
[----:B------:R-:W2:Y:S01]  /*0390*/  @!P2 LDC R10, c[0x0][0x388] ;  /* 0x0000e200ff0aab82 */ /* 0x000ea20000000800 */
[----:B0-----:R-:W-:Y:S01]  /*03a0*/  IADD3 R6, PT, PT, R12, 0x180, RZ ;  /* 0x000001800c067810 */ /* 0x001fe20007ffe0ff */
[----:B------:R-:W-:Y:S01]  /*03b0*/  BSSY.RECONVERGENT B0, `(.L_x_848) ;  /* 0x0000022000007945 */ /* 0x000fe20003800200 */
[----:B---3--:R-:W-:-:S05]  /*03c0*/  @!P3 IMAD.U32 R18, R18, 0x10000, RZ ;  /* 0x000100001212b824 */ /* 0x008fca00078e00ff */
[----:B------:R-:W-:Y:S02]  /*03d0*/  FSETP.GT.OR P0, PT, R18, RZ, P3 ;  /* 0x000000ff1200720b */ /* 0x000fe40001f04400 */
[----:B------:R-:W0:Y:S01]  /*03e0*/  @!P1 LDC R18, c[0x0][0x388] ;  /* 0x0000e200ff129b82 */ /* 0x000e220000000800 */
[----:B----4-:R-:W-:Y:S01]  /*03f0*/  @!P3 IMAD.U32 R24, R24, 0x10000, RZ ;  /* 0x000100001818b824 */ /* 0x010fe200078e00ff */
[----:B------:R-:W-:-:S09]  /*0400*/  @!P2 SHF.L.U32 R19, R19, 0x10, RZ ;  /* 0x000000101313a819 */ /* 0x000fd200000006ff */
[----:B------:R-:W-:Y:S01]  /*0410*/  @!P0 FMUL.FTZ R24, R24, R5 ;  /* 0x0000000518188220 */ /* 0x000fe20000410000 */
[----:B------:R-:W-:Y:S01]  /*0420*/  @!P3 IMAD R5, R13, 0x200, R12 ;  /* 0x000002000d05b824 */ /* 0x000fe200078e020c */
[----:B------:R-:W-:-:S03]  /*0430*/  FSETP.GT.OR P5, PT, R19, RZ, P2 ;  /* 0x000000ff1300720b */ /* 0x000fc600017a4400 */
[----:B------:R-:W-:Y:S01]  /*0440*/  @!P3 F2FP.BF16.F32.PACK_AB R17, RZ, R24 ;  /* 0x00000018ff11b23e */ /* 0x000fe200000010ff */
[----:B-1----:R-:W-:Y:S01]  /*0450*/  @!P3 IMAD.WIDE.U32 R2, R5, 0x2, R2 ;  /* 0x000000020502b825 */ /* 0x002fe200078e0002 */
[----:B------:R-:W-:-:S04]  /*0460*/  @!P3 MOV R12, R8 ;  /* 0x00000008000cb202 */ /* 0x000fc80000000f00 */
[----:B------:R1:W-:Y:S01]  /*0470*/  @!P3 STG.E.U16 desc[UR4][R2.64], R17 ;  /* 0x000000110200b986 */ /* 0x0003e2000c101504 */
[----:B--2---:R-:W-:Y:S02]  /*0480*/  @!P2 IMAD.U32 R25, R25, 0x10000, RZ ;  /* 0x000100001919a824 */ /* 0x004fe400078e00ff */
[----:B------:R-:W-:Y:S02]  /*0490*/  @!P1 IMAD.U32 R22, R22, 0x10000, RZ ;  /* 0x0001000016169824 */ /* 0x000fe400078e00ff */
[----:B------:R-:W-:Y:S01]  /*04a0*/  @!P5 FMUL.FTZ R25, R25, R10 ;  /* 0x0000000a1919d220 */ /* 0x000fe20000410000 */
[-C--:B------:R-:W-:Y:S02]  /*04b0*/  ISETP.GE.AND P5, PT, R12, R15.reuse, PT ;  /* 0x0000000f0c00720c */ /* 0x080fe40003fa6270 */
[----:B------:R-:W-:Y:S01]  /*04c0*/  FSETP.GT.OR P4, PT, R22, RZ, P1 ;  /* 0x000000ff1600720b */ /* 0x000fe20000f84400 */
[----:B------:R-:W-:Y:S01]  /*04d0*/  @!P1 IMAD.U32 R23, R23, 0x10000, RZ ;  /* 0x0001000017179824 */ /* 0x000fe200078e00ff */
[----:B------:R-:W-:-:S02]  /*04e0*/  ISETP.GE.AND P0, PT, R6, R15, PT ;  /* 0x0000000f0600720c */ /* 0x000fc40003f06270 */
[----:B------:R-:W-:-:S09]  /*04f0*/  @!P2 F2FP.BF16.F32.PACK_AB R14, RZ, R25 ;  /* 0x00000019ff0ea23e */ /* 0x000fd200000010ff */
[----:B0-----:R-:W-:-:S05]  /*0500*/  @!P4 FMUL.FTZ R23, R23, R18 ;  /* 0x000000121717c220 */ /* 0x001fca0000410000 */
[----:B------:R-:W-:Y:S01]  /*0510*/  @!P1 F2FP.BF16.F32.PACK_AB R16, RZ, R23 ;  /* 0x00000017ff10923e */ /* 0x000fe200000010ff */
[----:B-1----:R-:W-:Y:S06]  /*0520*/  @P5 BRA `(.L_x_849) ;  /* 0x0000000000285947 */ /* 0x002fec0003800000 */
[----:B------:R-:W0:Y:S01]  /*0530*/  LDC.64 R2, c[0x0][0x398] ;  /* 0x0000e600ff027b82 */ /* 0x000e220000000a00 */
[----:B------:R-:W-:Y:S01]  /*0540*/  IMAD R7, R13, 0x200, R12 ;  /* 0x000002000d077824 */ /* 0x000fe200078e020c */
[----:B------:R-:W-:-:S04]  /*0550*/  IADD3 R12, PT, PT, R12, 0x80, RZ ;  /* 0x000000800c0c7810 */ /* 0x000fc80007ffe0ff */
[----:B------:R-:W-:-:S13]  /*0560*/  ISETP.GE.AND P1, PT, R12, R15, PT ;  /* 0x0000000f0c00720c */ /* 0x000fda0003f26270 */
[----:B------:R-:W-:Y:S02]  /*0570*/  @!P1 IMAD R5, R13, 0x200, R12 ;  /* 0x000002000d059824 */ /* 0x000fe400078e020c */
[----:B------:R-:W-:Y:S02]  /*0580*/  @!P1 VIADD R12, R12, 0x80 ;  /* 0x000000800c0c9836 */ /* 0x000fe40000000000 */
[----:B0-----:R-:W-:-:S04]  /*0590*/  IMAD.WIDE.U32 R6, R7, 0x2, R2 ;  /* 0x0000000207067825 */ /* 0x001fc800078e0002 */
[----:B------:R-:W-:Y:S01]  /*05a0*/  @!P1 IMAD.WIDE.U32 R2, R5, 0x2, R2 ;  /* 0x0000000205029825 */ /* 0x000fe200078e0002 */
[----:B------:R0:W-:Y:S04]  /*05b0*/  STG.E.U16 desc[UR4][R6.64], R14 ;  /* 0x0000000e06007986 */ /* 0x0001e8000c101504 */
[----:B------:R0:W-:Y:S02]  /*05c0*/  @!P1 STG.E.U16 desc[UR4][R2.64], R16 ;  /* 0x0000001002009986 */ /* 0x0001e4000c101504 */
.L_x_849:
[----:B------:R-:W-:Y:S05]  /*05d0*/  BSYNC.RECONVERGENT B0 ;  /* 0x0000000000007941 */ /* 0x000fea0003800200 */
.L_x_848:
[----:B------:R-:W1:Y:S01]  /*05e0*/  @!P0 LDC R5, c[0x0][0x388] ;  /* 0x0000e200ff058b82 */ /* 0x000e620000000800 */
[----:B------:R-:W-:Y:S02]  /*05f0*/  ISETP.GE.AND P1, PT, R12, R15, PT ;  /* 0x0000000f0c00720c */ /* 0x000fe40003f26270 */
[----:B-----5:R-:W-:-:S04]  /*0600*/  @!P0 SHF.L.U32 R0, R0, 0x10, RZ ;  /* 0x0000001000008819 */ /* 0x020fc800000006ff */
[----:B------:R-:W-:-:S07]  /*0610*/  FSETP.GT.OR P2, PT, R0, RZ, P0 ;  /* 0x000000ff0000720b */ /* 0x000fce0000744400 */
[----:B------:R-:W-:Y:S06]  /*0620*/  @P1 EXIT ;  /* 0x000000000000194d */ /* 0x000fec0003800000 */
[----:B0-----:R-:W0:Y:S01]  /*0630*/  LDC.64 R2, c[0x0][0x398] ;  /* 0x0000e600ff027b82 */ /* 0x001e220000000a00 */
[----:B------:R-:W-:Y:S01]  /*0640*/  @!P0 IMAD.U32 R4, R4, 0x10000, RZ ;  /* 0x0001000004048824 */ /* 0x000fe200078e00ff */
[----:B------:R-:W-:-:S03]  /*0650*/  LEA R13, R13, R12, 0x9 ;  /* 0x0000000c0d0d7211 */ /* 0x000fc600078e48ff */
[----:B-1----:R-:W-:-:S05]  /*0660*/  @!P2 FMUL.FTZ R4, R4, R5 ;  /* 0x000000050404a220 */ /* 0x002fca0000410000 */
[----:B------:R-:W-:Y:S01]  /*0670*/  @!P0 F2FP.BF16.F32.PACK_AB R0, RZ, R4 ;  /* 0x00000004ff00823e */ /* 0x000fe200000010ff */
[----:B0-----:R-:W-:-:S05]  /*0680*/  IMAD.WIDE.U32 R2, R13, 0x2, R2 ;  /* 0x000000020d027825 */ /* 0x001fca00078e0002 */
[----:B------:R-:W-:Y:S01]  /*0690*/  STG.E.U16 desc[UR4][R2.64], R0 ;  /* 0x0000000002007986 */ /* 0x000fe2000c101504 */
[----:B------:R-:W-:Y:S05]  /*06a0*/  EXIT ;  /* 0x000000000000794d */ /* 0x000fea0003800000 */
.L_x_850:
        /* <DEDUP_REMOVED lines=13> */
.L_x_5723:


//--------------------- .text._ZN2at6native29vectorized_elementwise_kernelILi2EZZZNS0_66_GLOBAL__N__d53a5ca4_28_ActivationLeakyReluKernel_cu_9e10b42f_311226leaky_relu_backward_kernelERNS_18TensorIteratorBaseERKN3c106ScalarEENKUlvE_clEvENKUlvE2_clEvEUlNS5_8BFloat16ESB_E_St5arrayIPcLm3EEEEviT0_T1_ --------------------------
	.section	.text._ZN2at6native29vectorized_elementwise_kernelILi2EZZZNS0_66_GLOBAL__N__d53a5ca4_28_ActivationLeakyReluKernel_cu_9e10b42f_311226leaky_relu_backward_kernelERNS_18TensorIteratorBaseERKN3c106ScalarEENKUlvE_clEvENKUlvE2_clEvEUlNS5_8BFloat16ESB_E_St5arrayIPcLm3EEEEviT0_T1_,"ax",@progbits
	.align	128
        .global         _ZN2at6native29vectorized_elementwise_kernelILi2EZZZNS0_66_GLOBAL__N__d53a5ca4_28_ActivationLeakyReluKernel_cu_9e10b42f_311226leaky_relu_backward_kernelERNS_18TensorIteratorBaseERKN3c106ScalarEENKUlvE_clEvENKUlvE2_clEvEUlNS5_8BFloat16ESB_E_St5arrayIPcLm3EEEEviT0_T1_
        .type           _ZN2at6native29vectorized_elementwise_kernelILi2EZZZNS0_66_GLOBAL__N__d53a5ca4_28_ActivationLeakyReluKernel_cu_9e10b42f_311226leaky_relu_backward_kernelERNS_18TensorIteratorBaseERKN3c106ScalarEENKUlvE_clEvENKUlvE2_clEvEUlNS5_8BFloat16ESB_E_St5arrayIPcLm3EEEEviT0_T1_,@function
        .size           _ZN2at6native29vectorized_elementwise_kernelILi2EZZZNS0_66_GLOBAL__N__d53a5ca4_28_ActivationLeakyReluKernel_cu_9e10b42f_311226leaky_relu_backward_kernelERNS_18TensorIteratorBaseERKN3c106ScalarEENKUlvE_clEvENKUlvE2_clEvEUlNS5_8BFloat16ESB_E_St5arrayIPcLm3EEEEviT0_T1_,(.L_x_5724 - _ZN2at6native29vectorized_elementwise_kernelILi2EZZZNS0_66_GLOBAL__N__d53a5ca4_28_ActivationLeakyReluKernel_cu_9e10b42f_311226leaky_relu_backward_kernelERNS_18TensorIteratorBaseERKN3c106ScalarEENKUlvE_clEvENKUlvE2_clEvEUlNS5_8BFloat16ESB_E_St5arrayIPcLm3EEEEviT0_T1_)
        .other          _ZN2at6native29vectorized_elementwise_kernelILi2EZZZNS0_66_GLOBAL__N__d53a5ca4_28_ActivationLeakyReluKernel_cu_9e10b42f_311226leaky_relu_backward_kernelERNS_18TensorIteratorBaseERKN3c106ScalarEENKUlvE_clEvENKUlvE2_clEvEUlNS5_8BFloat16ESB_E_St5arrayIPcLm3EEEEviT0_T1_,@"STO_CUDA_ENTRY STV_DEFAULT"
_ZN2at6native29vectorized_elementwise_kernelILi2EZZZNS0_66_GLOBAL__N__d53a5ca4_28_ActivationLeakyReluKernel_cu_9e10b42f_311226leaky_relu_backward_kernelERNS_18TensorIteratorBaseERKN3c106ScalarEENKUlvE_clEvENKUlvE2_clEvEUlNS5_8BFloat16ESB_E_St5arrayIPcLm3EEEEviT0_T1_:
.text._ZN2at6native29vectorized_elementwise_kernelILi2EZZZNS0_66_GLOBAL__N__d53a5ca4_28_ActivationLeakyReluKernel_cu_9e10b42f_311226leaky_relu_backward_kernelERNS_18TensorIteratorBaseERKN3c106ScalarEENKUlvE_clEvENKUlvE2_clEvEUlNS5_8BFloat16ESB_E_St5arrayIPcLm3EEEEviT0_T1_:
[----:B------:R-:W-:Y:S01]  /*0000*/  LDC R1, c[0x0][0x37c] ;  /* 0x0000df00ff017b82 */ /* 0x000fe20000000800 */
[----:B------:R-:W0:Y:S01]  /*0010*/  S2R R0, SR_CTAID.X ;  /* 0x0000000000007919 */ /* 0x000e220000002500 */
[----:B------:R-:W1:Y:S01]  /*0020*/  LDCU UR6, c[0x0][0x380] ;  /* 0x00007000ff0677ac */ /* 0x000e620008000800 */
[----:B------:R-:W2:Y:S01]  /*0030*/  LDCU.64 UR4, c[0x0][0x358] ;  /* 0x00006b00ff0477ac */ /* 0x000ea20008000a00 */
[----:B0-----:R-:W-:-:S05]  /*0040*/  IMAD.SHL.U32 R0, R0, 0x400, RZ ;  /* 0x0000040000007824 */ /* 0x001fca00078e00ff */
[----:B-1----:R-:W-:-:S04]  /*0050*/  IADD3 R2, PT, PT, -R0, UR6, RZ ;  /* 0x0000000600027c10 */ /* 0x002fc8000fffe1ff */
[----:B------:R-:W-:-:S13]  /*0060*/  ISETP.GT.U32.AND P0, PT, R2, 0x3ff, PT ;  /* 0x000003ff0200780c */ /* 0x000fda0003f04070 */
[----:B--2---:R-:W-:Y:S05]  /*0070*/  @P0 BRA `(.L_x_851) ;  /* 0x0000000c00600947 */ /* 0x004fea0003800000 */
[----:B------:R-:W0:Y:S01]  /*0080*/  S2R R13, SR_TID.X ;  /* 0x00000000000d7919 */ /* 0x000e220000002100 */
[----:B------:R-:W1:Y:S01]  /*0090*/  LDC.64 R14, c[0x0][0x3a0] ;  /* 0x0000e800ff0e7b82 */ /* 0x000e620000000a00 */
[----:B------:R-:W-:-:S07]  /*00a0*/  PRMT R19, RZ, 0x7610, R19 ;  /* 0x00007610ff137816 */ /* 0x000fce0000000013 */
[----:B------:R-:W2:Y:S08]  /*00b0*/  LDC.64 R24, c[0x0][0x3a0] ;  /* 0x0000e800ff187b82 */ /* 0x000eb00000000a00 */
[----:B------:R-:W3:Y:S08]  /*00c0*/  LDC.64 R28, c[0x0][0x3a8] ;  /* 0x0000ea00ff1c7b82 */ /* 0x000ef00000000a00 */
[----:B------:R-:W4:Y:S01]  /*00d0*/  LDC.64 R32, c[0x0][0x3a8] ;  /* 0x0000ea00ff207b82 */ /* 0x000f220000000a00 */
[----:B0-----:R-:W-:Y:S01]  /*00e0*/  ISETP.GE.U32.AND P0, PT, R13, R2, PT ;  /* 0x000000020d00720c */ /* 0x001fe20003f06070 */
[----:B------:R-:W-:-:S06]  /*00f0*/  IMAD.MOV.U32 R3, RZ, RZ, R13 ;  /* 0x000000ffff037224 */ /* 0x000fcc00078e000d */
[----:B------:R-:W0:Y:S01]  /*0100*/  LDC.64 R16, c[0x0][0x3a0] ;  /* 0x0000e800ff107b82 */ /* 0x000e220000000a00 */
[----:B------:R-:W-:-:S07]  /*0110*/  PRMT R18, RZ, 0x7610, R18 ;  /* 0x00007610ff127816 */ /* 0x000fce0000000012 */
[----:B------:R-:W5:Y:S01]  /*0120*/  LDC.64 R36, c[0x0][0x3a0] ;  /* 0x0000e800ff247b82 */ /* 0x000f620000000a00 */
[----:B------:R-:W-:Y:S02]  /*0130*/  @!P0 VIADD R13, R3, 0x80 ;  /* 0x00000080030d8836 */ /* 0x000fe40000000000 */
[----:B------:R-:W-:-:S03]  /*0140*/  @!P0 IMAD.IADD R21, R0, 0x1, R3 ;  /* 0x0000000100158824 */ /* 0x000fc600078e0203 */
[----:B------:R-:W-:Y:S01]  /*0150*/  ISETP.GE.U32.AND P1, PT, R13, R2, PT ;  /* 0x000000020d00720c */ /* 0x000fe20003f26070 */
[----:B-1----:R-:W-:Y:S01]  /*0160*/  @!P0 IMAD.WIDE.U32 R26, R21, 0x2, R14 ;  /* 0x00000002151a8825 */ /* 0x002fe200078e000e */
[----:B------:R-:W1:Y:S04]  /*0170*/  LDC.64 R34, c[0x0][0x3a8] ;  /* 0x0000ea00ff227b82 */ /* 0x000e680000000a00 */
[----:B------:R3:W5:Y:S04]  /*0180*/  @!P0 LDG.E.U16 R19, desc[UR4][R26.64] ;  /* 0x000000041a138981 */ /* 0x000768000c1e1500 */
[----:B------:R-:W1:Y:S03]  /*0190*/  LDC.64 R14, c[0x0][0x3a8] ;  /* 0x0000ea00ff0e7b82 */ /* 0x000e660000000a00 */
[----:B------:R-:W-:Y:S01]  /*01a0*/  @!P1 IADD3 R11, PT, PT, R0, R13, RZ ;  /* 0x0000000d000b9210 */ /* 0x000fe20007ffe0ff */
[----:B------:R-:W-:Y:S01]  /*01b0*/  @!P1 VIADD R13, R13, 0x80 ;  /* 0x000000800d0d9836 */ /* 0x000fe20000000000 */
[----:B------:R-:W-:-:S03]  /*01c0*/  PRMT R22, RZ, 0x7610, R22 ;  /* 0x00007610ff167816 */ /* 0x000fc60000000016 */
[----:B------:R-:W5:Y:S01]  /*01d0*/  LDC.64 R30, c[0x0][0x3a0] ;  /* 0x0000e800ff1e7b82 */ /* 0x000f620000000a00 */
[----:B------:R-:W-:Y:S01]  /*01e0*/  ISETP.GE.U32.AND P2, PT, R13, R2, PT ;  /* 0x000000020d00720c */ /* 0x000fe20003f46070 */
[----:B--2---:R-:W-:Y:S01]  /*01f0*/  @!P1 IMAD.WIDE.U32 R24, R11, 0x2, R24 ;  /* 0x000000020b189825 */ /* 0x004fe200078e0018 */
[----:B---3--:R-:W-:-:S03]  /*0200*/  PRMT R26, RZ, 0x7610, R26 ;  /* 0x00007610ff1a7816 */ /* 0x008fc6000000001a */
[----:B------:R-:W-:Y:S01]  /*0210*/  @!P0 IMAD.WIDE.U32 R28, R21, 0x2, R28 ;  /* 0x00000002151c8825 */ /* 0x000fe200078e001c */
[----:B------:R-:W2:Y:S03]  /*0220*/  @!P1 LDG.E.U16 R18, desc[UR4][R24.64] ;  /* 0x0000000418129981 */ /* 0x000ea6000c1e1500 */
[----:B----4-:R-:W-:Y:S01]  /*0230*/  @!P1 IMAD.WIDE.U32 R32, R11, 0x2, R32 ;  /* 0x000000020b209825 */ /* 0x010fe200078e0020 */
[----:B------:R3:W4:Y:S03]  /*0240*/  @!P0 LDG.E.U16 R22, desc[UR4][R28.64] ;  /* 0x000000041c168981 */ /* 0x000726000c1e1500 */
[----:B------:R-:W-:Y:S01]  /*0250*/  @!P2 IMAD.IADD R23, R0, 0x1, R13 ;  /* 0x000000010017a824 */ /* 0x000fe200078e020d */
[----:B------:R-:W-:-:S04]  /*0260*/  @!P2 IADD3 R13, PT, PT, R13, 0x80, RZ ;  /* 0x000000800d0da810 */ /* 0x000fc80007ffe0ff */
[----:B------:R-:W-:Y:S01]  /*0270*/  ISETP.GE.U32.AND P3, PT, R13, R2, PT ;  /* 0x000000020d00720c */ /* 0x000fe20003f66070 */
[C---:B0-----:R-:W-:Y:S01]  /*0280*/  @!P2 IMAD.WIDE.U32 R16, R23.reuse, 0x2, R16 ;  /* 0x000000021710a825 */ /* 0x041fe200078e0010 */
[----:B------:R-:W-:Y:S01]  /*0290*/  PRMT R21, RZ, 0x7610, R21 ;  /* 0x00007610ff157816 */ /* 0x000fe20000000015 */
[----:B---3--:R-:W0:Y:S03]  /*02a0*/  LDC.64 R28, c[0x0][0x3a8] ;  /* 0x0000ea00ff1c7b82 */ /* 0x008e260000000a00 */
[----:B------:R-:W3:Y:S01]  /*02b0*/  @!P2 LDG.E.U16 R26, desc[UR4][R16.64] ;  /* 0x00000004101aa981 */ /* 0x000ee2000c1e1500 */
[----:B------:R-:W-:Y:S01]  /*02c0*/  PRMT R24, RZ, 0x7610, R24 ;  /* 0x00007610ff187816 */ /* 0x000fe20000000018 */
[----:B-1----:R-:W-:-:S05]  /*02d0*/  @!P2 IMAD.WIDE.U32 R14, R23, 0x2, R14 ;  /* 0x00000002170ea825 */ /* 0x002fca00078e000e */
[----:B------:R-:W-:Y:S01]  /*02e0*/  @!P3 IMAD.IADD R11, R0, 0x1, R13 ;  /* 0x00000001000bb824 */ /* 0x000fe200078e020d */
[----:B------:R1:W3:Y:S01]  /*02f0*/  @!P1 LDG.E.U16 R21, desc[UR4][R32.64] ;  /* 0x0000000420159981 */ /* 0x0002e2000c1e1500 */
[----:B------:R-:W-:-:S05]  /*0300*/  @!P3 VIADD R13, R13, 0x80 ;  /* 0x000000800d0db836 */ /* 0x000fca0000000000 */
[----:B------:R-:W-:Y:S01]  /*0310*/  ISETP.GE.U32.AND P0, PT, R13, R2, PT ;  /* 0x000000020d00720c */ /* 0x000fe20003f06070 */
[C---:B-----5:R-:W-:Y:S01]  /*0320*/  @!P3 IMAD.WIDE.U32 R36, R11.reuse, 0x2, R36 ;  /* 0x000000020b24b825 */ /* 0x060fe200078e0024 */
[----:B------:R-:W-:Y:S01]  /*0330*/  PRMT R23, RZ, 0x7610, R23 ;  /* 0x00007610ff177816 */ /* 0x000fe20000000017 */
[----:B-1----:R-:W1:Y:S02]  /*0340*/  LDC.64 R32, c[0x0][0x3a0] ;  /* 0x0000e800ff207b82 */ /* 0x002e640000000a00 */
[----:B------:R-:W-:Y:S01]  /*0350*/  @!P3 IMAD.WIDE.U32 R34, R11, 0x2, R34 ;  /* 0x000000020b22b825 */ /* 0x000fe200078e0022 */
[----:B------:R-:W5:Y:S04]  /*0360*/  @!P3 LDG.E.U16 R24, desc[UR4][R36.64] ;  /* 0x000000042418b981 */ /* 0x000f68000c1e1500 */
[----:B------:R0:W5:Y:S03]  /*0370*/  @!P2 LDG.E.U16 R23, desc[UR4][R14.64] ;  /* 0x000000040e17a981 */ /* 0x000166000c1e1500 */
[----:B------:R-:W-:Y:S01]  /*0380*/  @!P0 IMAD.IADD R11, R0, 0x1, R13 ;  /* 0x00000001000b8824 */ /* 0x000fe200078e020d */
[----:B------:R-:W-:-:S02]  /*0390*/  @!P0 IADD3 R13, PT, PT, R13, 0x80, RZ ;  /* 0x000000800d0d8810 */ /* 0x000fc40007ffe0ff */
[----:B------:R-:W-:Y:S02]  /*03a0*/  PRMT R12, RZ, 0x7610, R12 ;  /* 0x00007610ff0c7816 */ /* 0x000fe4000000000c */
[----:B------:R-:W-:Y:S01]  /*03b0*/  ISETP.GE.U32.AND P1, PT, R13, R2, PT ;  /* 0x000000020d00720c */ /* 0x000fe20003f26070 */
[C---:B------:R-:W-:Y:S01]  /*03c0*/  @!P0 IMAD.WIDE.U32 R30, R11.reuse, 0x2, R30 ;  /* 0x000000020b1e8825 */ /* 0x040fe200078e001e */
[----:B------:R-:W-:Y:S01]  /*03d0*/  PRMT R17, RZ, 0x7610, R17 ;  /* 0x00007610ff117816 */ /* 0x000fe20000000011 */
[----:B0-----:R-:W0:Y:S01]  /*03e0*/  LDC.64 R14, c[0x0][0x3a8] ;  /* 0x0000ea00ff0e7b82 */ /* 0x001e220000000a00 */
[----:B------:R-:W5:Y:S04]  /*03f0*/  @!P3 LDG.E.U16 R12, desc[UR4][R34.64] ;  /* 0x00000004220cb981 */ /* 0x000f68000c1e1500 */
[----:B------:R1:W5:Y:S01]  /*0400*/  @!P0 LDG.E.U16 R17, desc[UR4][R30.64] ;  /* 0x000000041e118981 */ /* 0x000362000c1e1500 */
[----:B------:R-:W-:Y:S01]  /*0410*/  @!P0 IMAD.WIDE.U32 R28, R11, 0x2, R28 ;  /* 0x000000020b1c8825 */ /* 0x000fe200078e001c */
[----:B------:R-:W-:-:S03]  /*0420*/  PRMT R11, RZ, 0x7610, R11 ;  /* 0x00007610ff0b7816 */ /* 0x000fc6000000000b */
[----:B------:R-:W-:Y:S01]  /*0430*/  @!P1 IMAD.IADD R25, R0, 0x1, R13 ;  /* 0x0000000100199824 */ /* 0x000fe200078e020d */
[----:B------:R-:W-:Y:S02]  /*0440*/  PRMT R16, RZ, 0x7610, R16 ;  /* 0x00007610ff107816 */ /* 0x000fe40000000010 */
[----:B------:R0:W5:Y:S01]  /*0450*/  @!P0 LDG.E.U16 R11, desc[UR4][R28.64] ;  /* 0x000000041c0b8981 */ /* 0x000162000c1e1500 */
[C---:B-1----:R-:W-:Y:S01]  /*0460*/  @!P1 IMAD.WIDE.U32 R32, R25.reuse, 0x2, R32 ;  /* 0x0000000219209825 */ /* 0x042fe200078e0020 */
[----:B------:R-:W1:Y:S04]  /*0470*/  LDC.64 R30, c[0x0][0x3a0] ;  /* 0x0000e800ff1e7b82 */ /* 0x000e680000000a00 */
[----:B------:R0:W5:Y:S02]  /*0480*/  @!P1 LDG.E.U16 R16, desc[UR4][R32.64] ;  /* 0x0000000420109981 */ /* 0x000164000c1e1500 */
[----:B0-----:R-:W-:Y:S01]  /*0490*/  @!P1 IMAD.WIDE.U32 R34, R25, 0x2, R14 ;  /* 0x0000000219229825 */ /* 0x001fe200078e000e */
[----:B------:R-:W-:Y:S01]  /*04a0*/  PRMT R25, RZ, 0x7610, R25 ;  /* 0x00007610ff197816 */ /* 0x000fe20000000019 */
[----:B------:R-:W0:Y:S05]  /*04b0*/  LDC.64 R14, c[0x0][0x3a8] ;  /* 0x0000ea00ff0e7b82 */ /* 0x000e2a0000000a00 */
[----:B------:R-:W5:Y:S01]  /*04c0*/  @!P1 LDG.E.U16 R25, desc[UR4][R34.64] ;  /* 0x0000000422199981 */ /* 0x000f62000c1e1500 */
[----:B------:R-:W-:Y:S01]  /*04d0*/  @!P1 VIADD R13, R13, 0x80 ;  /* 0x000000800d0d9836 */ /* 0x000fe20000000000 */
[----:B------:R-:W-:-:S04]  /*04e0*/  ISETP.GE.U32.AND P0, PT, R3, R2, PT ;  /* 0x000000020300720c */ /* 0x000fc80003f06070 */
[-C--:B------:R-:W-:Y:S02]  /*04f0*/  ISETP.GE.U32.AND P4, PT, R13, R2.reuse, PT ;  /* 0x000000020d00720c */ /* 0x080fe40003f86070 */
[C---:B------:R-:W-:Y:S01]  /*0500*/  IADD3 R29, PT, PT, R3.reuse, 0x80, RZ ;  /* 0x00000080031d7810 */ /* 0x040fe20007ffe0ff */
[----:B------:R-:W-:Y:S01]  /*0510*/  VIADD R33, R3, 0x100 ;  /* 0x0000010003217836 */ /* 0x000fe20000000000 */
[----:B------:R-:W-:Y:S02]  /*0520*/  PRMT R28, RZ, 0x7610, R28 ;  /* 0x00007610ff1c7816 */ /* 0x000fe4000000001c */
[-C--:B------:R-:W-:Y:S02]  /*0530*/  ISETP.GE.U32.AND P5, PT, R29, R2.reuse, PT ;  /* 0x000000021d00720c */ /* 0x080fe40003fa6070 */
[----:B------:R-:W-:Y:S01]  /*0540*/  ISETP.GE.U32.AND P1, PT, R33, R2, PT ;  /* 0x000000022100720c */ /* 0x000fe20003f26070 */
[----:B------:R-:W4:Y:S04]  /*0550*/  @!P0 LDC R32, c[0x0][0x388] ;  /* 0x0000e200ff208b82 */ /* 0x000f280000000800 */
[----:B------:R-:W-:-:S04]  /*0560*/  @!P4 IMAD.IADD R27, R0, 0x1, R13 ;  /* 0x00000001001bc824 */ /* 0x000fc800078e020d */
[----:B-1----:R-:W-:-:S04]  /*0570*/  @!P4 IMAD.WIDE.U32 R30, R27, 0x2, R30 ;  /* 0x000000021b1ec825 */ /* 0x002fc800078e001e */
[----:B0-----:R-:W-:Y:S01]  /*0580*/  @!P4 IMAD.WIDE.U32 R14, R27, 0x2, R14 ;  /* 0x000000021b0ec825 */ /* 0x001fe200078e000e */
[----:B------:R0:W5:Y:S01]  /*0590*/  @!P4 LDG.E.U16 R28, desc[UR4][R30.64] ;  /* 0x000000041e1cc981 */ /* 0x000162000c1e1500 */
[----:B------:R-:W-:-:S06]  /*05a0*/  PRMT R27, RZ, 0x7610, R27 ;  /* 0x00007610ff1b7816 */ /* 0x000fcc000000001b */
[----:B------:R1:W5:Y:S01]  /*05b0*/  @!P4 LDG.E.U16 R27, desc[UR4][R14.64] ;  /* 0x000000040e1bc981 */ /* 0x000362000c1e1500 */
[----:B0-----:R-:W-:-:S05]  /*05c0*/  VIADD R31, R3, 0x180 ;  /* 0x00000180031f7836 */ /* 0x001fca0000000000 */
[----:B------:R-:W-:Y:S01]  /*05d0*/  ISETP.GE.U32.AND P2, PT, R31, R2, PT ;  /* 0x000000021f00720c */ /* 0x000fe20003f46070 */
[----:B-1----:R-:W0:Y:S01]  /*05e0*/  @!P1 LDC R14, c[0x0][0x388] ;  /* 0x0000e200ff0e9b82 */ /* 0x002e220000000800 */
[----:B------:R-:W-:Y:S01]  /*05f0*/  IADD3 R31, PT, PT, R3, 0x200, RZ ;  /* 0x00000200031f7810 */ /* 0x000fe20007ffe0ff */
[----:B------:R-:W-:Y:S02]  /*0600*/  @!P4 VIADD R13, R13, 0x80 ;  /* 0x000000800d0dc836 */ /* 0x000fe40000000000 */
[----:B------:R-:W-:-:S05]  /*0610*/  @!P0 IMAD.U32 R19, R19, 0x10000, RZ ;  /* 0x0001000013138824 */ /* 0x000fca00078e00ff */
[----:B------:R-:W-:Y:S02]  /*0620*/  FSETP.GT.OR P3, PT, R19, RZ, P0 ;  /* 0x000000ff1300720b */ /* 0x000fe40000764400 */
[----:B------:R-:W1:Y:S01]  /*0630*/  @!P5 LDC R19, c[0x0][0x388] ;  /* 0x0000e200ff13db82 */ /* 0x000e620000000800 */
[----:B--2---:R-:W-:-:S04]  /*0640*/  @!P5 SHF.L.U32 R18, R18, 0x10, RZ ;  /* 0x000000101212d819 */ /* 0x004fc800000006ff */
[----:B------:R-:W-:Y:S01]  /*0650*/  FSETP.GT.OR P5, PT, R18, RZ, P5 ;  /* 0x000000ff1200720b */ /* 0x000fe20002fa4400 */
[----:B----4-:R-:W-:Y:S01]  /*0660*/  @!P0 IMAD.U32 R15, R22, 0x10000, RZ ;  /* 0x00010000160f8824 */ /* 0x010fe200078e00ff */
[----:B------:R-:W-:Y:S01]  /*0670*/  P2R R18, PR, RZ, 0x1 ;  /* 0x00000001ff127803 */ /* 0x000fe20000000000 */
[----:B------:R-:W2:Y:S01]  /*0680*/  @!P2 LDC R22, c[0x0][0x388] ;  /* 0x0000e200ff16ab82 */ /* 0x000ea20000000800 */
[----:B------:R-:W-:Y:S02]  /*0690*/  ISETP.GE.U32.AND P0, PT, R29, R2, PT ;  /* 0x000000021d00720c */ /* 0x000fe40003f06070 */
[----:B------:R-:W-:Y:S01]  /*06a0*/  @!P3 FMUL.FTZ R15, R15, R32 ;  /* 0x000000200f0fb220 */ /* 0x000fe20000410000 */
[----:B------:R-:W-:Y:S01]  /*06b0*/  ISETP.GE.U32.AND P3, PT, R31, R2, PT ;  /* 0x000000021f00720c */ /* 0x000fe20003f66070 */
[----:B---3--:R-:W-:-:S05]  /*06c0*/  @!P1 IMAD.U32 R26, R26, 0x10000, RZ ;  /* 0x000100001a1a9824 */ /* 0x008fca00078e00ff */
[----:B------:R-:W-:-:S04]  /*06d0*/  FSETP.GT.OR P4, PT, R26, RZ, P1 ;  /* 0x000000ff1a00720b */ /* 0x000fc80000f84400 */
[----:B------:R-:W-:-:S04]  /*06e0*/  @!P0 IMAD.U32 R26, R21, 0x10000, RZ ;  /* 0x00010000151a8824 */ /* 0x000fc800078e00ff */
[----:B-1----:R-:W-:Y:S01]  /*06f0*/  @!P5 FMUL.FTZ R26, R26, R19 ;  /* 0x000000131a1ad220 */ /* 0x002fe20000410000 */
[----:B------:R-:W-:Y:S01]  /*0700*/  IADD3 R19, PT, PT, R3, 0x280, RZ ;  /* 0x0000028003137810 */ /* 0x000fe20007ffe0ff */
[----:B-----5:R-:W-:Y:S02]  /*0710*/  @!P2 IMAD.U32 R24, R24, 0x10000, RZ ;  /* 0x000100001818a824 */ /* 0x020fe400078e00ff */
[----:B------:R-:W-:-:S03]  /*0720*/  @!P1 IMAD.U32 R23, R23, 0x10000, RZ ;  /* 0x0001000017179824 */ /* 0x000fc600078e00ff */
[----:B------:R-:W-:Y:S01]  /*0730*/  FSETP.GT.OR P5, PT, R24, RZ, P2 ;  /* 0x000000ff1800720b */ /* 0x000fe200017a4400 */
[----:B0-----:R-:W-:Y:S01]  /*0740*/  @!P4 FMUL.FTZ R23, R23, R14 ;  /* 0x0000000e1717c220 */ /* 0x001fe20000410000 */
[----:B------:R-:W-:Y:S01]  /*0750*/  ISETP.GE.U32.AND P4, PT, R19, R2, PT ;  /* 0x000000021300720c */ /* 0x000fe20003f86070 */
[----:B------:R-:W0:Y:S01]  /*0760*/  @!P3 LDC R14, c[0x0][0x388] ;  /* 0x0000e200ff0ebb82 */ /* 0x000e220000000800 */
[----:B------:R-:W-:Y:S02]  /*0770*/  @!P2 IMAD.U32 R19, R12, 0x10000, RZ ;  /* 0x000100000c13a824 */ /* 0x000fe400078e00ff */
[----:B------:R-:W-:-:S07]  /*0780*/  @!P3 IMAD.U32 R17, R17, 0x10000, RZ ;  /* 0x000100001111b824 */ /* 0x000fce00078e00ff */
[----:B--2---:R-:W-:Y:S02]  /*0790*/  @!P5 FMUL.FTZ R19, R19, R22 ;  /* 0x000000161313d220 */ /* 0x004fe40000410000 */
[----:B------:R-:W1:Y:S01]  /*07a0*/  @!P4 LDC R12, c[0x0][0x388] ;  /* 0x0000e200ff0ccb82 */ /* 0x000e620000000800 */
[----:B------:R-:W-:Y:S01]  /*07b0*/  FSETP.GT.OR P5, PT, R17, RZ, P3 ;  /* 0x000000ff1100720b */ /* 0x000fe20001fa4400 */
[----:B------:R-:W-:Y:S01]  /*07c0*/  @!P3 IMAD.U32 R11, R11, 0x10000, RZ ;  /* 0x000100000b0bb824 */ /* 0x000fe200078e00ff */
[----:B------:R-:W-:-:S11]  /*07d0*/  @!P4 SHF.L.U32 R16, R16, 0x10, RZ ;  /* 0x000000101010c819 */ /* 0x000fd600000006ff */
[----:B0-----:R-:W-:Y:S01]  /*07e0*/  @!P5 FMUL.FTZ R11, R11, R14 ;  /* 0x0000000e0b0bd220 */ /* 0x001fe20000410000 */
[----:B------:R-:W-:Y:S02]  /*07f0*/  FSETP.GT.OR P5, PT, R16, RZ, P4 ;  /* 0x000000ff1000720b */ /* 0x000fe400027a4400 */
[----:B------:R-:W0:Y:S01]  /*0800*/  LDC.64 R16, c[0x0][0x3a0] ;  /* 0x0000e800ff107b82 */ /* 0x000e220000000a00 */
[----:B------:R-:W-:-:S07]  /*0810*/  @!P4 IMAD.U32 R31, R25, 0x10000, RZ ;  /* 0x00010000191fc824 */ /* 0x000fce00078e00ff */
[----:B------:R-:W2:Y:S03]  /*0820*/  LDC.64 R24, c[0x0][0x3a8] ;  /* 0x0000ea00ff187b82 */ /* 0x000ea60000000a00 */
[----:B-1----:R-:W-:Y:S01]  /*0830*/  @!P5 FMUL.FTZ R31, R31, R12 ;  /* 0x0000000c1f1fd220 */ /* 0x002fe20000410000 */
[----:B------:R-:W-:Y:S02]  /*0840*/  ISETP.GE.U32.AND P5, PT, R13, R2, PT ;  /* 0x000000020d00720c */ /* 0x000fe40003fa6070 */
[----:B------:R-:W-:-:S11]  /*0850*/  PRMT R12, RZ, 0x7610, R12 ;  /* 0x00007610ff0c7816 */ /* 0x000fd6000000000c */
[----:B------:R-:W-:-:S04]  /*0860*/  @!P5 IMAD.IADD R13, R0, 0x1, R13 ;  /* 0x00000001000dd824 */ /* 0x000fc800078e020d */
[----:B0-----:R-:W-:-:S05]  /*0870*/  @!P5 IMAD.WIDE.U32 R16, R13, 0x2, R16 ;  /* 0x000000020d10d825 */ /* 0x001fca00078e0010 */
[----:B------:R0:W3:Y:S01]  /*0880*/  @!P5 LDG.E.U16 R12, desc[UR4][R16.64] ;  /* 0x00000004100cd981 */ /* 0x0000e2000c1e1500 */
[----:B--2---:R-:W-:Y:S01]  /*0890*/  @!P5 IMAD.WIDE.U32 R24, R13, 0x2, R24 ;  /* 0x000000020d18d825 */ /* 0x004fe200078e0018 */
[----:B------:R-:W-:-:S06]  /*08a0*/  PRMT R13, RZ, 0x7610, R13 ;  /* 0x00007610ff0d7816 */ /* 0x000fcc000000000d */
[----:B------:R-:W2:Y:S01]  /*08b0*/  @!P5 LDG.E.U16 R13, desc[UR4][R24.64] ;  /* 0x00000004180dd981 */ /* 0x000ea2000c1e1500 */
[----:B------:R-:W-:-:S05]  /*08c0*/  VIADD R33, R3, 0x300 ;  /* 0x0000030003217836 */ /* 0x000fca0000000000 */
[----:B------:R-:W-:-:S13]  /*08d0*/  ISETP.GE.U32.AND P5, PT, R33, R2, PT ;  /* 0x000000022100720c */ /* 0x000fda0003fa6070 */
[----:B------:R-:W1:Y:S01]  /*08e0*/  @!P5 LDC R14, c[0x0][0x388] ;  /* 0x0000e200ff0edb82 */ /* 0x000e620000000800 */
[----:B------:R-:W-:-:S04]  /*08f0*/  @!P5 SHF.L.U32 R28, R28, 0x10, RZ ;  /* 0x000000101c1cd819 */ /* 0x000fc800000006ff */
[----:B------:R-:W-:Y:S01]  /*0900*/  FSETP.GT.OR P6, PT, R28, RZ, P5 ;  /* 0x000000ff1c00720b */ /* 0x000fe20002fc4400 */
[----:B------:R-:W-:Y:S02]  /*0910*/  @!P5 IMAD.U32 R27, R27, 0x10000, RZ ;  /* 0x000100001b1bd824 */ /* 0x000fe400078e00ff */
[----:B------:R-:W-:-:S10]  /*0920*/  VIADD R33, R3, 0x380 ;  /* 0x0000038003217836 */ /* 0x000fd40000000000 */
[----:B-1----:R-:W-:Y:S01]  /*0930*/  @!P6 FMUL.FTZ R27, R27, R14 ;  /* 0x0000000e1b1be220 */ /* 0x002fe20000410000 */
[----:B------:R-:W-:Y:S02]  /*0940*/  ISETP.GE.U32.AND P6, PT, R33, R2, PT ;  /* 0x000000022100720c */ /* 0x000fe40003fc6070 */
[----:B------:R-:W-:-:S11]  /*0950*/  P2R R21, PR, RZ, 0x1 ;  /* 0x00000001ff157803 */ /* 0x000fd60000000000 */
[----:B0-----:R-:W0:Y:S01]  /*0960*/  @!P6 LDC R17, c[0x0][0x388] ;  /* 0x0000e200ff11eb82 */ /* 0x001e220000000800 */
[----:B------:R-:W-:Y:S04]  /*0970*/  BSSY.RECONVERGENT B0, `(.L_x_852) ;  /* 0x0000040000007945 */ /* 0x000fe80003800200 */
[----:B------:R-:W-:Y:S01]  /*0980*/  BSSY.RELIABLE B1, `(.L_x_853) ;  /* 0x0000038000017945 */ /* 0x000fe20003800100 */
[----:B------:R-:W-:Y:S02]  /*0990*/  @!P1 F2FP.BF16.F32.PACK_AB R5, RZ, R23 ;  /* 0x00000017ff05923e */ /* 0x000fe400000010ff */
[----:B------:R-:W-:Y:S02]  /*09a0*/  @!P2 F2FP.BF16.F32.PACK_AB R6, RZ, R19 ;  /* 0x00000013ff06a23e */ /* 0x000fe400000010ff */
[----:B------:R-:W-:-:S02]  /*09b0*/  @!P3 F2FP.BF16.F32.PACK_AB R7, RZ, R11 ;  /* 0x0000000bff07b23e */ /* 0x000fc400000010ff */
[----:B------:R-:W-:Y:S02]  /*09c0*/  @!P4 F2FP.BF16.F32.PACK_AB R8, RZ, R31 ;  /* 0x0000001fff08c23e */ /* 0x000fe400000010ff */
[----:B------:R-:W-:Y:S01]  /*09d0*/  @!P5 F2FP.BF16.F32.PACK_AB R9, RZ, R27 ;  /* 0x0000001bff09d23e */ /* 0x000fe200000010ff */
[----:B---3--:R-:W-:-:S05]  /*09e0*/  @!P6 IMAD.U32 R12, R12, 0x10000, RZ ;  /* 0x000100000c0ce824 */ /* 0x008fca00078e00ff */
[----:B------:R-:W-:Y:S02]  /*09f0*/  FSETP.GT.OR P0, PT, R12, RZ, P6 ;  /* 0x000000ff0c00720b */ /* 0x000fe40003704400 */
[----:B--2---:R-:W-:-:S11]  /*0a00*/  @!P6 SHF.L.U32 R14, R13, 0x10, RZ ;  /* 0x000000100d0ee819 */ /* 0x004fd600000006ff */
[----:B0-----:R-:W-:Y:S01]  /*0a10*/  @!P0 FMUL.FTZ R14, R14, R17 ;  /* 0x000000110e0e8220 */ /* 0x001fe20000410000 */
[----:B------:R-:W-:-:S13]  /*0a20*/  ISETP.NE.AND P0, PT, R21, RZ, PT ;  /* 0x000000ff1500720c */ /* 0x000fda0003f05270 */
[----:B------:R-:W-:Y:S02]  /*0a30*/  @!P0 F2FP.BF16.F32.PACK_AB R4, RZ, R26 ;  /* 0x0000001aff04823e */ /* 0x000fe400000010ff */
[----:B------:R-:W-:-:S13]  /*0a40*/  ISETP.NE.AND P0, PT, R18, RZ, PT ;  /* 0x000000ff1200720c */ /* 0x000fda0003f05270 */
[----:B------:R-:W0:Y:S01]  /*0a50*/  @!P0 LDC.64 R12, c[0x0][0x398] ;  /* 0x0000e600ff0c8b82 */ /* 0x000e220000000a00 */
[----:B------:R-:W-:Y:S01]  /*0a60*/  @!P0 IMAD.IADD R17, R0, 0x1, R3 ;  /* 0x0000000100118824 */ /* 0x000fe200078e0203 */
[----:B------:R-:W-:Y:S01]  /*0a70*/  @!P0 F2FP.BF16.F32.PACK_AB R20, RZ, R15 ;  /* 0x0000000fff14823e */ /* 0x000fe200000010ff */
[----:B------:R-:W-:Y:S02]  /*0a80*/  @!P0 IMAD.MOV.U32 R3, RZ, RZ, R29 ;  /* 0x000000ffff038224 */ /* 0x000fe400078e001d */
[----:B0-----:R-:W-:-:S05]  /*0a90*/  @!P0 IMAD.WIDE.U32 R12, R17, 0x2, R12 ;  /* 0x00000002110c8825 */ /* 0x001fca00078e000c */
[----:B------:R0:W-:Y:S01]  /*0aa0*/  @!P0 STG.E.U16 desc[UR4][R12.64], R20 ;  /* 0x000000140c008986 */ /* 0x0001e2000c101504 */
[----:B------:R-:W-:Y:S02]  /*0ab0*/  ISETP.GE.U32.AND P0, PT, R3, R2, PT ;  /* 0x000000020300720c */ /* 0x000fe40003f06070 */
[----:B------:R-:W-:-:S11]  /*0ac0*/  @!P6 F2FP.BF16.F32.PACK_AB R10, RZ, R14 ;  /* 0x0000000eff0ae23e */ /* 0x000fd600000010ff */
[----:B0-----:R-:W-:Y:S05]  /*0ad0*/  @P0 BRA `(.L_x_854) ;  /* 0x0000000000300947 */ /* 0x001fea0003800000 */
[----:B------:R-:W0:Y:S01]  /*0ae0*/  LDC.64 R12, c[0x0][0x398] ;  /* 0x0000e600ff0c7b82 */ /* 0x000e220000000a00 */
[----:B------:R-:W-:Y:S01]  /*0af0*/  IMAD.IADD R11, R0, 0x1, R3 ;  /* 0x00000001000b7824 */ /* 0x000fe200078e0203 */
[----:B------:R-:W-:-:S04]  /*0b00*/  IADD3 R3, PT, PT, R3, 0x80, RZ ;  /* 0x0000008003037810 */ /* 0x000fc80007ffe0ff */
[----:B------:R-:W-:Y:S01]  /*0b10*/  ISETP.GE.U32.AND P0, PT, R3, R2, PT ;  /* 0x000000020300720c */ /* 0x000fe20003f06070 */
[----:B0-----:R-:W-:-:S05]  /*0b20*/  IMAD.WIDE.U32 R12, R11, 0x2, R12 ;  /* 0x000000020b0c7825 */ /* 0x001fca00078e000c */
[----:B------:R0:W-:Y:S07]  /*0b30*/  STG.E.U16 desc[UR4][R12.64], R4 ;  /* 0x000000040c007986 */ /* 0x0001ee000c101504 */
[----:B------:R-:W-:Y:S05]  /*0b40*/  @P0 BRA `(.L_x_855) ;  /* 0x0000000000300947 */ /* 0x000fea0003800000 */
[----:B0-----:R-:W0:Y:S01]  /*0b50*/  LDC.64 R12, c[0x0][0x398] ;  /* 0x0000e600ff0c7b82 */ /* 0x001e220000000a00 */
[----:B------:R-:W-:Y:S02]  /*0b60*/  IMAD.IADD R11, R0, 0x1, R3 ;  /* 0x00000001000b7824 */ /* 0x000fe400078e0203 */
[----:B------:R-:W-:Y:S02]  /*0b70*/  VIADD R3, R3, 0x80 ;  /* 0x0000008003037836 */ /* 0x000fe40000000000 */
[----:B0-----:R-:W-:-:S05]  /*0b80*/  IMAD.WIDE.U32 R12, R11, 0x2, R12 ;  /* 0x000000020b0c7825 */ /* 0x001fca00078e000c */
[----:B------:R0:W-:Y:S02]  /*0b90*/  STG.E.U16 desc[UR4][R12.64], R5 ;  /* 0x000000050c007986 */ /* 0x0001e4000c101504 */
.L_x_854:
[----:B------:R-:W-:-:S13]  /*0ba0*/  ISETP.GE.U32.AND P0, PT, R3, R2, PT ;  /* 0x000000020300720c */ /* 0x000fda0003f06070 */
[----:B------:R-:W-:Y:S05]  /*0bb0*/  @P0 BRA `(.L_x_856) ;  /* 0x0000000000300947 */ /* 0x000fea0003800000 */
[----:B0-----:R-:W0:Y:S01]  /*0bc0*/  LDC.64 R4, c[0x0][0x398] ;  /* 0x0000e600ff047b82 */ /* 0x001e220000000a00 */
[----:B------:R-:W-:Y:S01]  /*0bd0*/  IMAD.IADD R11, R0, 0x1, R3 ;  /* 0x00000001000b7824 */ /* 0x000fe200078e0203 */
[----:B------:R-:W-:-:S03]  /*0be0*/  IADD3 R3, PT, PT, R3, 0x80, RZ ;  /* 0x0000008003037810 */ /* 0x000fc60007ffe0ff */
[----:B0-----:R-:W-:-:S05]  /*0bf0*/  IMAD.WIDE.U32 R4, R11, 0x2, R4 ;  /* 0x000000020b047825 */ /* 0x001fca00078e0004 */
[----:B------:R1:W-:Y:S02]  /*0c00*/  STG.E.U16 desc[UR4][R4.64], R6 ;  /* 0x0000000604007986 */ /* 0x0003e4000c101504 */
.L_x_855:
[----:B------:R-:W-:-:S13]  /*0c10*/  ISETP.GE.U32.AND P0, PT, R3, R2, PT ;  /* 0x000000020300720c */ /* 0x000fda0003f06070 */
[----:B------:R-:W-:Y:S05]  /*0c20*/  @P0 BRA `(.L_x_857) ;  /* 0x0000000000340947 */ /* 0x000fea0003800000 */
[----:B01----:R-:W0:Y:S01]  /*0c30*/  LDC.64 R4, c[0x0][0x398] ;  /* 0x0000e600ff047b82 */ /* 0x003e220000000a00 */
[----:B------:R-:W-:Y:S02]  /*0c40*/  IMAD.IADD R11, R0, 0x1, R3 ;  /* 0x00000001000b7824 */ /* 0x000fe400078e0203 */
[----:B------:R-:W-:Y:S02]  /*0c50*/  VIADD R3, R3, 0x80 ;  /* 0x0000008003037836 */ /* 0x000fe40000000000 */
[----:B0-----:R-:W-:-:S05]  /*0c60*/  IMAD.WIDE.U32 R4, R11, 0x2, R4 ;  /* 0x000000020b047825 */ /* 0x001fca00078e0004 */
[----:B------:R1:W-:Y:S02]  /*0c70*/  STG.E.U16 desc[UR4][R4.64], R7 ;  /* 0x0000000704007986 */ /* 0x0003e4000c101504 */
.L_x_856:
[----:B------:R-:W-:-:S13]  /*0c80*/  ISETP.GE.U32.AND P0, PT, R3, R2, PT ;  /* 0x000000020300720c */ /* 0x000fda0003f06070 */
[----:B------:R-:W-:Y:S05]  /*0c90*/  @P0 BREAK.RELIABLE B1 ;  /* 0x0000000000010942 */ /* 0x000fea0003800100 */
[----:B------:R-:W-:Y:S05]  /*0ca0*/  @P0 BRA `(.L_x_858) ;  /* 0x0000000000300947 */ /* 0x000fea0003800000 */
[----:B01----:R-:W0:Y:S01]  /*0cb0*/  LDC.64 R4, c[0x0][0x398] ;  /* 0x0000e600ff047b82 */ /* 0x003e220000000a00 */
[----:B------:R-:W-:Y:S01]  /*0cc0*/  IMAD.IADD R7, R0, 0x1, R3 ;  /* 0x0000000100077824 */ /* 0x000fe200078e0203 */
[----:B------:R-:W-:-:S03]  /*0cd0*/  IADD3 R3, PT, PT, R3, 0x80, RZ ;  /* 0x0000008003037810 */ /* 0x000fc60007ffe0ff */
[----:B0-----:R-:W-:-:S05]  /*0ce0*/  IMAD.WIDE.U32 R4, R7, 0x2, R4 ;  /* 0x0000000207047825 */ /* 0x001fca00078e0004 */
[----:B------:R2:W-:Y:S02]  /*0cf0*/  STG.E.U16 desc[UR4][R4.64], R8 ;  /* 0x0000000804007986 */ /* 0x0005e4000c101504 */
.L_x_857:
[----:B------:R-:W-:Y:S05]  /*0d00*/  BSYNC.RELIABLE B1 ;  /* 0x0000000000017941 */ /* 0x000fea0003800100 */
.L_x_853:
[----:B------:R-:W-:-:S13]  /*0d10*/  ISETP.GE.U32.AND P0, PT, R3, R2, PT ;  /* 0x000000020300720c */ /* 0x000fda0003f06070 */
[----:B012---:R-:W0:Y:S01]  /*0d20*/  @!P0 LDC.64 R4, c[0x0][0x398] ;  /* 0x0000e600ff048b82 */ /* 0x007e220000000a00 */
[----:B------:R-:W-:Y:S02]  /*0d30*/  @!P0 IMAD.IADD R7, R0, 0x1, R3 ;  /* 0x0000000100078824 */ /* 0x000fe400078e0203 */
[----:B------:R-:W-:Y:S02]  /*0d40*/  @!P0 VIADD R3, R3, 0x80 ;  /* 0x0000008003038836 */ /* 0x000fe40000000000 */
[----:B0-----:R-:W-:-:S05]  /*0d50*/  @!P0 IMAD.WIDE.U32 R4, R7, 0x2, R4 ;  /* 0x0000000207048825 */ /* 0x001fca00078e0004 */
[----:B------:R2:W-:Y:S02]  /*0d60*/  @!P0 STG.E.U16 desc[UR4][R4.64], R9 ;  /* 0x0000000904008986 */ /* 0x0005e4000c101504 */
.L_x_858:
[----:B------:R-:W-:Y:S05]  /*0d70*/  BSYNC.RECONVERGENT B0 ;  /* 0x0000000000007941 */ /* 0x000fea0003800200 */
.L_x_852:
[----:B------:R-:W-:Y:S05]  /*0d80*/  WARPSYNC.ALL ;  /* 0x0000000000007948 */ /* 0x000fea0003800000 */
[----:B------:R-:W-:-:S13]  /*0d90*/  ISETP.GE.U32.AND P0, PT, R3, R2, PT ;  /* 0x000000020300720c */ /* 0x000fda0003f06070 */
[----:B------:R-:W-:Y:S05]  /*0da0*/  @P0 EXIT ;  /* 0x000000000000094d */ /* 0x000fea0003800000 */
[----:B012---:R-:W0:Y:S01]  /*0db0*/  LDC.64 R4, c[0x0][0x398] ;  /* 0x0000e600ff047b82 */ /* 0x007e220000000a00 */
[----:B------:R-:W-:-:S05]  /*0dc0*/  IADD3 R3, PT, PT, R0, R3, RZ ;  /* 0x0000000300037210 */ /* 0x000fca0007ffe0ff */
[----:B0-----:R-:W-:-:S05]  /*0dd0*/  IMAD.WIDE.U32 R2, R3, 0x2, R4 ;  /* 0x0000000203027825 */ /* 0x001fca00078e0004 */
[----:B------:R-:W-:Y:S01]  /*0de0*/  STG.E.U16 desc[UR4][R2.64], R10 ;  /* 0x0000000a02007986 */ /* 0x000fe2000c101504 */
[----:B------:R-:W-:Y:S05]  /*0df0*/  EXIT ;  /* 0x000000000000794d */ /* 0x000fea0003800000 */
.L_x_851:
[----:B------:R-:W0:Y:S01]  /*0e00*/  S2R R2, SR_TID.X ;  /* 0x0000000000027919 */ /* 0x000e220000002100 */
[----:B------:R-:W1:Y:S01]  /*0e10*/  LDC.64 R4, c[0x0][0x3a0] ;  /* 0x0000e800ff047b82 */ /* 0x000e620000000a00 */
[----:B------:R-:W2:Y:S07]  /*0e20*/  LDCU UR6, c[0x0][0x388] ;  /* 0x00007100ff0677ac */ /* 0x000eae0008000800 */
[----:B------:R-:W3:Y:S01]  /*0e30*/  LDC.64 R6, c[0x0][0x3a8] ;  /* 0x0000ea00ff067b82 */ /* 0x000ee20000000a00 */
[----:B-1----:R-:W-:-:S04]  /*0e40*/  IMAD.WIDE.U32 R4, R0, 0x2, R4 ;  /* 0x0000000200047825 */ /* 0x002fc800078e0004 */
[----:B0-----:R-:W-:-:S04]  /*0e50*/  IMAD.WIDE.U32 R10, R2, 0x4, R4 ;  /* 0x00000004020a7825 */ /* 0x001fc800078e0004 */
[----:B---3--:R-:W-:Y:S01]  /*0e60*/  IMAD.WIDE.U32 R4, R0, 0x2, R6 ;  /* 0x0000000200047825 */ /* 0x008fe200078e0006 */
[----:B------:R-:W3:Y:S04]  /*0e70*/  LDG.E R9, desc[UR4][R10.64] ;  /* 0x000000040a097981 */ /* 0x000ee8000c1e1900 */
[----:B------:R-:W4:Y:S01]  /*0e80*/  LDG.E R15, desc[UR4][R10.64+0x200] ;  /* 0x000200040a0f7981 */ /* 0x000f22000c1e1900 */
[----:B------:R-:W-:Y:S02]  /*0e90*/  IMAD.WIDE.U32 R12, R2, 0x4, R4 ;  /* 0x00000004020c7825 */ /* 0x000fe400078e0004 */
[----:B------:R-:W0:Y:S01]  /*0ea0*/  LDC.64 R4, c[0x0][0x398] ;  /* 0x0000e600ff047b82 */ /* 0x000e220000000a00 */
[----:B------:R-:W5:Y:S04]  /*0eb0*/  LDG.E R17, desc[UR4][R10.64+0x400] ;  /* 0x000400040a117981 */ /* 0x000f68000c1e1900 */
[----:B------:R-:W2:Y:S04]  /*0ec0*/  LDG.E R8, desc[UR4][R12.64] ;  /* 0x000000040c087981 */ /* 0x000ea8000c1e1900 */
[----:B------:R-:W2:Y:S04]  /*0ed0*/  LDG.E R18, desc[UR4][R10.64+0x600] ;  /* 0x000600040a127981 */ /* 0x000ea8000c1e1900 */
[----:B------:R-:W2:Y:S04]  /*0ee0*/  LDG.E R7, desc[UR4][R12.64+0x200] ;  /* 0x000200040c077981 */ /* 0x000ea8000c1e1900 */
[----:B------:R-:W2:Y:S04]  /*0ef0*/  LDG.E R3, desc[UR4][R12.64+0x400] ;  /* 0x000400040c037981 */ /* 0x000ea8000c1e1900 */
[----:B------:R1:W2:Y:S01]  /*0f00*/  LDG.E R6, desc[UR4][R12.64+0x600] ;  /* 0x000600040c067981 */ /* 0x0002a2000c1e1900 */
[----:B0-----:R-:W-:-:S04]  /*0f10*/  IMAD.WIDE.U32 R4, R0, 0x2, R4 ;  /* 0x0000000200047825 */ /* 0x001fc800078e0004 */
[----:B------:R-:W-:Y:S01]  /*0f20*/  IMAD.WIDE.U32 R4, R2, 0x4, R4 ;  /* 0x0000000402047825 */ /* 0x000fe200078e0004 */
[----:B---3--:R-:W-:-:S03]  /*0f30*/  PRMT R14, R9, 0x7632, R14 ;  /* 0x00007632090e7816 */ /* 0x008fc6000000000e */
[----:B------:R-:W-:Y:S01]  /*0f40*/  IMAD.U32 R9, R9, 0x10000, RZ ;  /* 0x0001000009097824 */ /* 0x000fe200078e00ff */
[----:B----4-:R-:W-:Y:S01]  /*0f50*/  PRMT R16, R15, 0x7632, R16 ;  /* 0x000076320f107816 */ /* 0x010fe20000000010 */
[----:B------:R-:W-:-:S03]  /*0f60*/  IMAD.U32 R14, R14, 0x10000, RZ ;  /* 0x000100000e0e7824 */ /* 0x000fc600078e00ff */
[----:B------:R-:W-:Y:S02]  /*0f70*/  FSETP.GT.FTZ.AND P6, PT, R9, RZ, PT ;  /* 0x000000ff0900720b */ /* 0x000fe40003fd4000 */
[----:B-----5:R-:W-:Y:S01]  /*0f80*/  PRMT R0, R17, 0x7632, R0 ;  /* 0x0000763211007816 */ /* 0x020fe20000000000 */
[----:B------:R-:W-:Y:S01]  /*0f90*/  IMAD.U32 R16, R16, 0x10000, RZ ;  /* 0x0001000010107824 */ /* 0x000fe200078e00ff */
[----:B------:R-:W-:Y:S01]  /*0fa0*/  SHF.L.U32 R15, R15, 0x10, RZ ;  /* 0x000000100f0f7819 */ /* 0x000fe200000006ff */
[----:B--2---:R-:W-:Y:S01]  /*0fb0*/  IMAD.U32 R9, R8, 0x10000, RZ ;  /* 0x0001000008097824 */ /* 0x004fe200078e00ff */
[----:B------:R-:W-:Y:S01]  /*0fc0*/  SHF.L.U32 R17, R17, 0x10, RZ ;  /* 0x0000001011117819 */ /* 0x000fe200000006ff */
[----:B------:R-:W-:Y:S01]  /*0fd0*/  IMAD.U32 R0, R0, 0x10000, RZ ;  /* 0x0001000000007824 */ /* 0x000fe200078e00ff */
[----:B------:R-:W-:Y:S02]  /*0fe0*/  FSETP.GT.FTZ.AND P3, PT, R14, RZ, PT ;  /* 0x000000ff0e00720b */ /* 0x000fe40003f74000 */
[C---:B------:R-:W-:Y:S01]  /*0ff0*/  PRMT R8, R18.reuse, 0x7632, R8 ;  /* 0x0000763212087816 */ /* 0x040fe20000000008 */
[----:B------:R-:W-:-:S02]  /*1000*/  IMAD.U32 R18, R18, 0x10000, RZ ;  /* 0x0001000012127824 */ /* 0x000fc400078e00ff */
[----:B------:R-:W-:Y:S01]  /*1010*/  @!P6 FMUL.FTZ R9, R9, UR6 ;  /* 0x000000060909ec20 */ /* 0x000fe20008410000 */
[----:B------:R-:W-:Y:S02]  /*1020*/  FSETP.GT.FTZ.AND P5, PT, R15, RZ, PT ;  /* 0x000000ff0f00720b */ /* 0x000fe40003fb4000 */
[----:B------:R-:W-:Y:S02]  /*1030*/  SHF.L.U32 R10, R8, 0x10, RZ ;  /* 0x00000010080a7819 */ /* 0x000fe400000006ff */
[----:B------:R-:W-:Y:S01]  /*1040*/  FSETP.GT.FTZ.AND P1, PT, R16, RZ, PT ;  /* 0x000000ff1000720b */ /* 0x000fe20003f34000 */
[----:B-1----:R-:W-:Y:S01]  /*1050*/  IMAD.U32 R12, R3, 0x10000, RZ ;  /* 0x00010000030c7824 */ /* 0x002fe200078e00ff */
[----:B------:R-:W-:Y:S02]  /*1060*/  FSETP.GT.FTZ.AND P4, PT, R17, RZ, PT ;  /* 0x000000ff1100720b */ /* 0x000fe40003f94000 */
[----:B------:R-:W-:Y:S02]  /*1070*/  FSETP.GT.FTZ.AND P0, PT, R0, RZ, PT ;  /* 0x000000ff0000720b */ /* 0x000fe40003f14000 */
[----:B------:R-:W-:-:S02]  /*1080*/  FSETP.GT.FTZ.AND P2, PT, R18, RZ, PT ;  /* 0x000000ff1200720b */ /* 0x000fc40003f54000 */
[----:B------:R-:W-:Y:S01]  /*1090*/  FSETP.GT.FTZ.AND P6, PT, R10, RZ, PT ;  /* 0x000000ff0a00720b */ /* 0x000fe20003fd4000 */
[C---:B------:R-:W-:Y:S01]  /*10a0*/  IMAD.U32 R10, R7.reuse, 0x10000, RZ ;  /* 0x00010000070a7824 */ /* 0x040fe200078e00ff */
[----:B------:R-:W-:Y:S02]  /*10b0*/  PRMT R0, R7, 0x7632, R0 ;  /* 0x0000763207007816 */ /* 0x000fe40000000000 */
[----:B------:R-:W-:Y:S01]  /*10c0*/  PRMT R7, R3, 0x7632, R7 ;  /* 0x0000763203077816 */ /* 0x000fe20000000007 */
[----:B------:R-:W-:Y:S01]  /*10d0*/  @!P5 FMUL.FTZ R10, R10, UR6 ;  /* 0x000000060a0adc20 */ /* 0x000fe20008410000 */
[----:B------:R-:W-:Y:S01]  /*10e0*/  PRMT R8, R8, 0x7632, R8 ;  /* 0x0000763208087816 */ /* 0x000fe20000000008 */
[----:B------:R-:W-:Y:S01]  /*10f0*/  IMAD.U32 R11, R0, 0x10000, RZ ;  /* 0x00010000000b7824 */ /* 0x000fe200078e00ff */
[----:B------:R-:W-:Y:S01]  /*1100*/  PRMT R3, R6, 0x7632, R3 ;  /* 0x0000763206037816 */ /* 0x000fe20000000003 */
[----:B------:R-:W-:Y:S01]  /*1110*/  @!P4 FMUL.FTZ R12, R12, UR6 ;  /* 0x000000060c0ccc20 */ /* 0x000fe20008410000 */
[----:B------:R-:W-:Y:S01]  /*1120*/  SHF.L.U32 R6, R6, 0x10, RZ ;  /* 0x0000001006067819 */ /* 0x000fe200000006ff */
[----:B------:R-:W-:Y:S01]  /*1130*/  IMAD.U32 R8, R8, 0x10000, RZ ;  /* 0x0001000008087824 */ /* 0x000fe200078e00ff */
[----:B------:R-:W-:Y:S01]  /*1140*/  SHF.L.U32 R7, R7, 0x10, RZ ;  /* 0x0000001007077819 */ /* 0x000fe200000006ff */
[----:B------:R-:W-:-:S02]  /*1150*/  IMAD.U32 R3, R3, 0x10000, RZ ;  /* 0x0001000003037824 */ /* 0x000fc400078e00ff */
[----:B------:R-:W-:Y:S01]  /*1160*/  @!P1 FMUL.FTZ R11, R11, UR6 ;  /* 0x000000060b0b9c20 */ /* 0x000fe20008410000 */
[----:B------:R-:W-:Y:S01]  /*1170*/  @!P3 FMUL.FTZ R8, R8, UR6 ;  /* 0x000000060808bc20 */ /* 0x000fe20008410000 */
[----:B------:R-:W-:Y:S01]  /*1180*/  @!P2 FMUL.FTZ R6, R6, UR6 ;  /* 0x000000060606ac20 */ /* 0x000fe20008410000 */
[----:B------:R-:W-:Y:S01]  /*1190*/  @!P0 FMUL.FTZ R7, R7, UR6 ;  /* 0x0000000607078c20 */ /* 0x000fe20008410000 */
[----:B------:R-:W-:Y:S01]  /*11a0*/  @!P6 FMUL.FTZ R3, R3, UR6 ;  /* 0x000000060303ec20 */ /* 0x000fe20008410000 */
[----:B------:R-:W-:Y:S02]  /*11b0*/  F2FP.BF16.F32.PACK_AB R11, R11, R10 ;  /* 0x0000000a0b0b723e */ /* 0x000fe400000010ff */
[----:B------:R-:W-:Y:S02]  /*11c0*/  F2FP.BF16.F32.PACK_AB R9, R8, R9 ;  /* 0x000000090809723e */ /* 0x000fe400000010ff */
[----:B------:R-:W-:Y:S01]  /*11d0*/  F2FP.BF16.F32.PACK_AB R7, R7, R12 ;  /* 0x0000000c0707723e */ /* 0x000fe200000010ff */
[----:B------:R-:W-:Y:S01]  /*11e0*/  STG.E desc[UR4][R4.64+0x200], R11 ;  /* 0x0002000b04007986 */ /* 0x000fe2000c101904 */
[----:B------:R-:W-:-:S03]  /*11f0*/  F2FP.BF16.F32.PACK_AB R3, R3, R6 ;  /* 0x000000060303723e */ /* 0x000fc600000010ff */
[----:B------:R-:W-:Y:S04]  /*1200*/  STG.E desc[UR4][R4.64], R9 ;  /* 0x0000000904007986 */ /* 0x000fe8000c101904 */
[----:B------:R-:W-:Y:S04]  /*1210*/  STG.E desc[UR4][R4.64+0x400], R7 ;  /* 0x0004000704007986 */ /* 0x000fe8000c101904 */
[----:B------:R-:W-:Y:S01]  /*1220*/  STG.E desc[UR4][R4.64+0x600], R3 ;  /* 0x0006000304007986 */ /* 0x000fe2000c101904 */
[----:B------:R-:W-:Y:S05]  /*1230*/  EXIT ;  /* 0x000000000000794d */ /* 0x000fea0003800000 */
.L_x_859:
        /* <DEDUP_REMOVED lines=12> */
.L_x_5724:


//--------------------- .text._ZN2at6native29vectorized_elementwise_kernelILi4EZZZNS0_66_GLOBAL__N__d53a5ca4_28_ActivationLeakyReluKernel_cu_9e10b42f_311226leaky_relu_backward_kernelERNS_18TensorIteratorBaseERKN3c106ScalarEENKUlvE_clEvENKUlvE2_clEvEUlNS5_8BFloat16ESB_E_St5arrayIPcLm3EEEEviT0_T1_ --------------------------
	.section	.text._ZN2at6native29vectorized_elementwise_kernelILi4EZZZNS0_66_GLOBAL__N__d53a5ca4_28_ActivationLeakyReluKernel_cu_9e10b42f_311226leaky_relu_backward_kernelERNS_18TensorIteratorBaseERKN3c106ScalarEENKUlvE_clEvENKUlvE2_clEvEUlNS5_8BFloat16ESB_E_St5arrayIPcLm3EEEEviT0_T1_,"ax",@progbits
	.align	128
        .global         _ZN2at6native29vectorized_elementwise_kernelILi4EZZZNS0_66_GLOBAL__N__d53a5ca4_28_ActivationLeakyReluKernel_cu_9e10b42f_311226leaky_relu_backward_kernelERNS_18TensorIteratorBaseERKN3c106ScalarEENKUlvE_clEvENKUlvE2_clEvEUlNS5_8BFloat16ESB_E_St5arrayIPcLm3EEEEviT0_T1_
        .type           _ZN2at6native29vectorized_elementwise_kernelILi4EZZZNS0_66_GLOBAL__N__d53a5ca4_28_ActivationLeakyReluKernel_cu_9e10b42f_311226leaky_relu_backward_kernelERNS_18TensorIteratorBaseERKN3c106ScalarEENKUlvE_clEvENKUlvE2_clEvEUlNS5_8BFloat16ESB_E_St5arrayIPcLm3EEEEviT0_T1_,@function
        .size           _ZN2at6native29vectorized_elementwise_kernelILi4EZZZNS0_66_GLOBAL__N__d53a5ca4_28_ActivationLeakyReluKernel_cu_9e10b42f_311226leaky_relu_backward_kernelERNS_18TensorIteratorBaseERKN3c106ScalarEENKUlvE_clEvENKUlvE2_clEvEUlNS5_8BFloat16ESB_E_St5arrayIPcLm3EEEEviT0_T1_,(.L_x_5725 - _ZN2at6native29vectorized_elementwise_kernelILi4EZZZNS0_66_GLOBAL__N__d53a5ca4_28_ActivationLeakyReluKernel_cu_9e10b42f_311226leaky_relu_backward_kernelERNS_18TensorIteratorBaseERKN3c106ScalarEENKUlvE_clEvENKUlvE2_clEvEUlNS5_8BFloat16ESB_E_St5arrayIPcLm3EEEEviT0_T1_)
        .other          _ZN2at6native29vectorized_elementwise_kernelILi4EZZZNS0_66_GLOBAL__N__d53a5ca4_28_ActivationLeakyReluKernel_cu_9e10b42f_311226leaky_relu_backward_kernelERNS_18TensorIteratorBaseERKN3c106ScalarEENKUlvE_clEvENKUlvE2_clEvEUlNS5_8BFloat16ESB_E_St5arrayIPcLm3EEEEviT0_T1_,@"STO_CUDA_ENTRY STV_DEFAULT"
_ZN2at6native29vectorized_elementwise_kernelILi4EZZZNS0_66_GLOBAL__N__d53a5ca4_28_ActivationLeakyReluKernel_cu_9e10b42f_311226leaky_relu_backward_kernelERNS_18TensorIteratorBaseERKN3c106ScalarEENKUlvE_clEvENKUlvE2_clEvEUlNS5_8BFloat16ESB_E_St5arrayIPcLm3EEEEviT0_T1_:
.text._ZN2at6native29vectorized_elementwise_kernelILi4EZZZNS0_66_GLOBAL__N__d53a5ca4_28_ActivationLeakyReluKernel_cu_9e10b42f_311226leaky_relu_backward_kernelERNS_18TensorIteratorBaseERKN3c106ScalarEENKUlvE_clEvENKUlvE2_clEvEUlNS5_8BFloat16ESB_E_St5arrayIPcLm3EEEEviT0_T1_:
        /* <DEDUP_REMOVED lines=186> */
.L_x_863:
[----:B------:R-:W-:-:S13]  /*0ba0*/  ISETP.GE.U32.AND P0, PT, R3, R2, PT ;  /* 0x000000020300720c */ /* 0x000fda0003f06070 */
[----:B------:R-:W-:Y:S05]  /*0bb0*/  @P0 BRA `(.L_x_865) ;  /* 0x0000000000300947 */ /* 0x000fea0003800000 */
[----:B0-----:R-:W0:Y:S01]  /*0bc0*/  LDC.64 R4, c[0x0][0x398] ;  /* 0x0000e600ff047b82 */ /* 0x001e220000000a00 */
[----:B------:R-:W-:Y:S01]  /*0bd0*/  IMAD.IADD R11, R0, 0x1, R3 ;  /* 0x00000001000b7824 */ /* 0x000fe200078e0203 */
[----:B------:R-:W-:-:S03]  /*0be0*/  IADD3 R3, PT, PT, R3, 0x80, RZ ;  /* 0x0000008003037810 */ /* 0x000fc60007ffe0ff */
[----:B0-----:R-:W-:-:S05]  /*0bf0*/  IMAD.WIDE.U32 R4, R11, 0x2, R4 ;  /* 0x000000020b047825 */ /* 0x001fca00078e0004 */
[----:B------:R1:W-:Y:S02]  /*0c00*/  STG.E.U16 desc[UR4][R4.64], R6 ;  /* 0x0000000604007986 */ /* 0x0003e4000c101504 */
.L_x_864:
[----:B------:R-:W-:-:S13]  /*0c10*/  ISETP.GE.U32.AND P0, PT, R3, R2, PT ;  /* 0x000000020300720c */ /* 0x000fda0003f06070 */
[----:B------:R-:W-:Y:S05]  /*0c20*/  @P0 BRA `(.L_x_866) ;  /* 0x0000000000340947 */ /* 0x000fea0003800000 */
[----:B01----:R-:W0:Y:S01]  /*0c30*/  LDC.64 R4, c[0x0][0x398] ;  /* 0x0000e600ff047b82 */ /* 0x003e220000000a00 */
[----:B------:R-:W-:Y:S02]  /*0c40*/  IMAD.IADD R11, R0, 0x1, R3 ;  /* 0x00000001000b7824 */ /* 0x000fe400078e0203 */
[----:B------:R-:W-:Y:S02]  /*0c50*/  VIADD R3, R3, 0x80 ;  /* 0x0000008003037836 */ /* 0x000fe40000000000 */
[----:B0-----:R-:W-:-:S05]  /*0c60*/  IMAD.WIDE.U32 R4, R11, 0x2, R4 ;  /* 0x000000020b047825 */ /* 0x001fca00078e0004 */
[----:B------:R1:W-:Y:S02]  /*0c70*/  STG.E.U16 desc[UR4][R4.64], R7 ;  /* 0x0000000704007986 */ /* 0x0003e4000c101504 */
.L_x_865:
        /* <DEDUP_REMOVED lines=8> */
.L_x_866:
[----:B------:R-:W-:Y:S05]  /*0d00*/  BSYNC.RELIABLE B1 ;  /* 0x0000000000017941 */ /* 0x000fea0003800100 */
.L_x_862:
[----:B------:R-:W-:-:S13]  /*0d10*/  ISETP.GE.U32.AND P0, PT, R3, R2, PT ;  /* 0x000000020300720c */ /* 0x000fda0003f06070 */
[----:B012---:R-:W0:Y:S01]  /*0d20*/  @!P0 LDC.64 R4, c[0x0][0x398] ;  /* 0x0000e600ff048b82 */ /* 0x007e220000000a00 */
[----:B------:R-:W-:Y:S02]  /*0d30*/  @!P0 IMAD.IADD R7, R0, 0x1, R3 ;  /* 0x0000000100078824 */ /* 0x000fe400078e0203 */
[----:B------:R-:W-:Y:S02]  /*0d40*/  @!P0 VIADD R3, R3, 0x80 ;  /* 0x0000008003038836 */ /* 0x000fe40000000000 */
[----:B0-----:R-:W-:-:S05]  /*0d50*/  @!P0 IMAD.WIDE.U32 R4, R7, 0x2, R4 ;  /* 0x0000000207048825 */ /* 0x001fca00078e0004 */
[----:B------:R2:W-:Y:S02]  /*0d60*/  @!P0 STG.E.U16 desc[UR4][R4.64], R9 ;  /* 0x0000000904008986 */ /* 0x0005e4000c101504 */
.L_x_867:
[----:B------:R-:W-:Y:S05]  /*0d70*/  BSYNC.RECONVERGENT B0 ;  /* 0x0000000000007941 */ /* 0x000fea0003800200 */
.L_x_861:
        /* <DEDUP_REMOVED lines=8> */
.L_x_860:
[----:B------:R-:W0:Y:S01]  /*0e00*/  S2R R2, SR_TID.X ;  /* 0x0000000000027919 */ /* 0x000e220000002100 */
[----:B------:R-:W1:Y:S01]  /*0e10*/  LDC.64 R4, c[0x0][0x3a0] ;  /* 0x0000e800ff047b82 */ /* 0x000e620000000a00 */
[----:B------:R-:W2:Y:S07]  /*0e20*/  LDCU UR6, c[0x0][0x388] ;  /* 0x00007100ff0677ac */ /* 0x000eae0008000800 */
[----:B------:R-:W3:Y:S08]  /*0e30*/  LDC.64 R6, c[0x0][0x3a8] ;  /* 0x0000ea00ff067b82 */ /* 0x000ef00000000a00 */
[----:B------:R-:W4:Y:S01]  /*0e40*/  LDC.64 R8, c[0x0][0x398] ;  /* 0x0000e600ff087b82 */ /* 0x000f220000000a00 */
[----:B-1----:R-:W-:-:S04]  /*0e50*/  IMAD.WIDE.U32 R4, R0, 0x2, R4 ;  /* 0x0000000200047825 */ /* 0x002fc800078e0004 */
[----:B0-----:R-:W-:-:S05]  /*0e60*/  IMAD.WIDE.U32 R12, R2, 0x8, R4 ;  /* 0x00000008020c7825 */ /* 0x001fca00078e0004 */
[----:B------:R-:W5:Y:S01]  /*0e70*/  LDG.E.64 R18, desc[UR4][R12.64] ;  /* 0x000000040c127981 */ /* 0x000f62000c1e1b00 */
[----:B---3--:R-:W-:-:S03]  /*0e80*/  IMAD.WIDE.U32 R4, R0, 0x2, R6 ;  /* 0x0000000200047825 */ /* 0x008fc600078e0006 */
[----:B------:R-:W3:Y:S01]  /*0e90*/  LDG.E.64 R10, desc[UR4][R12.64+0x400] ;  /* 0x000400040c0a7981 */ /* 0x000ee2000c1e1b00 */
[----:B------:R-:W-:-:S05]  /*0ea0*/  IMAD.WIDE.U32 R14, R2, 0x8, R4 ;  /* 0x00000008020e7825 */ /* 0x000fca00078e0004 */
[----:B------:R-:W2:Y:S04]  /*0eb0*/  LDG.E.64 R4, desc[UR4][R14.64] ;  /* 0x000000040e047981 */ /* 0x000ea8000c1e1b00 */
[----:B------:R-:W2:Y:S01]  /*0ec0*/  LDG.E.64 R6, desc[UR4][R14.64+0x400] ;  /* 0x000400040e067981 */ /* 0x000ea2000c1e1b00 */
[----:B----4-:R-:W-:-:S04]  /*0ed0*/  IMAD.WIDE.U32 R8, R0, 0x2, R8 ;  /* 0x0000000200087825 */ /* 0x010fc800078e0008 */
[----:B------:R-:W-:-:S04]  /*0ee0*/  IMAD.WIDE.U32 R8, R2, 0x8, R8 ;  /* 0x0000000802087825 */ /* 0x000fc800078e0008 */
[C---:B-----5:R-:W-:Y:S01]  /*0ef0*/  IMAD.U32 R17, R18.reuse, 0x10000, RZ ;  /* 0x0001000012117824 */ /* 0x060fe200078e00ff */
[----:B------:R-:W-:-:S04]  /*0f00*/  PRMT R3, R18, 0x7632, R3 ;  /* 0x0000763212037816 */ /* 0x000fc80000000003 */
[----:B------:R-:W-:Y:S01]  /*0f10*/  FSETP.GT.FTZ.AND P6, PT, R17, RZ, PT ;  /* 0x000000ff1100720b */ /* 0x000fe20003fd4000 */
[C---:B---3--:R-:W-:Y:S01]  /*0f20*/  IMAD.U32 R13, R10.reuse, 0x10000, RZ ;  /* 0x000100000a0d7824 */ /* 0x048fe200078e00ff */
[----:B------:R-:W-:Y:S02]  /*0f30*/  PRMT R16, R19, 0x7632, R16 ;  /* 0x0000763213107816 */ /* 0x000fe40000000010 */
[----:B------:R-:W-:Y:S02]  /*0f40*/  SHF.L.U32 R3, R3, 0x10, RZ ;  /* 0x0000001003037819 */ /* 0x000fe400000006ff */
[----:B------:R-:W-:Y:S02]  /*0f50*/  PRMT R12, R10, 0x7632, R12 ;  /* 0x000076320a0c7816 */ /* 0x000fe4000000000c */
[----:B------:R-:W-:Y:S01]  /*0f60*/  PRMT R10, R11, 0x7632, R10 ;  /* 0x000076320b0a7816 */ /* 0x000fe2000000000a */
[----:B------:R-:W-:Y:S01]  /*0f70*/  IMAD.U32 R18, R19, 0x10000, RZ ;  /* 0x0001000013127824 */ /* 0x000fe200078e00ff */
[----:B------:R-:W-:Y:S01]  /*0f80*/  FSETP.GT.FTZ.AND P2, PT, R3, RZ, PT ;  /* 0x000000ff0300720b */ /* 0x000fe20003f54000 */
[----:B------:R-:W-:Y:S01]  /*0f90*/  IMAD.U32 R16, R16, 0x10000, RZ ;  /* 0x0001000010107824 */ /* 0x000fe200078e00ff */
[----:B------:R-:W-:Y:S01]  /*0fa0*/  SHF.L.U32 R11, R11, 0x10, RZ ;  /* 0x000000100b0b7819 */ /* 0x000fe200000006ff */
[----:B--2---:R-:W-:Y:S01]  /*0fb0*/  IMAD.U32 R3, R4, 0x10000, RZ ;  /* 0x0001000004037824 */ /* 0x004fe200078e00ff */
[----:B------:R-:W-:Y:S01]  /*0fc0*/  SHF.L.U32 R10, R10, 0x10, RZ ;  /* 0x000000100a0a7819 */ /* 0x000fe200000006ff */
[----:B------:R-:W-:Y:S01]  /*0fd0*/  IMAD.U32 R12, R12, 0x10000, RZ ;  /* 0x000100000c0c7824 */ /* 0x000fe200078e00ff */
[----:B------:R-:W-:Y:S01]  /*0fe0*/  FSETP.GT.FTZ.AND P5, PT, R18, RZ, PT ;  /* 0x000000ff1200720b */ /* 0x000fe20003fb4000 */
[----:B------:R-:W-:Y:S01]  /*0ff0*/  @!P6 FMUL.FTZ R3, R3, UR6 ;  /* 0x000000060303ec20 */ /* 0x000fe20008410000 */
[----:B------:R-:W-:-:S02]  /*1000*/  FSETP.GT.FTZ.AND P1, PT, R16, RZ, PT ;  /* 0x000000ff1000720b */ /* 0x000fc40003f34000 */
[----:B------:R-:W-:Y:S02]  /*1010*/  FSETP.GT.FTZ.AND P4, PT, R13, RZ, PT ;  /* 0x000000ff0d00720b */ /* 0x000fe40003f94000 */
[----:B------:R-:W-:Y:S02]  /*1020*/  FSETP.GT.FTZ.AND P3, PT, R11, RZ, PT ;  /* 0x000000ff0b00720b */ /* 0x000fe40003f74000 */
[----:B------:R-:W-:Y:S02]  /*1030*/  FSETP.GT.FTZ.AND P0, PT, R12, RZ, PT ;  /* 0x000000ff0c00720b */ /* 0x000fe40003f14000 */
[----:B------:R-:W-:Y:S01]  /*1040*/  FSETP.GT.FTZ.AND P6, PT, R10, RZ, PT ;  /* 0x000000ff0a00720b */ /* 0x000fe20003fd4000 */
[C---:B------:R-:W-:Y:S01]  /*1050*/  IMAD.U32 R10, R5.reuse, 0x10000, RZ ;  /* 0x00010000050a7824 */ /* 0x040fe200078e00ff */
[----:B------:R-:W-:Y:S01]  /*1060*/  PRMT R0, R5, 0x7632, R0 ;  /* 0x0000763205007816 */ /* 0x000fe20000000000 */
[----:B------:R-:W-:Y:S01]  /*1070*/  IMAD.U32 R11, R6, 0x10000, RZ ;  /* 0x00010000060b7824 */ /* 0x000fe200078e00ff */
[----:B------:R-:W-:-:S02]  /*1080*/  PRMT R4, R4, 0x7632, R4 ;  /* 0x0000763204047816 */ /* 0x000fc40000000004 */
[----:B------:R-:W-:Y:S02]  /*1090*/  PRMT R5, R6, 0x7632, R5 ;  /* 0x0000763206057816 */ /* 0x000fe40000000005 */
[C---:B------:R-:W-:Y:S02]  /*10a0*/  PRMT R6, R7.reuse, 0x7632, R6 ;  /* 0x0000763207067816 */ /* 0x040fe40000000006 */
[----:B------:R-:W-:Y:S01]  /*10b0*/  SHF.L.U32 R12, R7, 0x10, RZ ;  /* 0x00000010070c7819 */ /* 0x000fe200000006ff */
[----:B------:R-:W-:Y:S01]  /*10c0*/  IMAD.U32 R7, R0, 0x10000, RZ ;  /* 0x0001000000077824 */ /* 0x000fe200078e00ff */
[----:B------:R-:W-:Y:S01]  /*10d0*/  SHF.L.U32 R0, R5, 0x10, RZ ;  /* 0x0000001005007819 */ /* 0x000fe200000006ff */
[----:B------:R-:W-:Y:S02]  /*10e0*/  IMAD.U32 R4, R4, 0x10000, RZ ;  /* 0x0001000004047824 */ /* 0x000fe400078e00ff */
[----:B------:R-:W-:Y:S02]  /*10f0*/  IMAD.U32 R5, R6, 0x10000, RZ ;  /* 0x0001000006057824 */ /* 0x000fe400078e00ff */
[----:B------:R-:W-:Y:S01]  /*1100*/  @!P5 FMUL.FTZ R10, R10, UR6 ;  /* 0x000000060a0adc20 */ /* 0x000fe20008410000 */
[----:B------:R-:W-:Y:S01]  /*1110*/  @!P2 FMUL.FTZ R4, R4, UR6 ;  /* 0x000000060404ac20 */ /* 0x000fe20008410000 */
[----:B------:R-:W-:Y:S01]  /*1120*/  @!P4 FMUL.FTZ R11, R11, UR6 ;  /* 0x000000060b0bcc20 */ /* 0x000fe20008410000 */
[----:B------:R-:W-:Y:S01]  /*1130*/  @!P3 FMUL.FTZ R12, R12, UR6 ;  /* 0x000000060c0cbc20 */ /* 0x000fe20008410000 */
[----:B------:R-:W-:Y:S01]  /*1140*/  @!P1 FMUL.FTZ R7, R7, UR6 ;  /* 0x0000000607079c20 */ /* 0x000fe20008410000 */
[----:B------:R-:W-:Y:S01]  /*1150*/  @!P0 FMUL.FTZ R0, R0, UR6 ;  /* 0x0000000600008c20 */ /* 0x000fe20008410000 */
[----:B------:R-:W-:Y:S01]  /*1160*/  @!P6 FMUL.FTZ R5, R5, UR6 ;  /* 0x000000060505ec20 */ /* 0x000fe20008410000 */
[----:B------:R-:W-:-:S02]  /*1170*/  F2FP.BF16.F32.PACK_AB R6, R4, R3 ;  /* 0x000000030406723e */ /* 0x000fc400000010ff */
[----:B------:R-:W-:Y:S02]  /*1180*/  F2FP.BF16.F32.PACK_AB R7, R7, R10 ;  /* 0x0000000a0707723e */ /* 0x000fe400000010ff */
[----:B------:R-:W-:Y:S02]  /*1190*/  F2FP.BF16.F32.PACK_AB R4, R0, R11 ;  /* 0x0000000b0004723e */ /* 0x000fe400000010ff */
[----:B------:R-:W-:Y:S01]  /*11a0*/  F2FP.BF16.F32.PACK_AB R5, R5, R12 ;  /* 0x0000000c0505723e */ /* 0x000fe200000010ff */
[----:B------:R-:W-:Y:S04]  /*11b0*/  STG.E.64 desc[UR4][R8.64], R6 ;  /* 0x0000000608007986 */ /* 0x000fe8000c101b04 */
[----:B------:R-:W-:Y:S01]  /*11c0*/  STG.E.64 desc[UR4][R8.64+0x400], R4 ;  /* 0x0004000408007986 */ /* 0x000fe2000c101b04 */
[----:B------:R-:W-:Y:S05]  /*11d0*/  EXIT ;  /* 0x000000000000794d */ /* 0x000fea0003800000 */
.L_x_868:
        /* <DEDUP_REMOVED lines=10> */
.L_x_5725:


//--------------------- .text._ZN2at6native29vectorized_elementwise_kernelILi8EZZZNS0_66_GLOBAL__N__d53a5ca4_28_ActivationLeakyReluKernel_cu_9e10b42f_311226leaky_relu_backward_kernelERNS_18TensorIteratorBaseERKN3c106ScalarEENKUlvE_clEvENKUlvE2_clEvEUlNS5_8BFloat16ESB_E_St5arrayIPcLm3EEEEviT0_T1_ --------------------------
	.section	.text._ZN2at6native29vectorized_elementwise_kernelILi8EZZZNS0_66_GLOBAL__N__d53a5ca4_28_ActivationLeakyReluKernel_cu_9e10b42f_311226leaky_relu_backward_kernelERNS_18TensorIteratorBaseERKN3c106ScalarEENKUlvE_clEvENKUlvE2_clEvEUlNS5_8BFloat16ESB_E_St5arrayIPcLm3EEEEviT0_T1_,"ax",@progbits
	.align	128
        .global         _ZN2at6native29vectorized_elementwise_kernelILi8EZZZNS0_66_GLOBAL__N__d53a5ca4_28_ActivationLeakyReluKernel_cu_9e10b42f_311226leaky_relu_backward_kernelERNS_18TensorIteratorBaseERKN3c106ScalarEENKUlvE_clEvENKUlvE2_clEvEUlNS5_8BFloat16ESB_E_St5arrayIPcLm3EEEEviT0_T1_
        .type           _ZN2at6native29vectorized_elementwise_kernelILi8EZZZNS0_66_GLOBAL__N__d53a5ca4_28_ActivationLeakyReluKernel_cu_9e10b42f_311226leaky_relu_backward_kernelERNS_18TensorIteratorBaseERKN3c106ScalarEENKUlvE_clEvENKUlvE2_clEvEUlNS5_8BFloat16ESB_E_St5arrayIPcLm3EEEEviT0_T1_,@function
        .size           _ZN2at6native29vectorized_elementwise_kernelILi8EZZZNS0_66_GLOBAL__N__d53a5ca4_28_ActivationLeakyReluKernel_cu_9e10b42f_311226leaky_relu_backward_kernelERNS_18TensorIteratorBaseERKN3c106ScalarEENKUlvE_clEvENKUlvE2_clEvEUlNS5_8BFloat16ESB_E_St5arrayIPcLm3EEEEviT0_T1_,(.L_x_5726 - _ZN2at6native29vectorized_elementwise_kernelILi8EZZZNS0_66_GLOBAL__N__d53a5ca4_28_ActivationLeakyReluKernel_cu_9e10b42f_311226leaky_relu_backward_kernelERNS_18TensorIteratorBaseERKN3c106ScalarEENKUlvE_clEvENKUlvE2_clEvEUlNS5_8BFloat16ESB_E_St5arrayIPcLm3EEEEviT0_T1_)
        .other          _ZN2at6native29vectorized_elementwise_kernelILi8EZZZNS0_66_GLOBAL__N__d53a5ca4_28_ActivationLeakyReluKernel_cu_9e10b42f_311226leaky_relu_backward_kernelERNS_18TensorIteratorBaseERKN3c106ScalarEENKUlvE_clEvENKUlvE2_clEvEUlNS5_8BFloat16ESB_E_St5arrayIPcLm3EEEEviT0_T1_,@"STO_CUDA_ENTRY STV_DEFAULT"
_ZN2at6native29vectorized_elementwise_kernelILi8EZZZNS0_66_GLOBAL__N__d53a5ca4_28_ActivationLeakyReluKernel_cu_9e10b42f_311226leaky_relu_backward_kernelERNS_18TensorIteratorBaseERKN3c106ScalarEENKUlvE_clEvENKUlvE2_clEvEUlNS5_8BFloat16ESB_E_St5arrayIPcLm3EEEEviT0_T1_:
.text._ZN2at6native29vectorized_elementwise_kernelILi8EZZZNS0_66_GLOBAL__N__d53a5ca4_28_ActivationLeakyReluKernel_cu_9e10b42f_311226leaky_relu_backward_kernelERNS_18TensorIteratorBaseERKN3c106ScalarEENKUlvE_clEvENKUlvE2_clEvEUlNS5_8BFloat16ESB_E_St5arrayIPcLm3EEEEviT0_T1_:
        /* <DEDUP_REMOVED lines=186> */
.L_x_872:
[----:B------:R-:W-:-:S13]  /*0ba0*/  ISETP.GE.U32.AND P0, PT, R3, R2, PT ;  /* 0x000000020300720c */ /* 0x000fda0003f06070 */
[----:B------:R-:W-:Y:S05]  /*0bb0*/  @P0 BRA `(.L_x_874) ;  /* 0x0000000000300947 */ /* 0x000fea0003800000 */
[----:B0-----:R-:W0:Y:S01]  /*0bc0*/  LDC.64 R4, c[0x0][0x398] ;  /* 0x0000e600ff047b82 */ /* 0x001e220000000a00 */
[----:B------:R-:W-:Y:S01]  /*0bd0*/  IMAD.IADD R11, R0, 0x1, R3 ;  /* 0x00000001000b7824 */ /* 0x000fe200078e0203 */
[----:B------:R-:W-:-:S03]  /*0be0*/  IADD3 R3, PT, PT, R3, 0x80, RZ ;  /* 0x0000008003037810 */ /* 0x000fc60007ffe0ff */
[----:B0-----:R-:W-:-:S05]  /*0bf0*/  IMAD.WIDE.U32 R4, R11, 0x2, R4 ;  /* 0x000000020b047825 */ /* 0x001fca00078e0004 */
[----:B------:R1:W-:Y:S02]  /*0c00*/  STG.E.U16 desc[UR4][R4.64], R6 ;  /* 0x0000000604007986 */ /* 0x0003e4000c101504 */
.L_x_873:
[----:B------:R-:W-:-:S13]  /*0c10*/  ISETP.GE.U32.AND P0, PT, R3, R2, PT ;  /* 0x000000020300720c */ /* 0x000fda0003f06070 */
[----:B------:R-:W-:Y:S05]  /*0c20*/  @P0 BRA `(.L_x_875) ;  /* 0x0000000000340947 */ /* 0x000fea0003800000 */
[----:B01----:R-:W0:Y:S01]  /*0c30*/  LDC.64 R4, c[0x0][0x398] ;  /* 0x0000e600ff047b82 */ /* 0x003e220000000a00 */
[----:B------:R-:W-:Y:S02]  /*0c40*/  IMAD.IADD R11, R0, 0x1, R3 ;  /* 0x00000001000b7824 */ /* 0x000fe400078e0203 */
[----:B------:R-:W-:Y:S02]  /*0c50*/  VIADD R3, R3, 0x80 ;  /* 0x0000008003037836 */ /* 0x000fe40000000000 */
[----:B0-----:R-:W-:-:S05]  /*0c60*/  IMAD.WIDE.U32 R4, R11, 0x2, R4 ;  /* 0x000000020b047825 */ /* 0x001fca00078e0004 */
[----:B------:R1:W-:Y:S02]  /*0c70*/  STG.E.U16 desc[UR4][R4.64], R7 ;  /* 0x0000000704007986 */ /* 0x0003e4000c101504 */
.L_x_874:
        /* <DEDUP_REMOVED lines=8> */
.L_x_875:
[----:B------:R-:W-:Y:S05]  /*0d00*/  BSYNC.RELIABLE B1 ;  /* 0x0000000000017941 */ /* 0x000fea0003800100 */
.L_x_871:
[----:B------:R-:W-:-:S13]  /*0d10*/  ISETP.GE.U32.AND P0, PT, R3, R2, PT ;  /* 0x000000020300720c */ /* 0x000fda0003f06070 */
[----:B012---:R-:W0:Y:S01]  /*0d20*/  @!P0 LDC.64 R4, c[0x0][0x398] ;  /* 0x0000e600ff048b82 */ /* 0x007e220000000a00 */
[----:B------:R-:W-:Y:S02]  /*0d30*/  @!P0 IMAD.IADD R7, R0, 0x1, R3 ;  /* 0x0000000100078824 */ /* 0x000fe400078e0203 */
[----:B------:R-:W-:Y:S02]  /*0d40*/  @!P0 VIADD R3, R3, 0x80 ;  /* 0x0000008003038836 */ /* 0x000fe40000000000 */
[----:B0-----:R-:W-:-:S05]  /*0d50*/  @!P0 IMAD.WIDE.U32 R4, R7, 0x2, R4 ;  /* 0x0000000207048825 */ /* 0x001fca00078e0004 */
[----:B------:R2:W-:Y:S02]  /*0d60*/  @!P0 STG.E.U16 desc[UR4][R4.64], R9 ;  /* 0x0000000904008986 */ /* 0x0005e4000c101504 */
.L_x_876:
[----:B------:R-:W-:Y:S05]  /*0d70*/  BSYNC.RECONVERGENT B0 ;  /* 0x0000000000007941 */ /* 0x000fea0003800200 */
.L_x_870:
        /* <DEDUP_REMOVED lines=8> */
.L_x_869:
[----:B------:R-:W0:Y:S01]  /*0e00*/  S2R R2, SR_TID.X ;  /* 0x0000000000027919 */ /* 0x000e220000002100 */
[----:B------:R-:W1:Y:S01]  /*0e10*/  LDC.64 R4, c[0x0][0x3a0] ;  /* 0x0000e800ff047b82 */ /* 0x000e620000000a00 */
[----:B------:R-:W2:Y:S07]  /*0e20*/  LDCU UR6, c[0x0][0x388] ;  /* 0x00007100ff0677ac */ /* 0x000eae0008000800 */
[----:B------:R-:W3:Y:S08]  /*0e30*/  LDC.64 R8, c[0x0][0x3a8] ;  /* 0x0000ea00ff087b82 */ /* 0x000ef00000000a00 */
[----:B------:R-:W4:Y:S01]  /*0e40*/  LDC.64 R12, c[0x0][0x398] ;  /* 0x0000e600ff0c7b82 */ /* 0x000f220000000a00 */
[----:B-1----:R-:W-:-:S04]  /*0e50*/  IMAD.WIDE.U32 R4, R0, 0x2, R4 ;  /* 0x0000000200047825 */ /* 0x002fc800078e0004 */
[----:B0-----:R-:W-:-:S04]  /*0e60*/  IMAD.WIDE.U32 R4, R2, 0x10, R4 ;  /* 0x0000001002047825 */ /* 0x001fc800078e0004 */
[----:B---3--:R-:W-:Y:S02]  /*0e70*/  IMAD.WIDE.U32 R8, R0, 0x2, R8 ;  /* 0x0000000200087825 */ /* 0x008fe400078e0008 */
[----:B------:R-:W3:Y:S02]  /*0e80*/  LDG.E.128 R4, desc[UR4][R4.64] ;  /* 0x0000000404047981 */ /* 0x000ee4000c1e1d00 */
[----:B------:R-:W-:-:S06]  /*0e90*/  IMAD.WIDE.U32 R8, R2, 0x10, R8 ;  /* 0x0000001002087825 */ /* 0x000fcc00078e0008 */
[----:B------:R-:W5:Y:S01]  /*0ea0*/  LDG.E.128 R8, desc[UR4][R8.64] ;  /* 0x0000000408087981 */ /* 0x000f62000c1e1d00 */
[----:B----4-:R-:W-:-:S04]  /*0eb0*/  IMAD.WIDE.U32 R12, R0, 0x2, R12 ;  /* 0x00000002000c7825 */ /* 0x010fc800078e000c */
[----:B------:R-:W-:-:S04]  /*0ec0*/  IMAD.WIDE.U32 R12, R2, 0x10, R12 ;  /* 0x00000010020c7825 */ /* 0x000fc800078e000c */
[C---:B---3--:R-:W-:Y:S01]  /*0ed0*/  IMAD.U32 R3, R6.reuse, 0x10000, RZ ;  /* 0x0001000006037824 */ /* 0x048fe200078e00ff */
[----:B------:R-:W-:Y:S01]  /*0ee0*/  PRMT R6, R6, 0x7632, R6 ;  /* 0x0000763206067816 */ /* 0x000fe20000000006 */
[----:B------:R-:W-:Y:S02]  /*0ef0*/  IMAD.U32 R14, R5, 0x10000, RZ ;  /* 0x00010000050e7824 */ /* 0x000fe400078e00ff */
[----:B------:R-:W-:Y:S01]  /*0f00*/  IMAD.U32 R15, R7, 0x10000, RZ ;  /* 0x00010000070f7824 */ /* 0x000fe200078e00ff */
[----:B------:R-:W-:Y:S02]  /*0f10*/  FSETP.GT.FTZ.AND P6, PT, R3, RZ, PT ;  /* 0x000000ff0300720b */ /* 0x000fe40003fd4000 */
[----:B------:R-:W-:Y:S02]  /*0f20*/  PRMT R3, R5, 0x7632, R3 ;  /* 0x0000763205037816 */ /* 0x000fe40000000003 */
[C---:B------:R-:W-:Y:S02]  /*0f30*/  PRMT R5, R4.reuse, 0x7632, R5 ;  /* 0x0000763204057816 */ /* 0x040fe40000000005 */
[----:B------:R-:W-:Y:S01]  /*0f40*/  SHF.L.U32 R4, R4, 0x10, RZ ;  /* 0x0000001004047819 */ /* 0x000fe200000006ff */
[----:B------:R-:W-:Y:S01]  /*0f50*/  IMAD.U32 R3, R3, 0x10000, RZ ;  /* 0x0001000003037824 */ /* 0x000fe200078e00ff */
[----:B------:R-:W-:Y:S01]  /*0f60*/  PRMT R7, R7, 0x7632, R7 ;  /* 0x0000763207077816 */ /* 0x000fe20000000007 */
[----:B------:R-:W-:Y:S01]  /*0f70*/  IMAD.U32 R5, R5, 0x10000, RZ ;  /* 0x0001000005057824 */ /* 0x000fe200078e00ff */
[----:B------:R-:W-:Y:S01]  /*0f80*/  FSETP.GT.FTZ.AND P4, PT, R4, RZ, PT ;  /* 0x000000ff0400720b */ /* 0x000fe20003f94000 */
[----:B------:R-:W-:Y:S01]  /*0f90*/  IMAD.U32 R4, R6, 0x10000, RZ ;  /* 0x0001000006047824 */ /* 0x000fe200078e00ff */
[----:B-----5:R-:W-:-:S02]  /*0fa0*/  SHF.L.U32 R6, R10, 0x10, RZ ;  /* 0x000000100a067819 */ /* 0x020fc400000006ff */
[----:B------:R-:W-:Y:S02]  /*0fb0*/  SHF.L.U32 R7, R7, 0x10, RZ ;  /* 0x0000001007077819 */ /* 0x000fe400000006ff */
[----:B------:R-:W-:Y:S01]  /*0fc0*/  FSETP.GT.FTZ.AND P5, PT, R14, RZ, PT ;  /* 0x000000ff0e00720b */ /* 0x000fe20003fb4000 */
[----:B--2---:R-:W-:Y:S01]  /*0fd0*/  @!P6 FMUL.FTZ R6, R6, UR6 ;  /* 0x000000060606ec20 */ /* 0x004fe20008410000 */
[----:B------:R-:W-:Y:S02]  /*0fe0*/  FSETP.GT.FTZ.AND P1, PT, R3, RZ, PT ;  /* 0x000000ff0300720b */ /* 0x000fe40003f34000 */
[----:B------:R-:W-:Y:S02]  /*0ff0*/  FSETP.GT.FTZ.AND P0, PT, R5, RZ, PT ;  /* 0x000000ff0500720b */ /* 0x000fe40003f14000 */
[----:B------:R-:W-:Y:S02]  /*1000*/  FSETP.GT.FTZ.AND P3, PT, R15, RZ, PT ;  /* 0x000000ff0f00720b */ /* 0x000fe40003f74000 */
[----:B------:R-:W-:-:S02]  /*1010*/  FSETP.GT.FTZ.AND P2, PT, R4, RZ, PT ;  /* 0x000000ff0400720b */ /* 0x000fc40003f54000 */
[----:B------:R-:W-:Y:S02]  /*1020*/  FSETP.GT.FTZ.AND P6, PT, R7, RZ, PT ;  /* 0x000000ff0700720b */ /* 0x000fe40003fd4000 */
[C---:B------:R-:W-:Y:S01]  /*1030*/  PRMT R4, R9.reuse, 0x7632, R4 ;  /* 0x0000763209047816 */ /* 0x040fe20000000004 */
[----:B------:R-:W-:Y:S01]  /*1040*/  IMAD.U32 R9, R9, 0x10000, RZ ;  /* 0x0001000009097824 */ /* 0x000fe200078e00ff */
[C---:B------:R-:W-:Y:S01]  /*1050*/  PRMT R5, R8.reuse, 0x7632, R5 ;  /* 0x0000763208057816 */ /* 0x040fe20000000005 */
[----:B------:R-:W-:Y:S01]  /*1060*/  IMAD.U32 R8, R8, 0x10000, RZ ;  /* 0x0001000008087824 */ /* 0x000fe200078e00ff */
[----:B------:R-:W-:Y:S01]  /*1070*/  PRMT R10, R10, 0x7632, R10 ;  /* 0x000076320a0a7816 */ /* 0x000fe2000000000a */
[----:B------:R-:W-:Y:S01]  /*1080*/  IMAD.U32 R4, R4, 0x10000, RZ ;  /* 0x0001000004047824 */ /* 0x000fe200078e00ff */
[----:B------:R-:W-:Y:S01]  /*1090*/  PRMT R3, R11, 0x7632, R3 ;  /* 0x000076320b037816 */ /* 0x000fe20000000003 */
[----:B------:R-:W-:Y:S01]  /*10a0*/  @!P5 FMUL.FTZ R9, R9, UR6 ;  /* 0x000000060909dc20 */ /* 0x000fe20008410000 */
[----:B------:R-:W-:Y:S01]  /*10b0*/  SHF.L.U32 R7, R5, 0x10, RZ ;  /* 0x0000001005077819 */ /* 0x000fe200000006ff */
[----:B------:R-:W-:Y:S01]  /*10c0*/  @!P1 FMUL.FTZ R4, R4, UR6 ;  /* 0x0000000604049c20 */ /* 0x000fe20008410000 */
[----:B------:R-:W-:Y:S01]  /*10d0*/  SHF.L.U32 R14, R11, 0x10, RZ ;  /* 0x000000100b0e7819 */ /* 0x000fe200000006ff */
[----:B------:R-:W-:-:S02]  /*10e0*/  IMAD.U32 R11, R10, 0x10000, RZ ;  /* 0x000100000a0b7824 */ /* 0x000fc400078e00ff */
[----:B------:R-:W-:Y:S01]  /*10f0*/  @!P4 FMUL.FTZ R8, R8, UR6 ;  /* 0x000000060808cc20 */ /* 0x000fe20008410000 */
[----:B------:R-:W-:Y:S02]  /*1100*/  IMAD.U32 R3, R3, 0x10000, RZ ;  /* 0x0001000003037824 */ /* 0x000fe400078e00ff */
[----:B------:R-:W-:Y:S01]  /*1110*/  @!P0 FMUL.FTZ R7, R7, UR6 ;  /* 0x0000000607078c20 */ /* 0x000fe20008410000 */
[----:B------:R-:W-:Y:S01]  /*1120*/  @!P3 FMUL.FTZ R14, R14, UR6 ;  /* 0x000000060e0ebc20 */ /* 0x000fe20008410000 */
[----:B------:R-:W-:Y:S01]  /*1130*/  @!P2 FMUL.FTZ R11, R11, UR6 ;  /* 0x000000060b0bac20 */ /* 0x000fe20008410000 */
[----:B------:R-:W-:Y:S01]  /*1140*/  @!P6 FMUL.FTZ R3, R3, UR6 ;  /* 0x000000060303ec20 */ /* 0x000fe20008410000 */
[----:B------:R-:W-:Y:S02]  /*1150*/  F2FP.BF16.F32.PACK_AB R5, R4, R9 ;  /* 0x000000090405723e */ /* 0x000fe400000010ff */
[----:B------:R-:W-:Y:S02]  /*1160*/  F2FP.BF16.F32.PACK_AB R4, R7, R8 ;  /* 0x000000080704723e */ /* 0x000fe400000010ff */
[----:B------:R-:W-:-:S02]  /*1170*/  F2FP.BF16.F32.PACK_AB R6, R11, R6 ;  /* 0x000000060b06723e */ /* 0x000fc400000010ff */
[----:B------:R-:W-:-:S05]  /*1180*/  F2FP.BF16.F32.PACK_AB R7, R3, R14 ;  /* 0x0000000e0307723e */ /* 0x000fca00000010ff */
[----:B------:R-:W-:Y:S01]  /*1190*/  STG.E.128 desc[UR4][R12.64], R4 ;  /* 0x000000040c007986 */ /* 0x000fe2000c101d04 */
[----:B------:R-:W-:Y:S05]  /*11a0*/  EXIT ;  /* 0x000000000000794d */ /* 0x000fea0003800000 */
.L_x_877:
        /* <DEDUP_REMOVED lines=13> */
.L_x_5726:


//--------------------- .text._ZN2at6native18elementwise_kernelILi128ELi4EZNS0_15gpu_kernel_implIZZZNS0_66_GLOBAL__N__d53a5ca4_28_ActivationLeakyReluKernel_cu_9e10b42f_311226leaky_relu_backward_kernelERNS_18TensorIteratorBaseERKN3c106ScalarEENKUlvE_clEvENKUlvE1_clEvEUlNS6_4HalfESC_E_EEvS5_RKT_EUliE_EEviT1_ --------------------------
	.section	.text._ZN2at6native18elementwise_kernelILi128ELi4EZNS0_15gpu_kernel_implIZZZNS0_66_GLOBAL__N__d53a5ca4_28_ActivationLeakyReluKernel_cu_9e10b42f_311226leaky_relu_backward_kernelERNS_18TensorIteratorBaseERKN3c106ScalarEENKUlvE_clEvENKUlvE1_clEvEUlNS6_4HalfESC_E_EEvS5_RKT_EUliE_EEviT1_,"ax",@progbits
	.align	128
        .global         _ZN2at6native18elementwise_kernelILi128ELi4EZNS0_15gpu_kernel_implIZZZNS0_66_GLOBAL__N__d53a5ca4_28_ActivationLeakyReluKernel_cu_9e10b42f_311226leaky_relu_backward_kernelERNS_18TensorIteratorBaseERKN3c106ScalarEENKUlvE_clEvENKUlvE1_clEvEUlNS6_4HalfESC_E_EEvS5_RKT_EUliE_EEviT1_
        .type           _ZN2at6native18elementwise_kernelILi128ELi4EZNS0_15gpu_kernel_implIZZZNS0_66_GLOBAL__N__d53a5ca4_28_ActivationLeakyReluKernel_cu_9e10b42f_311226leaky_relu_backward_kernelERNS_18TensorIteratorBaseERKN3c106ScalarEENKUlvE_clEvENKUlvE1_clEvEUlNS6_4HalfESC_E_EEvS5_RKT_EUliE_EEviT1_,@function
        .size           _ZN2at6native18elementwise_kernelILi128ELi4EZNS0_15gpu_kernel_implIZZZNS0_66_GLOBAL__N__d53a5ca4_28_ActivationLeakyReluKernel_cu_9e10b42f_311226leaky_relu_backward_kernelERNS_18TensorIteratorBaseERKN3c106ScalarEENKUlvE_clEvENKUlvE1_clEvEUlNS6_4HalfESC_E_EEvS5_RKT_EUliE_EEviT1_,(.L_x_5727 - _ZN2at6native18elementwise_kernelILi128ELi4EZNS0_15gpu_kernel_implIZZZNS0_66_GLOBAL__N__d53a5ca4_28_ActivationLeakyReluKernel_cu_9e10b42f_311226leaky_relu_backward_kernelERNS_18TensorIteratorBaseERKN3c106ScalarEENKUlvE_clEvENKUlvE1_clEvEUlNS6_4HalfESC_E_EEvS5_RKT_EUliE_EEviT1_)
        .other          _ZN2at6native18elementwise_kernelILi128ELi4EZNS0_15gpu_kernel_implIZZZNS0_66_GLOBAL__N__d53a5ca4_28_ActivationLeakyReluKernel_cu_9e10b42f_311226leaky_relu_backward_kernelERNS_18TensorIteratorBaseERKN3c106ScalarEENKUlvE_clEvENKUlvE1_clEvEUlNS6_4HalfESC_E_EEvS5_RKT_EUliE_EEviT1_,@"STO_CUDA_ENTRY STV_DEFAULT"
_ZN2at6native18elementwise_kernelILi128ELi4EZNS0_15gpu_kernel_implIZZZNS0_66_GLOBAL__N__d53a5ca4_28_ActivationLeakyReluKernel_cu_9e10b42f_311226leaky_relu_backward_kernelERNS_18TensorIteratorBaseERKN3c106ScalarEENKUlvE_clEvENKUlvE1_clEvEUlNS6_4HalfESC_E_EEvS5_RKT_EUliE_EEviT1_:
.text._ZN2at6native18elementwise_kernelILi128ELi4EZNS0_15gpu_kernel_implIZZZNS0_66_GLOBAL__N__d53a5ca4_28_ActivationLeakyReluKernel_cu_9e10b42f_311226leaky_relu_backward_kernelERNS_18TensorIteratorBaseERKN3c106ScalarEENKUlvE_clEvENKUlvE1_clEvEUlNS6_4HalfESC_E_EEvS5_RKT_EUliE_EEviT1_:
        /* <DEDUP_REMOVED lines=39> */
[----:B------:R-:W-:Y:S01]  /*0270*/  HFMA2 R2, -RZ, RZ, 0, 0 ;  /* 0x00000000ff027431 */ /* 0x000fe200000001ff */
        /* <DEDUP_REMOVED lines=41> */
[----:B------:R-:W-:Y:S01]  /*0510*/  MOV R4, RZ ;  /* 0x000000ff00047202 */ /* 0x000fe20000000f00 */
        /* <DEDUP_REMOVED lines=290> */
.L_x_880:
[----:B------:R-:W0:Y:S01]  /*1740*/  LDCU.64 UR6, c[0x0][0x5f0] ;  /* 0x0000be00ff0677ac */ /* 0x000e220008000a00 */
[----:B------:R-:W-:-:S04]  /*1750*/  UPRMT UR4, UR40, 0x7771, URZ ;  /* 0x0000777128047896 */ /* 0x000fc800080000ff */
[----:B------:R-:W-:Y:S01]  /*1760*/  UISETP.GT.AND UP0, UPT, UR4, 0x9, UPT ;  /* 0x000000090400788c */ /* 0x000fe2000bf04270 */
[----:B0-----:R-:W-:-:S04]  /*1770*/  IADD3 R2, P0, PT, R0, UR6, RZ ;  /* 0x0000000600027c10 */ /* 0x001fc8000ff1e0ff */
[----:B------:R-:W-:-:S04]  /*1780*/  IADD3.X R3, PT, PT, RZ, UR7, RZ, P0, !PT ;  /* 0x00000007ff037c10 */ /* 0x000fc800087fe4ff */
        /* <DEDUP_REMOVED lines=11> */
[----:B0-----:R-:W-:-:S04]  /*1840*/  F2FP.F16.F32.PACK_AB R0, RZ, R0 ;  /* 0x00000000ff00723e */ /* 0x001fc800000000ff */
[----:B------:R-:W-:Y:S01]  /*1850*/  PRMT R19, R0, 0x7610, R19 ;  /* 0x0000761000137816 */ /* 0x000fe20000000013 */
[----:B------:R-:W-:Y:S06]  /*1860*/  BRA `(.L_x_886) ;  /* 0x0000000c00c87947 */ /* 0x000fec0003800000 */
.L_x_884:
[----:B------:R-:W2:Y:S02]  /*1870*/  LDG.E.U8 R2, desc[UR36][R2.64] ;  /* 0x0000002402027981 */ /* 0x000ea4000c1e1100 */
[----:B--2---:R-:W-:-:S04]  /*1880*/  I2FP.F32.U32 R0, R2 ;  /* 0x0000000200007245 */ /* 0x004fc80000201000 */
[----:B------:R-:W-:-:S04]  /*1890*/  F2FP.F16.F32.PACK_AB R0, RZ, R0 ;  /* 0x00000000ff00723e */ /* 0x000fc800000000ff */
[----:B------:R-:W-:Y:S01]  /*18a0*/  PRMT R19, R0, 0x7610, R19 ;  /* 0x0000761000137816 */ /* 0x000fe20000000013 */
[----:B------:R-:W-:Y:S06]  /*18b0*/  BRA `(.L_x_886) ;  /* 0x0000000c00b47947 */ /* 0x000fec0003800000 */
.L_x_883:
        /* <DEDUP_REMOVED lines=8> */
[----:B0-----:R-:W-:-:S04]  /*1940*/  F2FP.F16.F32.PACK_AB R0, RZ, R0 ;  /* 0x00000000ff00723e */ /* 0x001fc800000000ff */
[----:B------:R-:W-:Y:S01]  /*1950*/  PRMT R19, R0, 0x7610, R19 ;  /* 0x0000761000137816 */ /* 0x000fe20000000013 */
[----:B------:R-:W-:Y:S06]  /*1960*/  BRA `(.L_x_886) ;  /* 0x0000000c00887947 */ /* 0x000fec0003800000 */
.L_x_888:
[----:B------:R-:W2:Y:S02]  /*1970*/  LDG.E R2, desc[UR36][R2.64] ;  /* 0x0000002402027981 */ /* 0x000ea4000c1e1900 */
[----:B--2---:R-:W-:-:S04]  /*1980*/  I2FP.F32.S32 R0, R2 ;  /* 0x0000000200007245 */ /* 0x004fc80000201400 */
[----:B------:R-:W-:-:S04]  /*1990*/  F2FP.F16.F32.PACK_AB R0, RZ, R0 ;  /* 0x00000000ff00723e */ /* 0x000fc800000000ff */
[----:B------:R-:W-:Y:S01]  /*19a0*/  PRMT R19, R0, 0x7610, R19 ;  /* 0x0000761000137816 */ /* 0x000fe20000000013 */
[----:B------:R-:W-:Y:S06]  /*19b0*/  BRA `(.L_x_886) ;  /* 0x0000000c00747947 */ /* 0x000fec0003800000 */
.L_x_887:
[----:B------:R-:W2:Y:S02]  /*19c0*/  LDG.E.U16 R2, desc[UR36][R2.64] ;  /* 0x0000002402027981 */ /* 0x000ea4000c1e1500 */
[----:B--2---:R-:W0:Y:S02]  /*19d0*/  I2F.S16 R0, R2 ;  /* 0x0000000200007306 */ /* 0x004e240000101400 */
[----:B0-----:R-:W-:-:S04]  /*19e0*/  F2FP.F16.F32.PACK_AB R0, RZ, R0 ;  /* 0x00000000ff00723e */ /* 0x001fc800000000ff */
[----:B------:R-:W-:Y:S01]  /*19f0*/  PRMT R19, R0, 0x7610, R19 ;  /* 0x0000761000137816 */ /* 0x000fe20000000013 */
[----:B------:R-:W-:Y:S06]  /*1a00*/  BRA `(.L_x_886) ;  /* 0x0000000c00607947 */ /* 0x000fec0003800000 */
.L_x_882:
[----:B------:R-:W-:-:S09]  /*1a10*/  UISETP.GT.AND UP0, UPT, UR4, 0x6, UPT ;  /* 0x000000060400788c */ /* 0x000fd2000bf04270 */
[----:B------:R-:W-:Y:S05]  /*1a20*/  BRA.U UP0, `(.L_x_889) ;  /* 0x0000000100247547 */ /* 0x000fea000b800000 */
[----:B------:R-:W-:-:S09]  /*1a30*/  UISETP.NE.AND UP0, UPT, UR4, 0x5, UPT ;  /* 0x000000050400788c */ /* 0x000fd2000bf05270 */
[----:B------:R-:W-:Y:S05]  /*1a40*/  BRA.U !UP0, `(.L_x_890) ;  /* 0x0000000108147547 */ /* 0x000fea000b800000 */
[----:B------:R-:W-:-:S09]  /*1a50*/  UISETP.NE.AND UP0, UPT, UR4, 0x6, UPT ;  /* 0x000000060400788c */ /* 0x000fd2000bf05270 */
[----:B------:R-:W-:Y:S05]  /*1a60*/  BRA.U UP0, `(.L_x_885) ;  /* 0x0000000900ac7547 */ /* 0x000fea000b800000 */
[----:B------:R-:W2:Y:S02]  /*1a70*/  LDG.E R2, desc[UR36][R2.64] ;  /* 0x0000002402027981 */ /* 0x000ea4000c1e1900 */
[----:B--2---:R-:W-:Y:S01]  /*1a80*/  F2FP.F16.F32.PACK_AB R19, RZ, R2 ;  /* 0x00000002ff13723e */ /* 0x004fe200000000ff */
[----:B------:R-:W-:Y:S06]  /*1a90*/  BRA `(.L_x_886) ;  /* 0x0000000c003c7947 */ /* 0x000fec0003800000 */
.L_x_890:
[----:B------:R0:W5:Y:S01]  /*1aa0*/  LDG.E.U16 R19, desc[UR36][R2.64] ;  /* 0x0000002402137981 */ /* 0x000162000c1e1500 */
[----:B------:R-:W-:Y:S05]  /*1ab0*/  BRA `(.L_x_886) ;  /* 0x0000000c00347947 */ /* 0x000fea0003800000 */
.L_x_889:
[----:B------:R-:W-:-:S09]  /*1ac0*/  UISETP.NE.AND UP0, UPT, UR4, 0x7, UPT ;  /* 0x000000070400788c */ /* 0x000fd2000bf05270 */
[----:B------:R-:W-:Y:S05]  /*1ad0*/  BRA.U !UP0, `(.L_x_891) ;  /* 0x0000000108247547 */ /* 0x000fea000b800000 */
[----:B------:R-:W-:-:S09]  /*1ae0*/  UISETP.NE.AND UP0, UPT, UR4, 0x8, UPT ;  /* 0x000000080400788c */ /* 0x000fd2000bf05270 */
[----:B------:R-:W-:Y:S05]  /*1af0*/  BRA.U !UP0, `(.L_x_892) ;  /* 0x0000000108147547 */ /* 0x000fea000b800000 */
[----:B------:R-:W-:-:S09]  /*1b00*/  UISETP.NE.AND UP0, UPT, UR4, 0x9, UPT ;  /* 0x000000090400788c */ /* 0x000fd2000bf05270 */
[----:B------:R-:W-:Y:S05]  /*1b10*/  BRA.U UP0, `(.L_x_885) ;  /* 0x0000000900807547 */ /* 0x000fea000b800000 */
[----:B------:R-:W2:Y:S02]  /*1b20*/  LDG.E R2, desc[UR36][R2.64] ;  /* 0x0000002402027981 */ /* 0x000ea4000c1e1900 */
[----:B--2---:R-:W-:Y:S01]  /*1b30*/  F2FP.F16.F32.PACK_AB R19, RZ, R2 ;  /* 0x00000002ff13723e */ /* 0x004fe200000000ff */
[----:B------:R-:W-:Y:S06]  /*1b40*/  BRA `(.L_x_886) ;  /* 0x0000000c00107947 */ /* 0x000fec0003800000 */
.L_x_892:
[----:B------:R1:W5:Y:S01]  /*1b50*/  LDG.E.U16 R19, desc[UR36][R2.64] ;  /* 0x0000002402137981 */ /* 0x000362000c1e1500 */
[----:B------:R-:W-:Y:S05]  /*1b60*/  BRA `(.L_x_886) ;  /* 0x0000000c00087947 */ /* 0x000fea0003800000 */
.L_x_891:
[----:B------:R-:W2:Y:S01]  /*1b70*/  LDG.E.64 R2, desc[UR36][R2.64] ;  /* 0x0000002402027981 */ /* 0x000ea2000c1e1b00 */
[----:B------:R-:W-:Y:S01]  /*1b80*/  UMOV UR4, 0xf0000000 ;  /* 0xf000000000047882 */ /* 0x000fe20000000000 */
[----:B------:R-:W-:Y:S01]  /*1b90*/  UMOV UR5, 0x380fffff ;  /* 0x380fffff00057882 */ /* 0x000fe20000000000 */
[----:B--2---:R-:W0:Y:S01]  /*1ba0*/  F2F.F32.F64 R0, R2 ;  /* 0x0000000200007310 */ /* 0x004e220000301000 */
[----:B------:R-:W-:-:S14]  /*1bb0*/  DSETP.GEU.AND P0, PT, |R2|, UR4, PT ;  /* 0x0000000402007e2a */ /* 0x000fdc000bf0e200 */
[----:B0-----:R-:W-:-:S05]  /*1bc0*/  @!P0 FMUL R0, R0, 1.175494350822287508e-38 ;  /* 0x0080000000008820 */ /* 0x001fca0000400000 */
[----:B------:R-:W-:-:S04]  /*1bd0*/  F2FP.F16.F32.PACK_AB R0, RZ, R0 ;  /* 0x00000000ff00723e */ /* 0x000fc800000000ff */
[----:B------:R-:W-:Y:S01]  /*1be0*/  PRMT R19, R0, 0x7610, R19 ;  /* 0x0000761000137816 */ /* 0x000fe20000000013 */
[----:B------:R-:W-:Y:S06]  /*1bf0*/  BRA `(.L_x_886) ;  /* 0x0000000800e47947 */ /* 0x000fec0003800000 */
.L_x_881:
        /* <DEDUP_REMOVED lines=11> */
[----:B------:R-:W-:-:S04]  /*1cb0*/  F2FP.F16.F32.PACK_AB R0, RZ, R0 ;  /* 0x00000000ff00723e */ /* 0x000fc800000000ff */
[----:B------:R-:W-:Y:S01]  /*1cc0*/  PRMT R19, R0, 0x7610, R19 ;  /* 0x0000761000137816 */ /* 0x000fe20000000013 */
[----:B------:R-:W-:Y:S06]  /*1cd0*/  BRA `(.L_x_886) ;  /* 0x0000000800ac7947 */ /* 0x000fec0003800000 */
.L_x_895:
        /* <DEDUP_REMOVED lines=9> */
.L_x_894:
        /* <DEDUP_REMOVED lines=16> */
[C---:B------:R-:W-:Y:S02]  /*1e70*/  SHF.L.U32 R6, R4.reuse, R5, RZ ;  /* 0x0000000504067219 */ /* 0x040fe400000006ff */
[----:B------:R-:W-:Y:S02]  /*1e80*/  IADD3 R5, PT, PT, R4, 0x1000000, RZ ;  /* 0x0100000004057810 */ /* 0x000fe40007ffe0ff */
[----:B------:R-:W-:Y:S02]  /*1e90*/  LEA.HI R6, R6, -R7, RZ, 0x1c ;  /* 0x8000000706067211 */ /* 0x000fe400078fe0ff */
[----:B------:R-:W-:-:S03]  /*1ea0*/  SHF.R.S32.HI R5, RZ, 0x8, R5 ;  /* 0x00000008ff057819 */ /* 0x000fc60000011405 */
[----:B------:R-:W-:-:S05]  /*1eb0*/  VIADD R6, R6, 0x3c000000 ;  /* 0x3c00000006067836 */ /* 0x000fca0000000000 */
[----:B------:R-:W-:-:S04]  /*1ec0*/  LOP3.LUT R5, R6, 0x7f800000, R5, 0xf8, !PT ;  /* 0x7f80000006057812 */ /* 0x000fc800078ef805 */
[----:B------:R-:W-:-:S04]  /*1ed0*/  SEL R5, R5, RZ, P0 ;  /* 0x000000ff05057207 */ /* 0x000fc80000000000 */
[----:B------:R-:W-:-:S04]  /*1ee0*/  LOP3.LUT R5, R5, 0x80000000, R0, 0xf8, !PT ;  /* 0x8000000005057812 */ /* 0x000fc800078ef800 */
[----:B------:R-:W-:-:S04]  /*1ef0*/  F2FP.F16.F32.PACK_AB R5, RZ, R5 ;  /* 0x00000005ff05723e */ /* 0x000fc800000000ff */
[----:B------:R-:W-:Y:S01]  /*1f00*/  PRMT R19, R5, 0x7610, R19 ;  /* 0x0000761005137816 */ /* 0x000fe20000000013 */
[----:B------:R-:W-:Y:S06]  /*1f10*/  BRA `(.L_x_886) ;  /* 0x00000008001c7947 */ /* 0x000fec0003800000 */
.L_x_897:
        /* <DEDUP_REMOVED lines=11> */
[----:B------:R-:W-:-:S04]  /*1fd0*/  F2FP.F16.F32.PACK_AB R0, RZ, R0 ;  /* 0x00000000ff00723e */ /* 0x000fc800000000ff */
[----:B------:R-:W-:Y:S01]  /*1fe0*/  PRMT R19, R0, 0x7610, R19 ;  /* 0x0000761000137816 */ /* 0x000fe20000000013 */
[----:B------:R-:W-:Y:S06]  /*1ff0*/  BRA `(.L_x_886) ;  /* 0x0000000400e47947 */ /* 0x000fec0003800000 */
.L_x_896:
[----:B------:R-:W2:Y:S02]  /*2000*/  LDG.E.U16 R0, desc[UR36][R2.64] ;  /* 0x0000002402007981 */ /* 0x000ea4000c1e1500 */
[----:B--2---:R-:W-:-:S05]  /*2010*/  IMAD.U32 R0, R0, 0x10000, RZ ;  /* 0x0001000000007824 */ /* 0x004fca00078e00ff */
[----:B------:R-:W-:-:S04]  /*2020*/  F2FP.F16.F32.PACK_AB R0, RZ, R0 ;  /* 0x00000000ff00723e */ /* 0x000fc800000000ff */
[----:B------:R-:W-:Y:S01]  /*2030*/  PRMT R19, R0, 0x7610, R19 ;  /* 0x0000761000137816 */ /* 0x000fe20000000013 */
[----:B------:R-:W-:Y:S06]  /*2040*/  BRA `(.L_x_886) ;  /* 0x0000000400d07947 */ /* 0x000fec0003800000 */
.L_x_893:
        /* <DEDUP_REMOVED lines=10> */
[----:B------:R-:W-:-:S04]  /*20f0*/  F2FP.F16.F32.PACK_AB R0, RZ, R0 ;  /* 0x00000000ff00723e */ /* 0x000fc800000000ff */
[----:B------:R-:W-:Y:S01]  /*2100*/  PRMT R19, R0, 0x7610, R19 ;  /* 0x0000761000137816 */ /* 0x000fe20000000013 */
[----:B------:R-:W-:Y:S06]  /*2110*/  BRA `(.L_x_886) ;  /* 0x00000004009c7947 */ /* 0x000fec0003800000 */
.L_x_900:
        /* <DEDUP_REMOVED lines=21> */
.L_x_904:
[----:B------:R-:W-:Y:S05]  /*2270*/  BSYNC.RECONVERGENT B1 ;  /* 0x0000000000017941 */ /* 0x000fea0003800200 */
.L_x_903:
[----:B------:R-:W-:Y:S01]  /*2280*/  IMAD.SHL.U32 R0, R0, 0x100000, RZ ;  /* 0x0010000000007824 */ /* 0x000fe200078e00ff */
[----:B------:R-:W-:-:S04]  /*2290*/  LEA R2, R2, 0x3b800000, 0x17 ;  /* 0x3b80000002027811 */ /* 0x000fc800078eb8ff */
[----:B------:R-:W-:-:S07]  /*22a0*/  LOP3.LUT R0, R2, R0, R7, 0xfe, !PT ;  /* 0x0000000002007212 */ /* 0x000fce00078efe07 */
.L_x_902:
[----:B------:R-:W-:Y:S05]  /*22b0*/  BSYNC.RECONVERGENT B0 ;  /* 0x0000000000007941 */ /* 0x000fea0003800200 */
.L_x_901:
[----:B------:R-:W-:-:S04]  /*22c0*/  F2FP.F16.F32.PACK_AB R0, RZ, R0 ;  /* 0x00000000ff00723e */ /* 0x000fc800000000ff */
[----:B------:R-:W-:Y:S01]  /*22d0*/  PRMT R19, R0, 0x7610, R19 ;  /* 0x0000761000137816 */ /* 0x000fe20000000013 */
[----:B------:R-:W-:Y:S06]  /*22e0*/  BRA `(.L_x_886) ;  /* 0x0000000400287947 */ /* 0x000fec0003800000 */
.L_x_899:
        /* <DEDUP_REMOVED lines=21> */
.L_x_908:
[----:B------:R-:W-:Y:S05]  /*2440*/  BSYNC.RECONVERGENT B1 ;  /* 0x0000000000017941 */ /* 0x000fea0003800200 */
.L_x_907:
[----:B------:R-:W-:Y:S01]  /*2450*/  IMAD.SHL.U32 R0, R0, 0x200000, RZ ;  /* 0x0020000000007824 */ /* 0x000fe200078e00ff */
[----:B------:R-:W-:-:S04]  /*2460*/  LEA R2, R2, 0x37800000, 0x17 ;  /* 0x3780000002027811 */ /* 0x000fc800078eb8ff */
[----:B------:R-:W-:-:S07]  /*2470*/  LOP3.LUT R0, R2, R0, R7, 0xfe, !PT ;  /* 0x0000000002007212 */ /* 0x000fce00078efe07 */
.L_x_906:
[----:B------:R-:W-:Y:S05]  /*2480*/  BSYNC.RECONVERGENT B0 ;  /* 0x0000000000007941 */ /* 0x000fea0003800200 */
.L_x_905:
[----:B------:R-:W-:-:S04]  /*2490*/  F2FP.F16.F32.PACK_AB R0, RZ, R0 ;  /* 0x00000000ff00723e */ /* 0x000fc800000000ff */
[----:B------:R-:W-:Y:S01]  /*24a0*/  PRMT R19, R0, 0x7610, R19 ;  /* 0x0000761000137816 */ /* 0x000fe20000000013 */
[----:B------:R-:W-:Y:S06]  /*24b0*/  BRA `(.L_x_886) ;  /* 0x0000000000b47947 */ /* 0x000fec0003800000 */
.L_x_898:
[----:B------:R-:W-:-:S09]  /*24c0*/  UISETP.NE.AND UP0, UPT, UR4, 0x1c, UPT ;  /* 0x0000001c0400788c */ /* 0x000fd2000bf05270 */
[----:B------:R-:W-:Y:S05]  /*24d0*/  BRA.U !UP0, `(.L_x_909) ;  /* 0x00000001089c7547 */ /* 0x000fea000b800000 */
[----:B------:R-:W-:-:S09]  /*24e0*/  UISETP.NE.AND UP0, UPT, UR4, 0x1d, UPT ;  /* 0x0000001d0400788c */ /* 0x000fd2000bf05270 */
[----:B------:R-:W-:Y:S05]  /*24f0*/  BRA.U !UP0, `(.L_x_910) ;  /* 0x0000000108807547 */ /* 0x000fea000b800000 */
[----:B------:R-:W-:-:S09]  /*2500*/  UISETP.NE.AND UP0, UPT, UR4, 0x2c, UPT ;  /* 0x0000002c0400788c */ /* 0x000fd2000bf05270 */
[----:B------:R-:W-:Y:S05]  /*2510*/  BRA.U !UP0, `(.L_x_911) ;  /* 0x0000000108487547 */ /* 0x000fea000b800000 */
.L_x_885:
        /* <DEDUP_REMOVED lines=15> */
[----:B--2---:R-:W-:Y:S05]  /*2610*/  CALL.ABS.NOINC R2 ;  /* 0x0000000002007343 */ /* 0x004fea0003c00000 */
.L_x_912:
[----:B------:R-:W-:Y:S01]  /*2620*/  PRMT R19, RZ, 0x7610, R19 ;  /* 0x00007610ff137816 */ /* 0x000fe20000000013 */
[----:B------:R-:W-:Y:S06]  /*2630*/  BRA `(.L_x_886) ;  /* 0x0000000000547947 */ /* 0x000fec0003800000 */
.L_x_911:
        /* <DEDUP_REMOVED lines=8> */
.L_x_914:
[----:B------:R-:W-:Y:S05]  /*26c0*/  BSYNC.RECONVERGENT B0 ;  /* 0x0000000000007941 */ /* 0x000fea0003800200 */
.L_x_913:
[----:B------:R-:W-:-:S04]  /*26d0*/  F2FP.F16.F32.PACK_AB R0, RZ, R0 ;  /* 0x00000000ff00723e */ /* 0x000fc800000000ff */
[----:B------:R-:W-:Y:S01]  /*26e0*/  PRMT R19, R0, 0x7610, R19 ;  /* 0x0000761000137816 */ /* 0x000fe20000000013 */
[----:B------:R-:W-:Y:S06]  /*26f0*/  BRA `(.L_x_886) ;  /* 0x0000000000247947 */ /* 0x000fec0003800000 */
.L_x_910:
[----:B------:R-:W2:Y:S02]  /*2700*/  LDG.E.64 R2, desc[UR36][R2.64] ;  /* 0x0000002402027981 */ /* 0x000ea4000c1e1b00 */
[----:B--2---:R-:W0:Y:S02]  /*2710*/  I2F.U64 R0, R2 ;  /* 0x0000000200007312 */ /* 0x004e240000301000 */
[----:B0-----:R-:W-:-:S04]  /*2720*/  F2FP.F16.F32.PACK_AB R0, RZ, R0 ;  /* 0x00000000ff00723e */ /* 0x001fc800000000ff */
[----:B------:R-:W-:Y:S01]  /*2730*/  PRMT R19, R0, 0x7610, R19 ;  /* 0x0000761000137816 */ /* 0x000fe20000000013 */
[----:B------:R-:W-:Y:S06]  /*2740*/  BRA `(.L_x_886) ;  /* 0x0000000000107947 */ /* 0x000fec0003800000 */
.L_x_909:
[----:B------:R-:W2:Y:S02]  /*2750*/  LDG.E R2, desc[UR36][R2.64] ;  /* 0x0000002402027981 */ /* 0x000ea4000c1e1900 */
[----:B--2---:R-:W-:-:S04]  /*2760*/  I2FP.F32.U32 R0, R2 ;  /* 0x0000000200007245 */ /* 0x004fc80000201000 */
[----:B------:R-:W-:-:S04]  /*2770*/  F2FP.F16.F32.PACK_AB R0, RZ, R0 ;  /* 0x00000000ff00723e */ /* 0x000fc800000000ff */
[----:B------:R-:W-:-:S07]  /*2780*/  PRMT R19, R0, 0x7610, R19 ;  /* 0x0000761000137816 */ /* 0x000fce0000000013 */
.L_x_886:
[----:B------:R-:W0:Y:S01]  /*2790*/  LDCU.64 UR6, c[0x0][0x5f8] ;  /* 0x0000bf00ff0677ac */ /* 0x000e220008000a00 */
[----:B------:R-:W-:-:S04]  /*27a0*/  UPRMT UR4, UR40, 0x7772, URZ ;  /* 0x0000777228047896 */ /* 0x000fc800080000ff */
[----:B------:R-:W-:Y:S01]  /*27b0*/  UISETP.GT.AND UP0, UPT, UR4, 0x9, UPT ;  /* 0x000000090400788c */ /* 0x000fe2000bf04270 */
[----:B01----:R-:W-:-:S05]  /*27c0*/  IADD3 R2, P0, PT, R18, UR6, RZ ;  /* 0x0000000612027c10 */ /* 0x003fca000ff1e0ff */
        /* <DEDUP_REMOVED lines=12> */
[----:B0-----:R-:W-:Y:S01]  /*2890*/  F2FP.F16.F32.PACK_AB R0, RZ, R0 ;  /* 0x00000000ff00723e */ /* 0x001fe200000000ff */
[----:B------:R-:W-:Y:S06]  /*28a0*/  BRA `(.L_x_920) ;  /* 0x0000000c008c7947 */ /* 0x000fec0003800000 */
.L_x_918:
[----:B------:R-:W2:Y:S02]  /*28b0*/  LDG.E.U8 R2, desc[UR36][R2.64] ;  /* 0x0000002402027981 */ /* 0x000ea4000c1e1100 */
[----:B--2---:R-:W-:-:S04]  /*28c0*/  I2FP.F32.U32 R0, R2 ;  /* 0x0000000200007245 */ /* 0x004fc80000201000 */
[----:B------:R-:W-:Y:S01]  /*28d0*/  F2FP.F16.F32.PACK_AB R0, RZ, R0 ;  /* 0x00000000ff00723e */ /* 0x000fe200000000ff */
[----:B------:R-:W-:Y:S06]  /*28e0*/  BRA `(.L_x_920) ;  /* 0x0000000c007c7947 */ /* 0x000fec0003800000 */
.L_x_917:
        /* <DEDUP_REMOVED lines=8> */
[----:B0-----:R-:W-:Y:S01]  /*2970*/  F2FP.F16.F32.PACK_AB R0, RZ, R0 ;  /* 0x00000000ff00723e */ /* 0x001fe200000000ff */
[----:B------:R-:W-:Y:S06]  /*2980*/  BRA `(.L_x_920) ;  /* 0x0000000c00547947 */ /* 0x000fec0003800000 */
.L_x_922:
[----:B------:R-:W2:Y:S02]  /*2990*/  LDG.E R2, desc[UR36][R2.64] ;  /* 0x0000002402027981 */ /* 0x000ea4000c1e1900 */
[----:B--2---:R-:W-:-:S04]  /*29a0*/  I2FP.F32.S32 R0, R2 ;  /* 0x0000000200007245 */ /* 0x004fc80000201400 */
[----:B------:R-:W-:Y:S01]  /*29b0*/  F2FP.F16.F32.PACK_AB R0, RZ, R0 ;  /* 0x00000000ff00723e */ /* 0x000fe200000000ff */
[----:B------:R-:W-:Y:S06]  /*29c0*/  BRA `(.L_x_920) ;  /* 0x0000000c00447947 */ /* 0x000fec0003800000 */
.L_x_921:
[----:B------:R-:W2:Y:S02]  /*29d0*/  LDG.E.U16 R2, desc[UR36][R2.64] ;  /* 0x0000002402027981 */ /* 0x000ea4000c1e1500 */
[----:B--2---:R-:W0:Y:S02]  /*29e0*/  I2F.S16 R0, R2 ;  /* 0x0000000200007306 */ /* 0x004e240000101400 */
[----:B0-----:R-:W-:Y:S01]  /*29f0*/  F2FP.F16.F32.PACK_AB R0, RZ, R0 ;  /* 0x00000000ff00723e */ /* 0x001fe200000000ff */
[----:B------:R-:W-:Y:S06]  /*2a00*/  BRA `(.L_x_920) ;  /* 0x0000000c00347947 */ /* 0x000fec0003800000 */
.L_x_916:
        /* <DEDUP_REMOVED lines=9> */
.L_x_924:
[----:B------:R1:W5:Y:S01]  /*2aa0*/  LDG.E.U16 R0, desc[UR36][R2.64] ;  /* 0x0000002402007981 */ /* 0x000362000c1e1500 */
[----:B------:R-:W-:Y:S05]  /*2ab0*/  BRA `(.L_x_920) ;  /* 0x0000000c00087947 */ /* 0x000fea0003800000 */
.L_x_923:
        /* <DEDUP_REMOVED lines=9> */
.L_x_926:
[----:B------:R0:W5:Y:S01]  /*2b50*/  LDG.E.U16 R0, desc[UR36][R2.64] ;  /* 0x0000002402007981 */ /* 0x000162000c1e1500 */
[----:B------:R-:W-:Y:S05]  /*2b60*/  BRA `(.L_x_920) ;  /* 0x0000000800dc7947 */ /* 0x000fea0003800000 */
.L_x_925:
[----:B------:R-:W2:Y:S01]  /*2b70*/  LDG.E.64 R2, desc[UR36][R2.64] ;  /* 0x0000002402027981 */ /* 0x000ea2000c1e1b00 */
[----:B------:R-:W-:Y:S01]  /*2b80*/  UMOV UR4, 0xf0000000 ;  /* 0xf000000000047882 */ /* 0x000fe20000000000 */
[----:B------:R-:W-:Y:S01]  /*2b90*/  UMOV UR5, 0x380fffff ;  /* 0x380fffff00057882 */ /* 0x000fe20000000000 */
[----:B--2---:R-:W0:Y:S01]  /*2ba0*/  F2F.F32.F64 R0, R2 ;  /* 0x0000000200007310 */ /* 0x004e220000301000 */
[----:B------:R-:W-:-:S14]  /*2bb0*/  DSETP.GEU.AND P0, PT, |R2|, UR4, PT ;  /* 0x0000000402007e2a */ /* 0x000fdc000bf0e200 */
[----:B0-----:R-:W-:-:S05]  /*2bc0*/  @!P0 FMUL R0, R0, 1.175494350822287508e-38 ;  /* 0x0080000000008820 */ /* 0x001fca0000400000 */
[----:B------:R-:W-:Y:S01]  /*2bd0*/  F2FP.F16.F32.PACK_AB R0, RZ, R0 ;  /* 0x00000000ff00723e */ /* 0x000fe200000000ff */
[----:B------:R-:W-:Y:S06]  /*2be0*/  BRA `(.L_x_920) ;  /* 0x0000000800bc7947 */ /* 0x000fec0003800000 */
.L_x_915:
        /* <DEDUP_REMOVED lines=11> */
[----:B------:R-:W-:Y:S01]  /*2ca0*/  F2FP.F16.F32.PACK_AB R0, RZ, R0 ;  /* 0x00000000ff00723e */ /* 0x000fe200000000ff */
[----:B------:R-:W-:Y:S06]  /*2cb0*/  BRA `(.L_x_920) ;  /* 0x0000000800887947 */ /* 0x000fec0003800000 */
.L_x_929:
        /* <DEDUP_REMOVED lines=8> */
.L_x_928:
        /* <DEDUP_REMOVED lines=27> */
.L_x_931:
[----:B------:R-:W2:Y:S02]  /*2ef0*/  LDG.E.U8 R2, desc[UR36][R2.64] ;  /* 0x0000002402027981 */ /* 0x000ea4000c1e1100 */
[C---:B--2---:R-:W-:Y:S01]  /*2f00*/  IMAD.SHL.U32 R4, R2.reuse, 0x2000000, RZ ;  /* 0x0200000002047824 */ /* 0x044fe200078e00ff */
[----:B------:R-:W-:-:S04]  /*2f10*/  SHF.L.U32 R5, R2, 0x8, RZ ;  /* 0x0000000802057819 */ /* 0x000fc800000006ff */
        /* <DEDUP_REMOVED lines=8> */
[----:B------:R-:W-:Y:S01]  /*2fa0*/  F2FP.F16.F32.PACK_AB R0, RZ, R0 ;  /* 0x00000000ff00723e */ /* 0x000fe200000000ff */
[----:B------:R-:W-:Y:S06]  /*2fb0*/  BRA `(.L_x_920) ;  /* 0x0000000400c87947 */ /* 0x000fec0003800000 */
.L_x_930:
[----:B------:R-:W2:Y:S02]  /*2fc0*/  LDG.E.U16 R0, desc[UR36][R2.64] ;  /* 0x0000002402007981 */ /* 0x000ea4000c1e1500 */
[----:B--2---:R-:W-:-:S05]  /*2fd0*/  IMAD.U32 R0, R0, 0x10000, RZ ;  /* 0x0001000000007824 */ /* 0x004fca00078e00ff */
[----:B------:R-:W-:Y:S01]  /*2fe0*/  F2FP.F16.F32.PACK_AB R0, RZ, R0 ;  /* 0x00000000ff00723e */ /* 0x000fe200000000ff */
[----:B------:R-:W-:Y:S06]  /*2ff0*/  BRA `(.L_x_920) ;  /* 0x0000000400b87947 */ /* 0x000fec0003800000 */
.L_x_927:
        /* <DEDUP_REMOVED lines=10> */
[----:B------:R-:W-:Y:S01]  /*30a0*/  F2FP.F16.F32.PACK_AB R0, RZ, R0 ;  /* 0x00000000ff00723e */ /* 0x000fe200000000ff */
[----:B------:R-:W-:Y:S06]  /*30b0*/  BRA `(.L_x_920) ;  /* 0x0000000400887947 */ /* 0x000fec0003800000 */
.L_x_934:
        /* <DEDUP_REMOVED lines=21> */
.L_x_938:
[----:B------:R-:W-:Y:S05]  /*3210*/  BSYNC.RECONVERGENT B1 ;  /* 0x0000000000017941 */ /* 0x000fea0003800200 */
.L_x_937:
[----:B------:R-:W-:Y:S02]  /*3220*/  SHF.L.U32 R0, R0, 0x14, RZ ;  /* 0x0000001400007819 */ /* 0x000fe400000006ff */
[----:B------:R-:W-:-:S04]  /*3230*/  LEA R2, R2, 0x3b800000, 0x17 ;  /* 0x3b80000002027811 */ /* 0x000fc800078eb8ff */
[----:B------:R-:W-:-:S07]  /*3240*/  LOP3.LUT R0, R2, R0, R7, 0xfe, !PT ;  /* 0x0000000002007212 */ /* 0x000fce00078efe07 */
.L_x_936:
[----:B------:R-:W-:Y:S05]  /*3250*/  BSYNC.RECONVERGENT B0 ;  /* 0x0000000000007941 */ /* 0x000fea0003800200 */
.L_x_935:
[----:B------:R-:W-:Y:S01]  /*3260*/  F2FP.F16.F32.PACK_AB R0, RZ, R0 ;  /* 0x00000000ff00723e */ /* 0x000fe200000000ff */
[----:B------:R-:W-:Y:S06]  /*3270*/  BRA `(.L_x_920) ;  /* 0x0000000400187947 */ /* 0x000fec0003800000 */
.L_x_933:
        /* <DEDUP_REMOVED lines=21> */
.L_x_942:
[----:B------:R-:W-:Y:S05]  /*33d0*/  BSYNC.RECONVERGENT B1 ;  /* 0x0000000000017941 */ /* 0x000fea0003800200 */
.L_x_941:
[----:B------:R-:W-:Y:S01]  /*33e0*/  IMAD.SHL.U32 R0, R0, 0x200000, RZ ;  /* 0x0020000000007824 */ /* 0x000fe200078e00ff */
[----:B------:R-:W-:-:S04]  /*33f0*/  LEA R2, R2, 0x37800000, 0x17 ;  /* 0x3780000002027811 */ /* 0x000fc800078eb8ff */
[----:B------:R-:W-:-:S07]  /*3400*/  LOP3.LUT R0, R2, R0, R7, 0xfe, !PT ;  /* 0x0000000002007212 */ /* 0x000fce00078efe07 */
.L_x_940:
[----:B------:R-:W-:Y:S05]  /*3410*/  BSYNC.RECONVERGENT B0 ;  /* 0x0000000000007941 */ /* 0x000fea0003800200 */
.L_x_939:
[----:B------:R-:W-:Y:S01]  /*3420*/  F2FP.F16.F32.PACK_AB R0, RZ, R0 ;  /* 0x00000000ff00723e */ /* 0x000fe200000000ff */
[----:B------:R-:W-:Y:S06]  /*3430*/  BRA `(.L_x_920) ;  /* 0x0000000000a87947 */ /* 0x000fec0003800000 */
.L_x_932:
[----:B------:R-:W-:-:S09]  /*3440*/  UISETP.NE.AND UP0, UPT, UR4, 0x1c, UPT ;  /* 0x0000001c0400788c */ /* 0x000fd2000bf05270 */
[----:B------:R-:W-:Y:S05]  /*3450*/  BRA.U !UP0, `(.L_x_943) ;  /* 0x0000000108947547 */ /* 0x000fea000b800000 */
[----:B------:R-:W-:-:S09]  /*3460*/  UISETP.NE.AND UP0, UPT, UR4, 0x1d, UPT ;  /* 0x0000001d0400788c */ /* 0x000fd2000bf05270 */
[----:B------:R-:W-:Y:S05]  /*3470*/  BRA.U !UP0, `(.L_x_944) ;  /* 0x00000001087c7547 */ /* 0x000fea000b800000 */
[----:B------:R-:W-:-:S09]  /*3480*/  UISETP.NE.AND UP0, UPT, UR4, 0x2c, UPT ;  /* 0x0000002c0400788c */ /* 0x000fd2000bf05270 */
[----:B------:R-:W-:Y:S05]  /*3490*/  BRA.U !UP0, `(.L_x_945) ;  /* 0x0000000108487547 */ /* 0x000fea000b800000 */
.L_x_919:
        /* <DEDUP_REMOVED lines=15> */
[----:B--2--5:R-:W-:Y:S05]  /*3590*/  CALL.ABS.NOINC R2 ;  /* 0x0000000002007343 */ /* 0x024fea0003c00000 */
.L_x_946:
[----:B------:R-:W-:Y:S01]  /*35a0*/  PRMT R0, RZ, 0x7610, R0 ;  /* 0x00007610ff007816 */ /* 0x000fe20000000000 */
[----:B------:R-:W-:Y:S06]  /*35b0*/  BRA `(.L_x_920) ;  /* 0x0000000000487947 */ /* 0x000fec0003800000 */
.L_x_945:
        /* <DEDUP_REMOVED lines=8> */
.L_x_948:
[----:B------:R-:W-:Y:S05]  /*3640*/  BSYNC.RECONVERGENT B0 ;  /* 0x0000000000007941 */ /* 0x000fea0003800200 */
.L_x_947:
[----:B------:R-:W-:Y:S01]  /*3650*/  F2FP.F16.F32.PACK_AB R0, RZ, R0 ;  /* 0x00000000ff00723e */ /* 0x000fe200000000ff */
[----:B------:R-:W-:Y:S06]  /*3660*/  BRA `(.L_x_920) ;  /* 0x00000000001c7947 */ /* 0x000fec0003800000 */
.L_x_944:
[----:B------:R-:W2:Y:S02]  /*3670*/  LDG.E.64 R2, desc[UR36][R2.64] ;  /* 0x0000002402027981 */ /* 0x000ea4000c1e1b00 */
[----:B--2---:R-:W0:Y:S02]  /*3680*/  I2F.U64 R0, R2 ;  /* 0x0000000200007312 */ /* 0x004e240000301000 */
[----:B0-----:R-:W-:Y:S01]  /*3690*/  F2FP.F16.F32.PACK_AB R0, RZ, R0 ;  /* 0x00000000ff00723e */ /* 0x001fe200000000ff */
[----:B------:R-:W-:Y:S06]  /*36a0*/  BRA `(.L_x_920) ;  /* 0x00000000000c7947 */ /* 0x000fec0003800000 */
.L_x_943:
[----:B------:R-:W2:Y:S02]  /*36b0*/  LDG.E R2, desc[UR36][R2.64] ;  /* 0x0000002402027981 */ /* 0x000ea4000c1e1900 */
[----:B--2---:R-:W-:-:S04]  /*36c0*/  I2FP.F32.U32 R0, R2 ;  /* 0x0000000200007245 */ /* 0x004fc80000201000 */
[----:B------:R-:W-:-:S07]  /*36d0*/  F2FP.F16.F32.PACK_AB R0, RZ, R0 ;  /* 0x00000000ff00723e */ /* 0x000fce00000000ff */
.L_x_920:
[----:B-----5:R-:W-:Y:S01]  /*36e0*/  HADD2.F32 R19, -RZ, R19.H0_H0 ;  /* 0x20000013ff137230 */ /* 0x020fe20000004100 */
[----:B------:R-:W2:Y:S01]  /*36f0*/  LDCU UR5, c[0x0][0x600] ;  /* 0x0000c000ff0577ac */ /* 0x000ea20008000800 */
[----:B------:R-:W-:Y:S01]  /*3700*/  HADD2.F32 R0, -RZ, R0.H0_H0 ;  /* 0x20000000ff007230 */ /* 0x000fe20000004100 */
[----:B------:R-:W0:Y:S02]  /*3710*/  LDCU.64 UR6, c[0x0][0x5e8] ;  /* 0x0000bd00ff0677ac */ /* 0x000e240008000a00 */
[----:B------:R-:W-:Y:S01]  /*3720*/  FSETP.GT.FTZ.AND P0, PT, R19, RZ, PT ;  /* 0x000000ff1300720b */ /* 0x000fe20003f14000 */
[----:B------:R-:W-:-:S04]  /*3730*/  ULOP3.LUT UR4, UR40, 0xff, URZ, 0xc0, !UPT ;  /* 0x000000ff28047892 */ /* 0x000fc8000f8ec0ff */
[----:B------:R-:W-:-:S08]  /*3740*/  UISETP.GT.AND UP0, UPT, UR4, 0x9, UPT ;  /* 0x000000090400788c */ /* 0x000fd0000bf04270 */
[----:B--2---:R-:W-:Y:S01]  /*3750*/  @!P0 FMUL.FTZ R0, R0, UR5 ;  /* 0x0000000500008c20 */ /* 0x004fe20008410000 */
[----:B01----:R-:W-:-:S04]  /*3760*/  IADD3 R2, P1, PT, R16, UR6, RZ ;  /* 0x0000000610027c10 */ /* 0x003fc8000ff3e0ff */
[----:B------:R-:W-:Y:S02]  /*3770*/  F2FP.F16.F32.PACK_AB R0, RZ, R0 ;  /* 0x00000000ff00723e */ /* 0x000fe400000000ff */
[----:B------:R-:W-:Y:S01]  /*3780*/  IADD3.X R3, PT, PT, RZ, UR7, RZ, P1, !PT ;  /* 0x00000007ff037c10 */ /* 0x000fe20008ffe4ff */
[----:B------:R-:W-:Y:S06]  /*3790*/  BRA.U UP0, `(.L_x_949) ;  /* 0x0000000500047547 */ /* 0x000fec000b800000 */
        /* <DEDUP_REMOVED lines=8> */
[----:B------:R-:W-:-:S04]  /*3820*/  HADD2.F32 R0, -RZ, R0.H0_H0 ;  /* 0x20000000ff007230 */ /* 0x000fc80000004100 */
[----:B------:R-:W0:Y:S02]  /*3830*/  F2I.FTZ.TRUNC.NTZ R5, R0 ;  /* 0x0000000000057305 */ /* 0x000e24000021f100 */
[----:B0-----:R0:W-:Y:S01]  /*3840*/  STG.E.U8 desc[UR36][R2.64], R5 ;  /* 0x0000000502007986 */ /* 0x0011e2000c101124 */
[----:B------:R-:W-:Y:S05]  /*3850*/  BRA `(.L_x_954) ;  /* 0x0000000c00807947 */ /* 0x000fea0003800000 */
.L_x_952:
[----:B------:R-:W-:-:S06]  /*3860*/  HADD2.F32 R5, -RZ, R0.H0_H0 ;  /* 0x20000000ff057230 */ /* 0x000fcc0000004100 */
[----:B------:R-:W0:Y:S02]  /*3870*/  F2I.S64.TRUNC R4, R5 ;  /* 0x0000000500047311 */ /* 0x000e24000020d900 */
[----:B0-----:R1:W-:Y:S01]  /*3880*/  STG.E.U8 desc[UR36][R2.64], R4 ;  /* 0x0000000402007986 */ /* 0x0013e2000c101124 */
[----:B------:R-:W-:Y:S05]  /*3890*/  BRA `(.L_x_954) ;  /* 0x0000000c00707947 */ /* 0x000fea0003800000 */
.L_x_951:
[----:B------:R-:W-:-:S09]  /*38a0*/  UISETP.NE.AND UP0, UPT, UR4, 0x2, UPT ;  /* 0x000000020400788c */ /* 0x000fd2000bf05270 */
[----:B------:R-:W-:Y:S05]  /*38b0*/  BRA.U !UP0, `(.L_x_955) ;  /* 0x0000000108307547 */ /* 0x000fea000b800000 */
[----:B------:R-:W-:-:S09]  /*38c0*/  UISETP.NE.AND UP0, UPT, UR4, 0x3, UPT ;  /* 0x000000030400788c */ /* 0x000fd2000bf05270 */
[----:B------:R-:W-:Y:S05]  /*38d0*/  BRA.U !UP0, `(.L_x_956) ;  /* 0x0000000108187547 */ /* 0x000fea000b800000 */
[----:B------:R-:W-:-:S09]  /*38e0*/  UISETP.NE.AND UP0, UPT, UR4, 0x4, UPT ;  /* 0x000000040400788c */ /* 0x000fd2000bf05270 */
[----:B------:R-:W-:Y:S05]  /*38f0*/  BRA.U UP0, `(.L_x_953) ;  /* 0x0000000900b87547 */ /* 0x000fea000b800000 */
[----:B------:R-:W-:-:S06]  /*3900*/  HADD2.F32 R4, -RZ, R0.H0_H0 ;  /* 0x20000000ff047230 */ /* 0x000fcc0000004100 */
[----:B------:R-:W0:Y:S02]  /*3910*/  F2I.S64.TRUNC R4, R4 ;  /* 0x0000000400047311 */ /* 0x000e24000020d900 */
[----:B0-----:R4:W-:Y:S01]  /*3920*/  STG.E.64 desc[UR36][R2.64], R4 ;  /* 0x0000000402007986 */ /* 0x0019e2000c101b24 */
[----:B------:R-:W-:Y:S05]  /*3930*/  BRA `(.L_x_954) ;  /* 0x0000000c00487947 */ /* 0x000fea0003800000 */
.L_x_956:
[----:B------:R-:W-:-:S04]  /*3940*/  HADD2.F32 R0, -RZ, R0.H0_H0 ;  /* 0x20000000ff007230 */ /* 0x000fc80000004100 */
[----:B------:R-:W0:Y:S02]  /*3950*/  F2I.FTZ.TRUNC.NTZ R5, R0 ;  /* 0x0000000000057305 */ /* 0x000e24000021f100 */
[----:B0-----:R3:W-:Y:S01]  /*3960*/  STG.E desc[UR36][R2.64], R5 ;  /* 0x0000000502007986 */ /* 0x0017e2000c101924 */
[----:B------:R-:W-:Y:S05]  /*3970*/  BRA `(.L_x_954) ;  /* 0x0000000c00387947 */ /* 0x000fea0003800000 */
.L_x_955:
[----:B------:R-:W-:-:S04]  /*3980*/  HADD2.F32 R0, -RZ, R0.H0_H0 ;  /* 0x20000000ff007230 */ /* 0x000fc80000004100 */
[----:B------:R-:W0:Y:S02]  /*3990*/  F2I.FTZ.TRUNC.NTZ R5, R0 ;  /* 0x0000000000057305 */ /* 0x000e24000021f100 */
[----:B0-----:R2:W-:Y:S01]  /*39a0*/  STG.E.U16 desc[UR36][R2.64], R5 ;  /* 0x0000000502007986 */ /* 0x0015e2000c101524 */
[----:B------:R-:W-:Y:S05]  /*39b0*/  BRA `(.L_x_954) ;  /* 0x0000000c00287947 */ /* 0x000fea0003800000 */
.L_x_950:
[----:B------:R-:W-:-:S09]  /*39c0*/  UISETP.GT.AND UP0, UPT, UR4, 0x6, UPT ;  /* 0x000000060400788c */ /* 0x000fd2000bf04270 */
[----:B------:R-:W-:Y:S05]  /*39d0*/  BRA.U UP0, `(.L_x_957) ;  /* 0x0000000100247547 */ /* 0x000fea000b800000 */
[----:B------:R-:W-:-:S09]  /*39e0*/  UISETP.NE.AND UP0, UPT, UR4, 0x5, UPT ;  /* 0x000000050400788c */ /* 0x000fd2000bf05270 */
[----:B------:R-:W-:Y:S05]  /*39f0*/  BRA.U !UP0, `(.L_x_958) ;  /* 0x0000000108147547 */ /* 0x000fea000b800000 */
[----:B------:R-:W-:-:S09]  /*3a00*/  UISETP.NE.AND UP0, UPT, UR4, 0x6, UPT ;  /* 0x000000060400788c */ /* 0x000fd2000bf05270 */
[----:B------:R-:W-:Y:S05]  /*3a10*/  BRA.U UP0, `(.L_x_953) ;  /* 0x0000000900707547 */ /* 0x000fea000b800000 */
[----:B------:R-:W-:-:S05]  /*3a20*/  HADD2.F32 R5, -RZ, R0.H0_H0 ;  /* 0x20000000ff057230 */ /* 0x000fca0000004100 */
[----:B------:R0:W-:Y:S01]  /*3a30*/  STG.E desc[UR36][R2.64], R5 ;  /* 0x0000000502007986 */ /* 0x0001e2000c101924 */
[----:B------:R-:W-:Y:S05]  /*3a40*/  BRA `(.L_x_954) ;  /* 0x0000000c00047947 */ /* 0x000fea0003800000 */
.L_x_958:
[----:B------:R0:W-:Y:S01]  /*3a50*/  STG.E.U16 desc[UR36][R2.64], R0 ;  /* 0x0000000002007986 */ /* 0x0001e2000c101524 */
[----:B------:R-:W-:Y:S05]  /*3a60*/  BRA `(.L_x_954) ;  /* 0x0000000800fc7947 */ /* 0x000fea0003800000 */
.L_x_957:
[----:B------:R-:W-:-:S09]  /*3a70*/  UISETP.NE.AND UP0, UPT, UR4, 0x7, UPT ;  /* 0x000000070400788c */ /* 0x000fd2000bf05270 */
[----:B------:R-:W-:Y:S05]  /*3a80*/  BRA.U !UP0, `(.L_x_959) ;  /* 0x0000000108347547 */ /* 0x000fea000b800000 */
[----:B------:R-:W-:-:S09]  /*3a90*/  UISETP.NE.AND UP0, UPT, UR4, 0x8, UPT ;  /* 0x000000080400788c */ /* 0x000fd2000bf05270 */
[----:B------:R-:W-:Y:S05]  /*3aa0*/  BRA.U !UP0, `(.L_x_960) ;  /* 0x0000000108187547 */ /* 0x000fea000b800000 */
[----:B------:R-:W-:-:S09]  /*3ab0*/  UISETP.NE.AND UP0, UPT, UR4, 0x9, UPT ;  /* 0x000000090400788c */ /* 0x000fd2000bf05270 */
[----:B------:R-:W-:Y:S05]  /*3ac0*/  BRA.U UP0, `(.L_x_953) ;  /* 0x0000000900447547 */ /* 0x000fea000b800000 */
[----:B------:R-:W-:Y:S02]  /*3ad0*/  HADD2.F32 R4, -RZ, R0.H0_H0 ;  /* 0x20000000ff047230 */ /* 0x000fe40000004100 */
[----:B------:R-:W-:-:S05]  /*3ae0*/  IMAD.MOV.U32 R5, RZ, RZ, RZ ;  /* 0x000000ffff057224 */ /* 0x000fca00078e00ff */
[----:B------:R0:W-:Y:S01]  /*3af0*/  STG.E.64 desc[UR36][R2.64], R4 ;  /* 0x0000000402007986 */ /* 0x0001e2000c101b24 */
[----:B------:R-:W-:Y:S05]  /*3b00*/  BRA `(.L_x_954) ;  /* 0x0000000800d47947 */ /* 0x000fea0003800000 */
.L_x_960:
[----:B------:R-:W-:-:S05]  /*3b10*/  HADD2.F32 R0, -RZ, R0.H0_H0 ;  /* 0x20000000ff007230 */ /* 0x000fca0000004100 */
[----:B------:R-:W-:-:S04]  /*3b20*/  F2FP.F16.F32.PACK_AB R0, RZ, R0 ;  /* 0x00000000ff00723e */ /* 0x000fc800000000ff */
[----:B------:R-:W-:-:S05]  /*3b30*/  PRMT R0, R0, 0x5410, RZ ;  /* 0x0000541000007816 */ /* 0x000fca00000000ff */
[----:B------:R0:W-:Y:S01]  /*3b40*/  STG.E desc[UR36][R2.64], R0 ;  /* 0x0000000002007986 */ /* 0x0001e2000c101924 */
[----:B------:R-:W-:Y:S05]  /*3b50*/  BRA `(.L_x_954) ;  /* 0x0000000800c07947 */ /* 0x000fea0003800000 */
.L_x_959:
[----:B------:R-:W-:-:S05]  /*3b60*/  HADD2.F32 R4, -RZ, R0.H0_H0 ;  /* 0x20000000ff047230 */ /* 0x000fca0000004100 */
[----:B------:R-:W-:-:S06]  /*3b70*/  FMUL.FTZ R4, R4, 1 ;  /* 0x3f80000004047820 */ /* 0x000fcc0000410000 */
[----:B------:R-:W0:Y:S02]  /*3b80*/  F2F.F64.F32 R4, R4 ;  /* 0x0000000400047310 */ /* 0x000e240000201800 */
[----:B0-----:R0:W-:Y:S01]  /*3b90*/  STG.E.64 desc[UR36][R2.64], R4 ;  /* 0x0000000402007986 */ /* 0x0011e2000c101b24 */
[----:B------:R-:W-:Y:S05]  /*3ba0*/  BRA `(.L_x_954) ;  /* 0x0000000800ac7947 */ /* 0x000fea0003800000 */
.L_x_949:
        /* <DEDUP_REMOVED lines=8> */
[----:B------:R-:W-:-:S05]  /*3c30*/  HADD2.F32 R0, -RZ, R0.H0_H0 ;  /* 0x20000000ff007230 */ /* 0x000fca0000004100 */
[----:B------:R-:W-:-:S04]  /*3c40*/  FSETP.NEU.FTZ.AND P0, PT, R0, RZ, PT ;  /* 0x000000ff0000720b */ /* 0x000fc80003f1d000 */
[----:B------:R-:W-:-:S05]  /*3c50*/  SEL R5, RZ, 0x1, !P0 ;  /* 0x00000001ff057807 */ /* 0x000fca0004000000 */
[----:B------:R0:W-:Y:S01]  /*3c60*/  STG.E.U8 desc[UR36][R2.64], R5 ;  /* 0x0000000502007986 */ /* 0x0001e2000c101124 */
[----:B------:R-:W-:Y:S05]  /*3c70*/  BRA `(.L_x_954) ;  /* 0x0000000800787947 */ /* 0x000fea0003800000 */
.L_x_963:
[----:B------:R-:W-:Y:S01]  /*3c80*/  HADD2.F32 R0, -RZ, R0.H0_H0 ;  /* 0x20000000ff007230 */ /* 0x000fe20000004100 */
[----:B------:R-:W-:-:S04]  /*3c90*/  CS2R R6, SRZ ;  /* 0x0000000000067805 */ /* 0x000fc8000001ff00 */
[----:B------:R-:W-:-:S04]  /*3ca0*/  FMUL.FTZ R0, R0, 1 ;  /* 0x3f80000000007820 */ /* 0x000fc80000410000 */
[----:B------:R-:W0:Y:S02]  /*3cb0*/  F2F.F64.F32 R4, R0 ;  /* 0x0000000000047310 */ /* 0x000e240000201800 */
[----:B0-----:R0:W-:Y:S01]  /*3cc0*/  STG.E.128 desc[UR36][R2.64], R4 ;  /* 0x0000000402007986 */ /* 0x0011e2000c101d24 */
[----:B------:R-:W-:Y:S05]  /*3cd0*/  BRA `(.L_x_954) ;  /* 0x0000000800607947 */ /* 0x000fea0003800000 */
.L_x_962:
[----:B------:R-:W-:-:S09]  /*3ce0*/  UISETP.NE.AND UP0, UPT, UR4, 0xf, UPT ;  /* 0x0000000f0400788c */ /* 0x000fd2000bf05270 */
[----:B------:R-:W-:Y:S05]  /*3cf0*/  BRA.U !UP0, `(.L_x_964) ;  /* 0x0000000108a07547 */ /* 0x000fea000b800000 */
[----:B------:R-:W-:-:S09]  /*3d00*/  UISETP.NE.AND UP0, UPT, UR4, 0x17, UPT ;  /* 0x000000170400788c */ /* 0x000fd2000bf05270 */
[----:B------:R-:W-:Y:S05]  /*3d10*/  BRA.U !UP0, `(.L_x_965) ;  /* 0x00000001084c7547 */ /* 0x000fea000b800000 */
[----:B------:R-:W-:-:S09]  /*3d20*/  UISETP.NE.AND UP0, UPT, UR4, 0x18, UPT ;  /* 0x000000180400788c */ /* 0x000fd2000bf05270 */
[----:B------:R-:W-:Y:S05]  /*3d30*/  BRA.U UP0, `(.L_x_953) ;  /* 0x0000000500a87547 */ /* 0x000fea000b800000 */
[----:B------:R-:W-:Y:S01]  /*3d40*/  HADD2.F32 R7, -RZ, R0.H0_H0 ;  /* 0x20000000ff077230 */ /* 0x000fe20000004100 */
        /* <DEDUP_REMOVED lines=12> */
.L_x_967:
[----:B------:R-:W-:Y:S05]  /*3e10*/  BSYNC.RECONVERGENT B0 ;  /* 0x0000000000007941 */ /* 0x000fea0003800200 */
.L_x_966:
[----:B------:R-:W-:-:S05]  /*3e20*/  LOP3.LUT R5, R0, 0x80, R5, 0xf8, !PT ;  /* 0x0000008000057812 */ /* 0x000fca00078ef805 */
[----:B------:R0:W-:Y:S01]  /*3e30*/  STG.E.U8 desc[UR36][R2.64], R5 ;  /* 0x0000000502007986 */ /* 0x0001e2000c101124 */
[----:B------:R-:W-:Y:S05]  /*3e40*/  BRA `(.L_x_954) ;  /* 0x0000000800047947 */ /* 0x000fea0003800000 */
.L_x_965:
[----:B------:R-:W-:Y:S01]  /*3e50*/  HADD2.F32 R7, -RZ, R0.H0_H0 ;  /* 0x20000000ff077230 */ /* 0x000fe20000004100 */
        /* <DEDUP_REMOVED lines=14> */
.L_x_969:
[----:B------:R-:W-:Y:S05]  /*3f40*/  BSYNC.RECONVERGENT B0 ;  /* 0x0000000000007941 */ /* 0x000fea0003800200 */
.L_x_968:
[----:B------:R-:W-:-:S05]  /*3f50*/  LOP3.LUT R5, R0, 0x80, R5, 0xf8, !PT ;  /* 0x0000008000057812 */ /* 0x000fca00078ef805 */
[----:B------:R0:W-:Y:S01]  /*3f60*/  STG.E.U8 desc[UR36][R2.64], R5 ;  /* 0x0000000502007986 */ /* 0x0001e2000c101124 */
[----:B------:R-:W-:Y:S05]  /*3f70*/  BRA `(.L_x_954) ;  /* 0x0000000400b87947 */ /* 0x000fea0003800000 */
.L_x_964:
[----:B------:R-:W-:-:S05]  /*3f80*/  HADD2.F32 R0, -RZ, R0.H0_H0 ;  /* 0x20000000ff007230 */ /* 0x000fca0000004100 */
[----:B------:R-:W-:-:S05]  /*3f90*/  F2FP.BF16.F32.PACK_AB R0, RZ, R0 ;  /* 0x00000000ff00723e */ /* 0x000fca00000010ff */
[----:B------:R0:W-:Y:S01]  /*3fa0*/  STG.E.U16 desc[UR36][R2.64], R0 ;  /* 0x0000000002007986 */ /* 0x0001e2000c101524 */
[----:B------:R-:W-:Y:S05]  /*3fb0*/  BRA `(.L_x_954) ;  /* 0x0000000400a87947 */ /* 0x000fea0003800000 */
.L_x_961:
        /* <DEDUP_REMOVED lines=8> */
[----:B------:R-:W-:-:S06]  /*4040*/  HADD2.F32 R5, -RZ, R0.H0_H0 ;  /* 0x20000000ff057230 */ /* 0x000fcc0000004100 */
[----:B------:R-:W0:Y:S02]  /*4050*/  F2I.FTZ.U32.TRUNC.NTZ R5, R5 ;  /* 0x0000000500057305 */ /* 0x000e24000021f000 */
[----:B0-----:R0:W-:Y:S01]  /*4060*/  STG.E.U16 desc[UR36][R2.64], R5 ;  /* 0x0000000502007986 */ /* 0x0011e2000c101524 */
[----:B------:R-:W-:Y:S05]  /*4070*/  BRA `(.L_x_954) ;  /* 0x0000000400787947 */ /* 0x000fea0003800000 */
.L_x_972:
[----:B------:R-:W-:Y:S01]  /*4080*/  HADD2.F32 R5, -RZ, R0.H0_H0 ;  /* 0x20000000ff057230 */ /* 0x000fe20000004100 */
        /* <DEDUP_REMOVED lines=12> */
.L_x_975:
[----:B------:R-:W-:-:S04]  /*4150*/  SHF.R.U32.HI R0, RZ, 0x14, R5 ;  /* 0x00000014ff007819 */ /* 0x000fc80000011605 */
[----:B------:R-:W-:-:S04]  /*4160*/  LOP3.LUT R0, R0, 0x1, RZ, 0xc0, !PT ;  /* 0x0000000100007812 */ /* 0x000fc800078ec0ff */
[----:B------:R-:W-:-:S04]  /*4170*/  IADD3 R0, PT, PT, R5, 0x487ffff, R0 ;  /* 0x0487ffff05007810 */ /* 0x000fc80007ffe000 */
[----:B------:R-:W-:-:S04]  /*4180*/  SHF.R.U32.HI R0, RZ, 0x14, R0 ;  /* 0x00000014ff007819 */ /* 0x000fc80000011600 */
[----:B------:R-:W-:-:S07]  /*4190*/  LOP3.LUT R4, R0, 0xff, RZ, 0xc0, !PT ;  /* 0x000000ff00047812 */ /* 0x000fce00078ec0ff */
.L_x_976:
[----:B------:R-:W-:-:S04]  /*41a0*/  SHF.R.U32.HI R5, RZ, 0x18, R5 ;  /* 0x00000018ff057819 */ /* 0x000fc80000011605 */
[----:B------:R-:W-:-:S04]  /*41b0*/  LOP3.LUT R4, R4, 0x80, R5, 0xf8, !PT ;  /* 0x0000008004047812 */ /* 0x000fc800078ef805 */
[----:B------:R-:W-:-:S07]  /*41c0*/  PRMT R0, R4, 0x7610, R0 ;  /* 0x0000761004007816 */ /* 0x000fce0000000000 */
.L_x_974:
[----:B------:R-:W-:Y:S05]  /*41d0*/  BSYNC.RECONVERGENT B0 ;  /* 0x0000000000007941 */ /* 0x000fea0003800200 */
.L_x_973:
[----:B------:R0:W-:Y:S01]  /*41e0*/  STG.E.U8 desc[UR36][R2.64], R0 ;  /* 0x0000000002007986 */ /* 0x0001e2000c101124 */
[----:B------:R-:W-:Y:S05]  /*41f0*/  BRA `(.L_x_954) ;  /* 0x0000000400187947 */ /* 0x000fea0003800000 */
.L_x_971:
        /* <DEDUP_REMOVED lines=13> */
.L_x_979:
[----:B------:R-:W-:-:S04]  /*42d0*/  SHF.R.U32.HI R0, RZ, 0x15, R5 ;  /* 0x00000015ff007819 */ /* 0x000fc80000011605 */
[----:B------:R-:W-:-:S04]  /*42e0*/  LOP3.LUT R0, R0, 0x1, RZ, 0xc0, !PT ;  /* 0x0000000100007812 */ /* 0x000fc800078ec0ff */
[----:B------:R-:W-:-:S04]  /*42f0*/  IADD3 R0, PT, PT, R5, 0x88fffff, R0 ;  /* 0x088fffff05007810 */ /* 0x000fc80007ffe000 */
[----:B------:R-:W-:-:S04]  /*4300*/  SHF.R.U32.HI R0, RZ, 0x15, R0 ;  /* 0x00000015ff007819 */ /* 0x000fc80000011600 */
[----:B------:R-:W-:-:S07]  /*4310*/  LOP3.LUT R4, R0, 0xff, RZ, 0xc0, !PT ;  /* 0x000000ff00047812 */ /* 0x000fce00078ec0ff */
.L_x_980:
[----:B------:R-:W-:-:S04]  /*4320*/  SHF.R.U32.HI R5, RZ, 0x18, R5 ;  /* 0x00000018ff057819 */ /* 0x000fc80000011605 */
[----:B------:R-:W-:-:S04]  /*4330*/  LOP3.LUT R4, R4, 0x80, R5, 0xf8, !PT ;  /* 0x0000008004047812 */ /* 0x000fc800078ef805 */
[----:B------:R-:W-:-:S07]  /*4340*/  PRMT R0, R4, 0x7610, R0 ;  /* 0x0000761004007816 */ /* 0x000fce0000000000 */
.L_x_978:
[----:B------:R-:W-:Y:S05]  /*4350*/  BSYNC.RECONVERGENT B0 ;  /* 0x0000000000007941 */ /* 0x000fea0003800200 */
.L_x_977:
[----:B------:R0:W-:Y:S01]  /*4360*/  STG.E.U8 desc[UR36][R2.64], R0 ;  /* 0x0000000002007986 */ /* 0x0001e2000c101124 */
[----:B------:R-:W-:Y:S05]  /*4370*/  BRA `(.L_x_954) ;  /* 0x0000000000b87947 */ /* 0x000fea0003800000 */
.L_x_970:
[----:B------:R-:W-:-:S09]  /*4380*/  UISETP.NE.AND UP0, UPT, UR4, 0x1c, UPT ;  /* 0x0000001c0400788c */ /* 0x000fd2000bf05270 */
[----:B------:R-:W-:Y:S05]  /*4390*/  BRA.U !UP0, `(.L_x_981) ;  /* 0x0000000108a47547 */ /* 0x000fea000b800000 */
[----:B------:R-:W-:-:S09]  /*43a0*/  UISETP.NE.AND UP0, UPT, UR4, 0x1d, UPT ;  /* 0x0000001d0400788c */ /* 0x000fd2000bf05270 */
[----:B------:R-:W-:Y:S05]  /*43b0*/  BRA.U !UP0, `(.L_x_982) ;  /* 0x00000001088c7547 */ /* 0x000fea000b800000 */
[----:B------:R-:W-:-:S09]  /*43c0*/  UISETP.NE.AND UP0, UPT, UR4, 0x2c, UPT ;  /* 0x0000002c0400788c */ /* 0x000fd2000bf05270 */
[----:B------:R-:W-:Y:S05]  /*43d0*/  BRA.U !UP0, `(.L_x_983) ;  /* 0x0000000108447547 */ /* 0x000fea000b800000 */
.L_x_953:
[----:B------:R-:W-:Y:S01]  /*43e0*/  MOV R0, 0x0 ;  /* 0x0000000000007802 */ /* 0x000fe20000000f00 */
[----:B------:R-:W0:Y:S01]  /*43f0*/  LDCU.64 UR6, c[0x4][0x128] ;  /* 0x01002500ff0677ac */ /* 0x000e220008000a00 */
[----:B------:R-:W-:Y:S02]  /*4400*/  HFMA2 R8, -RZ, RZ, 0, 6.020069122314453125e-06 ;  /* 0x00000065ff087431 */ /* 0x000fe400000001ff */
[----:B------:R-:W-:Y:S01]  /*4410*/  IMAD.MOV.U32 R12, RZ, RZ, 0x1 ;  /* 0x00000001ff0c7424 */ /* 0x000fe200078e00ff */
[----:B------:R1:W2:Y:S01]  /*4420*/  LDC.64 R2, c[0x4][R0] ;  /* 0x0100000000027b82 */ /* 0x0002a20000000a00 */
[----:B------:R-:W3:Y:S01]  /*4430*/  LDCU.64 UR8, c[0x4][0x130] ;  /* 0x01002600ff0877ac */ /* 0x000ee20008000a00 */
[----:B------:R-:W-:Y:S01]  /*4440*/  IMAD.MOV.U32 R13, RZ, RZ, RZ ;  /* 0x000000ffff0d7224 */ /* 0x000fe200078e00ff */
[----:B------:R-:W4:Y:S01]  /*4450*/  LDCU.64 UR4, c[0x4][0x30] ;  /* 0x01000600ff0477ac */ /* 0x000f220008000a00 */
[----:B0-----:R-:W-:Y:S01]  /*4460*/  MOV R4, UR6 ;  /* 0x0000000600047c02 */ /* 0x001fe20008000f00 */
[----:B------:R-:W-:-:S02]  /*4470*/  IMAD.U32 R5, RZ, RZ, UR7 ;  /* 0x00000007ff057e24 */ /* 0x000fc4000f8e00ff */
[----:B---3--:R-:W-:Y:S02]  /*4480*/  IMAD.U32 R6, RZ, RZ, UR8 ;  /* 0x00000008ff067e24 */ /* 0x008fe4000f8e00ff */
[----:B------:R-:W-:Y:S02]  /*4490*/  IMAD.U32 R7, RZ, RZ, UR9 ;  /* 0x00000009ff077e24 */ /* 0x000fe4000f8e00ff */
[----:B----4-:R-:W-:Y:S02]  /*44a0*/  IMAD.U32 R10, RZ, RZ, UR4 ;  /* 0x00000004ff0a7e24 */ /* 0x010fe4000f8e00ff */
[----:B-1----:R-:W-:-:S07]  /*44b0*/  IMAD.U32 R11, RZ, RZ, UR5 ;  /* 0x00000005ff0b7e24 */ /* 0x002fce000f8e00ff */
[----:B------:R-:W-:-:S07]  /*44c0*/  LEPC R20, `(.L_x_984) ;  /* 0x000000001014794e */ /* 0x000fce0000000000 */
[----:B--2---:R-:W-:Y:S05]  /*44d0*/  CALL.ABS.NOINC R2 ;  /* 0x0000000002007343 */ /* 0x004fea0003c00000 */
.L_x_984:
[----:B------:R-:W-:Y:S05]  /*44e0*/  BRA `(.L_x_954) ;  /* 0x00000000005c7947 */ /* 0x000fea0003800000 */
.L_x_983:
[----:B------:R-:W-:-:S05]  /*44f0*/  HADD2.F32 R5, -RZ, R0.H0_H0 ;  /* 0x20000000ff057230 */ /* 0x000fca0000004100 */
        /* <DEDUP_REMOVED lines=15> */
.L_x_982:
[----:B------:R-:W-:-:S06]  /*45f0*/  HADD2.F32 R4, -RZ, R0.H0_H0 ;  /* 0x20000000ff047230 */ /* 0x000fcc0000004100 */
[----:B------:R-:W0:Y:S02]  /*4600*/  F2I.U64.TRUNC R4, R4 ;  /* 0x0000000400047311 */ /* 0x000e24000020d800 */
[----:B0-----:R0:W-:Y:S01]  /*4610*/  STG.E.64 desc[UR36][R2.64], R4 ;  /* 0x0000000402007986 */ /* 0x0011e2000c101b24 */
[----:B------:R-:W-:Y:S05]  /*4620*/  BRA `(.L_x_954) ;  /* 0x00000000000c7947 */ /* 0x000fea0003800000 */
.L_x_981:
[----:B------:R-:W-:-:S04]  /*4630*/  HADD2.F32 R0, -RZ, R0.H0_H0 ;  /* 0x20000000ff007230 */ /* 0x000fc80000004100 */
[----:B------:R-:W0:Y:S02]  /*4640*/  F2I.FTZ.U32.TRUNC.NTZ R5, R0 ;  /* 0x0000000000057305 */ /* 0x000e24000021f000 */
[----:B0-----:R0:W-:Y:S02]  /*4650*/  STG.E desc[UR36][R2.64], R5 ;  /* 0x0000000502007986 */ /* 0x0011e4000c101924 */
.L_x_954:
[----:B------:R-:W-:-:S07]  /*4660*/  VIADD R17, R17, 0x80 ;  /* 0x0000008011117836 */ /* 0x000fce0000000000 */
.L_x_879:
[----:B------:R-:W-:Y:S05]  /*4670*/  BSYNC.RECONVERGENT B6 ;  /* 0x0000000000067941 */ /* 0x000fea0003800200 */
.L_x_878:
        /* <DEDUP_REMOVED lines=11> */
[----:B------:R-:W-:Y:S01]  /*4730*/  IMAD.MOV.U32 R16, RZ, RZ, RZ ;  /* 0x000000ffff107224 */ /* 0x000fe200078e00ff */
[----:B------:R-:W0:Y:S01]  /*4740*/  LDCU UR6, c[0x0][0x38c] ;  /* 0x00007180ff0677ac */ /* 0x000e220008000800 */
[----:B------:R-:W5:Y:S01]  /*4750*/  LDCU.64 UR8, c[0x0][0x4b8] ;  /* 0x00009700ff0877ac */ /* 0x000f620008000a00 */
[----:B------:R-:W-:Y:S01]  /*4760*/  UISETP.NE.AND UP0, UPT, UR39, URZ, UPT ;  /* 0x000000ff2700728c */ /* 0x000fe2000bf05270 */
[----:B-1234-:R-:W-:Y:S01]  /*4770*/  IMAD.HI.U32 R2, R17, UR4, R16 ;  /* 0x0000000411027c27 */ /* 0x01efe2000f8e0010 */
[----:B------:R-:W1:Y:S04]  /*4780*/  LDCU UR4, c[0x0][0x4c0] ;  /* 0x00009800ff0477ac */ /* 0x000e680008000800 */
[----:B------:R-:W-:-:S04]  /*4790*/  SHF.R.U32.HI R3, RZ, UR5, R2 ;  /* 0x00000005ff037c19 */ /* 0x000fc80008011602 */
[----:B------:R-:W-:-:S05]  /*47a0*/  IADD3 R18, PT, PT, -R3, RZ, RZ ;  /* 0x000000ff03127210 */ /* 0x000fca0007ffe1ff */
        /* <DEDUP_REMOVED lines=339> */
.L_x_987:
        /* <DEDUP_REMOVED lines=19> */
.L_x_991:
[----:B------:R-:W2:Y:S02]  /*5e10*/  LDG.E.U8 R2, desc[UR36][R2.64] ;  /* 0x0000002402027981 */ /* 0x000ea4000c1e1100 */
[----:B--2---:R-:W-:-:S04]  /*5e20*/  I2FP.F32.U32 R0, R2 ;  /* 0x0000000200007245 */ /* 0x004fc80000201000 */
[----:B------:R-:W-:-:S04]  /*5e30*/  F2FP.F16.F32.PACK_AB R0, RZ, R0 ;  /* 0x00000000ff00723e */ /* 0x000fc800000000ff */
[----:B------:R-:W-:Y:S01]  /*5e40*/  PRMT R19, R0, 0x7610, R19 ;  /* 0x0000761000137816 */ /* 0x000fe20000000013 */
[----:B------:R-:W-:Y:S06]  /*5e50*/  BRA `(.L_x_993) ;  /* 0x0000000c00b47947 */ /* 0x000fec0003800000 */
.L_x_990:
        /* <DEDUP_REMOVED lines=11> */
.L_x_995:
[----:B------:R-:W2:Y:S02]  /*5f10*/  LDG.E R2, desc[UR36][R2.64] ;  /* 0x0000002402027981 */ /* 0x000ea4000c1e1900 */
[----:B--2---:R-:W-:-:S04]  /*5f20*/  I2FP.F32.S32 R0, R2 ;  /* 0x0000000200007245 */ /* 0x004fc80000201400 */
[----:B------:R-:W-:-:S04]  /*5f30*/  F2FP.F16.F32.PACK_AB R0, RZ, R0 ;  /* 0x00000000ff00723e */ /* 0x000fc800000000ff */
[----:B------:R-:W-:Y:S01]  /*5f40*/  PRMT R19, R0, 0x7610, R19 ;  /* 0x0000761000137816 */ /* 0x000fe20000000013 */
[----:B------:R-:W-:Y:S06]  /*5f50*/  BRA `(.L_x_993) ;  /* 0x0000000c00747947 */ /* 0x000fec0003800000 */
.L_x_994:
[----:B------:R-:W2:Y:S02]  /*5f60*/  LDG.E.U16 R2, desc[UR36][R2.64] ;  /* 0x0000002402027981 */ /* 0x000ea4000c1e1500 */
[----:B--2---:R-:W0:Y:S02]  /*5f70*/  I2F.S16 R0, R2 ;  /* 0x0000000200007306 */ /* 0x004e240000101400 */
[----:B0-----:R-:W-:-:S04]  /*5f80*/  F2FP.F16.F32.PACK_AB R0, RZ, R0 ;  /* 0x00000000ff00723e */ /* 0x001fc800000000ff */
[----:B------:R-:W-:Y:S01]  /*5f90*/  PRMT R19, R0, 0x7610, R19 ;  /* 0x0000761000137816 */ /* 0x000fe20000000013 */
[----:B------:R-:W-:Y:S06]  /*5fa0*/  BRA `(.L_x_993) ;  /* 0x0000000c00607947 */ /* 0x000fec0003800000 */
.L_x_989:
        /* <DEDUP_REMOVED lines=9> */
.L_x_997:
[----:B------:R1:W5:Y:S01]  /*6040*/  LDG.E.U16 R19, desc[UR36][R2.64] ;  /* 0x0000002402137981 */ /* 0x000362000c1e1500 */
[----:B------:R-:W-:Y:S05]  /*6050*/  BRA `(.L_x_993) ;  /* 0x0000000c00347947 */ /* 0x000fea0003800000 */
.L_x_996:
        /* <DEDUP_REMOVED lines=9> */
.L_x_999:
[----:B------:R0:W5:Y:S01]  /*60f0*/  LDG.E.U16 R19, desc[UR36][R2.64] ;  /* 0x0000002402137981 */ /* 0x000162000c1e1500 */
[----:B------:R-:W-:Y:S05]  /*6100*/  BRA `(.L_x_993) ;  /* 0x0000000c00087947 */ /* 0x000fea0003800000 */
.L_x_998:
        /* <DEDUP_REMOVED lines=9> */
.L_x_988:
        /* <DEDUP_REMOVED lines=14> */
.L_x_1002:
        /* <DEDUP_REMOVED lines=9> */
.L_x_1001:
        /* <DEDUP_REMOVED lines=27> */
.L_x_1004:
        /* <DEDUP_REMOVED lines=11> */
[----:B------:R-:W-:-:S04]  /*6570*/  F2FP.F16.F32.PACK_AB R0, RZ, R0 ;  /* 0x00000000ff00723e */ /* 0x000fc800000000ff */
[----:B------:R-:W-:Y:S01]  /*6580*/  PRMT R19, R0, 0x7610, R19 ;  /* 0x0000761000137816 */ /* 0x000fe20000000013 */
[----:B------:R-:W-:Y:S06]  /*6590*/  BRA `(.L_x_993) ;  /* 0x0000000400e47947 */ /* 0x000fec0003800000 */
.L_x_1003:
[----:B------:R-:W2:Y:S02]  /*65a0*/  LDG.E.U16 R0, desc[UR36][R2.64] ;  /* 0x0000002402007981 */ /* 0x000ea4000c1e1500 */
[----:B--2---:R-:W-:-:S05]  /*65b0*/  IMAD.U32 R0, R0, 0x10000, RZ ;  /* 0x0001000000007824 */ /* 0x004fca00078e00ff */
[----:B------:R-:W-:-:S04]  /*65c0*/  F2FP.F16.F32.PACK_AB R0, RZ, R0 ;  /* 0x00000000ff00723e */ /* 0x000fc800000000ff */
[----:B------:R-:W-:Y:S01]  /*65d0*/  PRMT R19, R0, 0x7610, R19 ;  /* 0x0000761000137816 */ /* 0x000fe20000000013 */
[----:B------:R-:W-:Y:S06]  /*65e0*/  BRA `(.L_x_993) ;  /* 0x0000000400d07947 */ /* 0x000fec0003800000 */
.L_x_1000:
        /* <DEDUP_REMOVED lines=13> */
.L_x_1007:
        /* <DEDUP_REMOVED lines=21> */
.L_x_1011:
[----:B------:R-:W-:Y:S05]  /*6810*/  BSYNC.RECONVERGENT B1 ;  /* 0x0000000000017941 */ /* 0x000fea0003800200 */
.L_x_1010:
[----:B------:R-:W-:Y:S01]  /*6820*/  IMAD.SHL.U32 R0, R0, 0x100000, RZ ;  /* 0x0010000000007824 */ /* 0x000fe200078e00ff */
[----:B------:R-:W-:-:S04]  /*6830*/  LEA R2, R2, 0x3b800000, 0x17 ;  /* 0x3b80000002027811 */ /* 0x000fc800078eb8ff */
[----:B------:R-:W-:-:S07]  /*6840*/  LOP3.LUT R0, R2, R0, R7, 0xfe, !PT ;  /* 0x0000000002007212 */ /* 0x000fce00078efe07 */
.L_x_1009:
[----:B------:R-:W-:Y:S05]  /*6850*/  BSYNC.RECONVERGENT B0 ;  /* 0x0000000000007941 */ /* 0x000fea0003800200 */
.L_x_1008:
[----:B------:R-:W-:-:S04]  /*6860*/  F2FP.F16.F32.PACK_AB R0, RZ, R0 ;  /* 0x00000000ff00723e */ /* 0x000fc800000000ff */
[----:B------:R-:W-:Y:S01]  /*6870*/  PRMT R19, R0, 0x7610, R19 ;  /* 0x0000761000137816 */ /* 0x000fe20000000013 */
[----:B------:R-:W-:Y:S06]  /*6880*/  BRA `(.L_x_993) ;  /* 0x0000000400287947 */ /* 0x000fec0003800000 */
.L_x_1006:
        /* <DEDUP_REMOVED lines=21> */
.L_x_1015:
[----:B------:R-:W-:Y:S05]  /*69e0*/  BSYNC.RECONVERGENT B1 ;  /* 0x0000000000017941 */ /* 0x000fea0003800200 */
.L_x_1014:
[----:B------:R-:W-:Y:S01]  /*69f0*/  IMAD.SHL.U32 R0, R0, 0x200000, RZ ;  /* 0x0020000000007824 */ /* 0x000fe200078e00ff */
[----:B------:R-:W-:-:S04]  /*6a00*/  LEA R2, R2, 0x37800000, 0x17 ;  /* 0x3780000002027811 */ /* 0x000fc800078eb8ff */
[----:B------:R-:W-:-:S07]  /*6a10*/  LOP3.LUT R0, R2, R0, R7, 0xfe, !PT ;  /* 0x0000000002007212 */ /* 0x000fce00078efe07 */
.L_x_1013:
[----:B------:R-:W-:Y:S05]  /*6a20*/  BSYNC.RECONVERGENT B0 ;  /* 0x0000000000007941 */ /* 0x000fea0003800200 */
.L_x_1012:
[----:B------:R-:W-:-:S04]  /*6a30*/  F2FP.F16.F32.PACK_AB R0, RZ, R0 ;  /* 0x00000000ff00723e */ /* 0x000fc800000000ff */
[----:B------:R-:W-:Y:S01]  /*6a40*/  PRMT R19, R0, 0x7610, R19 ;  /* 0x0000761000137816 */ /* 0x000fe20000000013 */
[----:B------:R-:W-:Y:S06]  /*6a50*/  BRA `(.L_x_993) ;  /* 0x0000000000b47947 */ /* 0x000fec0003800000 */
.L_x_1005:
        /* <DEDUP_REMOVED lines=14> */
.L_x_1019:
[----:B------:R-:W-:Y:S05]  /*6b40*/  BSYNC.RECONVERGENT B0 ;  /* 0x0000000000007941 */ /* 0x000fea0003800200 */
.L_x_1018:
[----:B------:R-:W-:-:S04]  /*6b50*/  F2FP.F16.F32.PACK_AB R0, RZ, R0 ;  /* 0x00000000ff00723e */ /* 0x000fc800000000ff */
[----:B------:R-:W-:Y:S01]  /*6b60*/  PRMT R19, R0, 0x7610, R19 ;  /* 0x0000761000137816 */ /* 0x000fe20000000013 */
[----:B------:R-:W-:Y:S06]  /*6b70*/  BRA `(.L_x_993) ;  /* 0x00000000006c7947 */ /* 0x000fec0003800000 */
.L_x_992:
        /* <DEDUP_REMOVED lines=15> */
[----:B--2---:R-:W-:Y:S05]  /*6c70*/  CALL.ABS.NOINC R2 ;  /* 0x0000000002007343 */ /* 0x004fea0003c00000 */
.L_x_1020:
[----:B------:R-:W-:Y:S01]  /*6c80*/  PRMT R19, RZ, 0x7610, R19 ;  /* 0x00007610ff137816 */ /* 0x000fe20000000013 */
[----:B------:R-:W-:Y:S06]  /*6c90*/  BRA `(.L_x_993) ;  /* 0x0000000000247947 */ /* 0x000fec0003800000 */
.L_x_1017:
[----:B------:R-:W2:Y:S02]  /*6ca0*/  LDG.E.64 R2, desc[UR36][R2.64] ;  /* 0x0000002402027981 */ /* 0x000ea4000c1e1b00 */
[----:B--2---:R-:W0:Y:S02]  /*6cb0*/  I2F.U64 R0, R2 ;  /* 0x0000000200007312 */ /* 0x004e240000301000 */
[----:B0-----:R-:W-:-:S04]  /*6cc0*/  F2FP.F16.F32.PACK_AB R0, RZ, R0 ;  /* 0x00000000ff00723e */ /* 0x001fc800000000ff */
[----:B------:R-:W-:Y:S01]  /*6cd0*/  PRMT R19, R0, 0x7610, R19 ;  /* 0x0000761000137816 */ /* 0x000fe20000000013 */
[----:B------:R-:W-:Y:S06]  /*6ce0*/  BRA `(.L_x_993) ;  /* 0x0000000000107947 */ /* 0x000fec0003800000 */
.L_x_1016:
[----:B------:R-:W2:Y:S02]  /*6cf0*/  LDG.E R2, desc[UR36][R2.64] ;  /* 0x0000002402027981 */ /* 0x000ea4000c1e1900 */
[----:B--2---:R-:W-:-:S04]  /*6d00*/  I2FP.F32.U32 R0, R2 ;  /* 0x0000000200007245 */ /* 0x004fc80000201000 */
[----:B------:R-:W-:-:S04]  /*6d10*/  F2FP.F16.F32.PACK_AB R0, RZ, R0 ;  /* 0x00000000ff00723e */ /* 0x000fc800000000ff */
[----:B------:R-:W-:-:S07]  /*6d20*/  PRMT R19, R0, 0x7610, R19 ;  /* 0x0000761000137816 */ /* 0x000fce0000000013 */
.L_x_993:
[----:B------:R-:W0:Y:S01]  /*6d30*/  LDCU.64 UR6, c[0x0][0x5f8] ;  /* 0x0000bf00ff0677ac */ /* 0x000e220008000a00 */
[----:B------:R-:W-:-:S04]  /*6d40*/  UPRMT UR4, UR40, 0x7772, URZ ;  /* 0x0000777228047896 */ /* 0x000fc800080000ff */
[----:B------:R-:W-:Y:S01]  /*6d50*/  UISETP.GT.AND UP0, UPT, UR4, 0x9, UPT ;  /* 0x000000090400788c */ /* 0x000fe2000bf04270 */
[----:B01----:R-:W-:-:S04]  /*6d60*/  IADD3 R2, P0, PT, R18, UR6, RZ ;  /* 0x0000000612027c10 */ /* 0x003fc8000ff1e0ff */
        /* <DEDUP_REMOVED lines=14> */
.L_x_1024:
[----:B------:R-:W2:Y:S02]  /*6e50*/  LDG.E.U8 R2, desc[UR36][R2.64] ;  /* 0x0000002402027981 */ /* 0x000ea4000c1e1100 */
[----:B--2---:R-:W-:-:S04]  /*6e60*/  I2FP.F32.U32 R0, R2 ;  /* 0x0000000200007245 */ /* 0x004fc80000201000 */
[----:B------:R-:W-:Y:S01]  /*6e70*/  F2FP.F16.F32.PACK_AB R0, RZ, R0 ;  /* 0x00000000ff00723e */ /* 0x000fe200000000ff */
[----:B------:R-:W-:Y:S06]  /*6e80*/  BRA `(.L_x_1026) ;  /* 0x0000000c007c7947 */ /* 0x000fec0003800000 */
.L_x_1023:
        /* <DEDUP_REMOVED lines=10> */
.L_x_1028:
[----:B------:R-:W2:Y:S02]  /*6f30*/  LDG.E R2, desc[UR36][R2.64] ;  /* 0x0000002402027981 */ /* 0x000ea4000c1e1900 */
[----:B--2---:R-:W-:-:S04]  /*6f40*/  I2FP.F32.S32 R0, R2 ;  /* 0x0000000200007245 */ /* 0x004fc80000201400 */
[----:B------:R-:W-:Y:S01]  /*6f50*/  F2FP.F16.F32.PACK_AB R0, RZ, R0 ;  /* 0x00000000ff00723e */ /* 0x000fe200000000ff */
[----:B------:R-:W-:Y:S06]  /*6f60*/  BRA `(.L_x_1026) ;  /* 0x0000000c00447947 */ /* 0x000fec0003800000 */
.L_x_1027:
[----:B------:R-:W2:Y:S02]  /*6f70*/  LDG.E.U16 R2, desc[UR36][R2.64] ;  /* 0x0000002402027981 */ /* 0x000ea4000c1e1500 */
[----:B--2---:R-:W0:Y:S02]  /*6f80*/  I2F.S16 R0, R2 ;  /* 0x0000000200007306 */ /* 0x004e240000101400 */
[----:B0-----:R-:W-:Y:S01]  /*6f90*/  F2FP.F16.F32.PACK_AB R0, RZ, R0 ;  /* 0x00000000ff00723e */ /* 0x001fe200000000ff */
[----:B------:R-:W-:Y:S06]  /*6fa0*/  BRA `(.L_x_1026) ;  /* 0x0000000c00347947 */ /* 0x000fec0003800000 */
.L_x_1022:
        /* <DEDUP_REMOVED lines=9> */
.L_x_1030:
[----:B------:R0:W5:Y:S01]  /*7040*/  LDG.E.U16 R0, desc[UR36][R2.64] ;  /* 0x0000002402007981 */ /* 0x000162000c1e1500 */
[----:B------:R-:W-:Y:S05]  /*7050*/  BRA `(.L_x_1026) ;  /* 0x0000000c00087947 */ /* 0x000fea0003800000 */
.L_x_1029:
        /* <DEDUP_REMOVED lines=9> */
.L_x_1032:
[----:B------:R1:W5:Y:S01]  /*70f0*/  LDG.E.U16 R0, desc[UR36][R2.64] ;  /* 0x0000002402007981 */ /* 0x000362000c1e1500 */
[----:B------:R-:W-:Y:S05]  /*7100*/  BRA `(.L_x_1026) ;  /* 0x0000000800dc7947 */ /* 0x000fea0003800000 */
.L_x_1031:
        /* <DEDUP_REMOVED lines=8> */
.L_x_1021:
        /* <DEDUP_REMOVED lines=13> */
.L_x_1035:
        /* <DEDUP_REMOVED lines=8> */
.L_x_1034:
        /* <DEDUP_REMOVED lines=27> */
.L_x_1037:
        /* <DEDUP_REMOVED lines=11> */
[----:B------:R-:W-:Y:S01]  /*7540*/  F2FP.F16.F32.PACK_AB R0, RZ, R0 ;  /* 0x00000000ff00723e */ /* 0x000fe200000000ff */
[----:B------:R-:W-:Y:S06]  /*7550*/  BRA `(.L_x_1026) ;  /* 0x0000000400c87947 */ /* 0x000fec0003800000 */
.L_x_1036:
[----:B------:R-:W2:Y:S02]  /*7560*/  LDG.E.U16 R0, desc[UR36][R2.64] ;  /* 0x0000002402007981 */ /* 0x000ea4000c1e1500 */
[----:B--2---:R-:W-:-:S04]  /*7570*/  SHF.L.U32 R0, R0, 0x10, RZ ;  /* 0x0000001000007819 */ /* 0x004fc800000006ff */
[----:B------:R-:W-:Y:S01]  /*7580*/  F2FP.F16.F32.PACK_AB R0, RZ, R0 ;  /* 0x00000000ff00723e */ /* 0x000fe200000000ff */
[----:B------:R-:W-:Y:S06]  /*7590*/  BRA `(.L_x_1026) ;  /* 0x0000000400b87947 */ /* 0x000fec0003800000 */
.L_x_1033:
        /* <DEDUP_REMOVED lines=12> */
.L_x_1040:
        /* <DEDUP_REMOVED lines=21> */
.L_x_1044:
[----:B------:R-:W-:Y:S05]  /*77b0*/  BSYNC.RECONVERGENT B1 ;  /* 0x0000000000017941 */ /* 0x000fea0003800200 */
.L_x_1043:
[----:B------:R-:W-:Y:S02]  /*77c0*/  SHF.L.U32 R0, R0, 0x14, RZ ;  /* 0x0000001400007819 */ /* 0x000fe400000006ff */
[----:B------:R-:W-:-:S04]  /*77d0*/  LEA R2, R2, 0x3b800000, 0x17 ;  /* 0x3b80000002027811 */ /* 0x000fc800078eb8ff */
[----:B------:R-:W-:-:S07]  /*77e0*/  LOP3.LUT R0, R2, R0, R7, 0xfe, !PT ;  /* 0x0000000002007212 */ /* 0x000fce00078efe07 */
.L_x_1042:
[----:B------:R-:W-:Y:S05]  /*77f0*/  BSYNC.RECONVERGENT B0 ;  /* 0x0000000000007941 */ /* 0x000fea0003800200 */
.L_x_1041:
[----:B------:R-:W-:Y:S01]  /*7800*/  F2FP.F16.F32.PACK_AB R0, RZ, R0 ;  /* 0x00000000ff00723e */ /* 0x000fe200000000ff */
[----:B------:R-:W-:Y:S06]  /*7810*/  BRA `(.L_x_1026) ;  /* 0x0000000400187947 */ /* 0x000fec0003800000 */
.L_x_1039:
        /* <DEDUP_REMOVED lines=21> */
.L_x_1048:
[----:B------:R-:W-:Y:S05]  /*7970*/  BSYNC.RECONVERGENT B1 ;  /* 0x0000000000017941 */ /* 0x000fea0003800200 */
.L_x_1047:
[----:B------:R-:W-:Y:S02]  /*7980*/  SHF.L.U32 R0, R0, 0x15, RZ ;  /* 0x0000001500007819 */ /* 0x000fe400000006ff */
[----:B------:R-:W-:-:S04]  /*7990*/  LEA R2, R2, 0x37800000, 0x17 ;  /* 0x3780000002027811 */ /* 0x000fc800078eb8ff */
[----:B------:R-:W-:-:S07]  /*79a0*/  LOP3.LUT R0, R2, R0, R7, 0xfe, !PT ;  /* 0x0000000002007212 */ /* 0x000fce00078efe07 */
.L_x_1046:
[----:B------:R-:W-:Y:S05]  /*79b0*/  BSYNC.RECONVERGENT B0 ;  /* 0x0000000000007941 */ /* 0x000fea0003800200 */
.L_x_1045:
[----:B------:R-:W-:Y:S01]  /*79c0*/  F2FP.F16.F32.PACK_AB R0, RZ, R0 ;  /* 0x00000000ff00723e */ /* 0x000fe200000000ff */
[----:B------:R-:W-:Y:S06]  /*79d0*/  BRA `(.L_x_1026) ;  /* 0x0000000000a87947 */ /* 0x000fec0003800000 */
.L_x_1038:
        /* <DEDUP_REMOVED lines=14> */
.L_x_1052:
[----:B------:R-:W-:Y:S05]  /*7ac0*/  BSYNC.RECONVERGENT B0 ;  /* 0x0000000000007941 */ /* 0x000fea0003800200 */
.L_x_1051:
[----:B------:R-:W-:Y:S01]  /*7ad0*/  F2FP.F16.F32.PACK_AB R0, RZ, R0 ;  /* 0x00000000ff00723e */ /* 0x000fe200000000ff */
[----:B------:R-:W-:Y:S06]  /*7ae0*/  BRA `(.L_x_1026) ;  /* 0x0000000000647947 */ /* 0x000fec0003800000 */
.L_x_1025:
        /* <DEDUP_REMOVED lines=8> */
[----:B0-----:R-:W-:Y:S01]  /*7b70*/  IMAD.U32 R4, RZ, RZ, UR4 ;  /* 0x00000004ff047e24 */ /* 0x001fe2000f8e00ff */
[----:B------:R-:W-:Y:S01]  /*7b80*/  MOV R5, UR5 ;  /* 0x0000000500057c02 */ /* 0x000fe20008000f00 */
[----:B-1----:R-:W-:-:S02]  /*7b90*/  IMAD.U32 R6, RZ, RZ, UR6 ;  /* 0x00000006ff067e24 */ /* 0x002fc4000f8e00ff */
[----:B------:R-:W-:Y:S02]  /*7ba0*/  IMAD.U32 R7, RZ, RZ, UR7 ;  /* 0x00000007ff077e24 */ /* 0x000fe4000f8e00ff */
[----:B---3--:R-:W-:Y:S02]  /*7bb0*/  IMAD.U32 R10, RZ, RZ, UR8 ;  /* 0x00000008ff0a7e24 */ /* 0x008fe4000f8e00ff */
[----:B------:R-:W-:-:S07]  /*7bc0*/  IMAD.U32 R11, RZ, RZ, UR9 ;  /* 0x00000009ff0b7e24 */ /* 0x000fce000f8e00ff */
[----:B------:R-:W-:-:S07]  /*7bd0*/  LEPC R20, `(.L_x_1053) ;  /* 0x000000001014794e */ /* 0x000fce0000000000 */
[----:B--2--5:R-:W-:Y:S05]  /*7be0*/  CALL.ABS.NOINC R2 ;  /* 0x0000000002007343 */ /* 0x024fea0003c00000 */
.L_x_1053:
[----:B------:R-:W-:Y:S01]  /*7bf0*/  PRMT R0, RZ, 0x7610, R0 ;  /* 0x00007610ff007816 */ /* 0x000fe20000000000 */
[----:B------:R-:W-:Y:S06]  /*7c00*/  BRA `(.L_x_1026) ;  /* 0x00000000001c7947 */ /* 0x000fec0003800000 */
.L_x_1050:
[----:B------:R-:W2:Y:S02]  /*7c10*/  LDG.E.64 R2, desc[UR36][R2.64] ;  /* 0x0000002402027981 */ /* 0x000ea4000c1e1b00 */
[----:B--2---:R-:W0:Y:S02]  /*7c20*/  I2F.U64 R0, R2 ;  /* 0x0000000200007312 */ /* 0x004e240000301000 */
[----:B0-----:R-:W-:Y:S01]  /*7c30*/  F2FP.F16.F32.PACK_AB R0, RZ, R0 ;  /* 0x00000000ff00723e */ /* 0x001fe200000000ff */
[----:B------:R-:W-:Y:S06]  /*7c40*/  BRA `(.L_x_1026) ;  /* 0x00000000000c7947 */ /* 0x000fec0003800000 */
.L_x_1049:
[----:B------:R-:W2:Y:S02]  /*7c50*/  LDG.E R2, desc[UR36][R2.64] ;  /* 0x0000002402027981 */ /* 0x000ea4000c1e1900 */
[----:B--2---:R-:W-:-:S04]  /*7c60*/  I2FP.F32.U32 R0, R2 ;  /* 0x0000000200007245 */ /* 0x004fc80000201000 */
[----:B------:R-:W-:-:S07]  /*7c70*/  F2FP.F16.F32.PACK_AB R0, RZ, R0 ;  /* 0x00000000ff00723e */ /* 0x000fce00000000ff */
.L_x_1026:
[----:B------:R-:W0:Y:S01]  /*7c80*/  LDCU.64 UR4, c[0x0][0x5e8] ;  /* 0x0000bd00ff0477ac */ /* 0x000e220008000a00 */
[----:B-----5:R-:W-:Y:S02]  /*7c90*/  HADD2.F32 R19, -RZ, R19.H0_H0 ;  /* 0x20000013ff137230 */ /* 0x020fe40000004100 */
[----:B------:R-:W-:Y:S01]  /*7ca0*/  HADD2.F32 R0, -RZ, R0.H0_H0 ;  /* 0x20000000ff007230 */ /* 0x000fe20000004100 */
[----:B------:R-:W2:Y:S02]  /*7cb0*/  LDCU UR6, c[0x0][0x600] ;  /* 0x0000c000ff0677ac */ /* 0x000ea40008000800 */
[----:B------:R-:W-:Y:S01]  /*7cc0*/  FSETP.GT.FTZ.AND P0, PT, R19, RZ, PT ;  /* 0x000000ff1300720b */ /* 0x000fe20003f14000 */
[----:B------:R-:W-:-:S04]  /*7cd0*/  ULOP3.LUT UR7, UR40, 0xff, URZ, 0xc0, !UPT ;  /* 0x000000ff28077892 */ /* 0x000fc8000f8ec0ff */
[----:B------:R-:W-:Y:S01]  /*7ce0*/  UISETP.GT.AND UP0, UPT, UR7, 0x9, UPT ;  /* 0x000000090700788c */ /* 0x000fe2000bf04270 */
[----:B01----:R-:W-:-:S07]  /*7cf0*/  IADD3 R2, P1, PT, R16, UR4, RZ ;  /* 0x0000000410027c10 */ /* 0x003fce000ff3e0ff */
[----:B--2---:R-:W-:Y:S01]  /*7d00*/  @!P0 FMUL.FTZ R0, R0, UR6 ;  /* 0x0000000600008c20 */ /* 0x004fe20008410000 */
[----:B------:R-:W-:-:S04]  /*7d10*/  IMAD.X R3, RZ, RZ, UR5, P1 ;  /* 0x00000005ff037e24 */ /* 0x000fc800088e06ff */
[----:B------:R-:W-:Y:S01]  /*7d20*/  F2FP.F16.F32.PACK_AB R0, RZ, R0 ;  /* 0x00000000ff00723e */ /* 0x000fe200000000ff */
        /* <DEDUP_REMOVED lines=13> */
.L_x_1057:
[----:B------:R-:W-:-:S06]  /*7e00*/  HADD2.F32 R5, -RZ, R0.H0_H0 ;  /* 0x20000000ff057230 */ /* 0x000fcc0000004100 */
[----:B------:R-:W0:Y:S02]  /*7e10*/  F2I.S64.TRUNC R4, R5 ;  /* 0x0000000500047311 */ /* 0x000e24000020d900 */
[----:B0-----:R0:W-:Y:S01]  /*7e20*/  STG.E.U8 desc[UR36][R2.64], R4 ;  /* 0x0000000402007986 */ /* 0x0011e2000c101124 */
[----:B------:R-:W-:Y:S05]  /*7e30*/  BRA `(.L_x_1059) ;  /* 0x0000000c006c7947 */ /* 0x000fea0003800000 */
.L_x_1056:
        /* <DEDUP_REMOVED lines=10> */
.L_x_1061:
[----:B------:R-:W-:-:S04]  /*7ee0*/  HADD2.F32 R0, -RZ, R0.H0_H0 ;  /* 0x20000000ff007230 */ /* 0x000fc80000004100 */
[----:B------:R-:W0:Y:S02]  /*7ef0*/  F2I.FTZ.TRUNC.NTZ R5, R0 ;  /* 0x0000000000057305 */ /* 0x000e24000021f100 */
[----:B0-----:R0:W-:Y:S01]  /*7f00*/  STG.E desc[UR36][R2.64], R5 ;  /* 0x0000000502007986 */ /* 0x0011e2000c101924 */
[----:B------:R-:W-:Y:S05]  /*7f10*/  BRA `(.L_x_1059) ;  /* 0x0000000c00347947 */ /* 0x000fea0003800000 */
.L_x_1060:
[----:B------:R-:W-:-:S04]  /*7f20*/  HADD2.F32 R0, -RZ, R0.H0_H0 ;  /* 0x20000000ff007230 */ /* 0x000fc80000004100 */
[----:B------:R-:W0:Y:S02]  /*7f30*/  F2I.FTZ.TRUNC.NTZ R5, R0 ;  /* 0x0000000000057305 */ /* 0x000e24000021f100 */
[----:B0-----:R0:W-:Y:S01]  /*7f40*/  STG.E.U16 desc[UR36][R2.64], R5 ;  /* 0x0000000502007986 */ /* 0x0011e2000c101524 */
[----:B------:R-:W-:Y:S05]  /*7f50*/  BRA `(.L_x_1059) ;  /* 0x0000000c00247947 */ /* 0x000fea0003800000 */
.L_x_1055:
        /* <DEDUP_REMOVED lines=9> */
.L_x_1063:
[----:B------:R0:W-:Y:S01]  /*7ff0*/  STG.E.U16 desc[UR36][R2.64], R0 ;  /* 0x0000000002007986 */ /* 0x0001e2000c101524 */
[----:B------:R-:W-:Y:S05]  /*8000*/  BRA `(.L_x_1059) ;  /* 0x0000000800f87947 */ /* 0x000fea0003800000 */
.L_x_1062:
        /* <DEDUP_REMOVED lines=10> */
.L_x_1065:
[----:B------:R-:W-:-:S05]  /*80b0*/  HADD2.F32 R0, -RZ, R0.H0_H0 ;  /* 0x20000000ff007230 */ /* 0x000fca0000004100 */
[----:B------:R-:W-:-:S04]  /*80c0*/  F2FP.F16.F32.PACK_AB R0, RZ, R0 ;  /* 0x00000000ff00723e */ /* 0x000fc800000000ff */
[----:B------:R-:W-:-:S05]  /*80d0*/  PRMT R0, R0, 0x5410, RZ ;  /* 0x0000541000007816 */ /* 0x000fca00000000ff */
[----:B------:R0:W-:Y:S01]  /*80e0*/  STG.E desc[UR36][R2.64], R0 ;  /* 0x0000000002007986 */ /* 0x0001e2000c101924 */
[----:B------:R-:W-:Y:S05]  /*80f0*/  BRA `(.L_x_1059) ;  /* 0x0000000800bc7947 */ /* 0x000fea0003800000 */
.L_x_1064:
[----:B------:R-:W-:-:S05]  /*8100*/  HADD2.F32 R4, -RZ, R0.H0_H0 ;  /* 0x20000000ff047230 */ /* 0x000fca0000004100 */
[----:B------:R-:W-:-:S06]  /*8110*/  FMUL.FTZ R4, R4, 1 ;  /* 0x3f80000004047820 */ /* 0x000fcc0000410000 */
[----:B------:R-:W0:Y:S02]  /*8120*/  F2F.F64.F32 R4, R4 ;  /* 0x0000000400047310 */ /* 0x000e240000201800 */
[----:B0-----:R0:W-:Y:S01]  /*8130*/  STG.E.64 desc[UR36][R2.64], R4 ;  /* 0x0000000402007986 */ /* 0x0011e2000c101b24 */
[----:B------:R-:W-:Y:S05]  /*8140*/  BRA `(.L_x_1059) ;  /* 0x0000000800a87947 */ /* 0x000fea0003800000 */
.L_x_1054:
        /* <DEDUP_REMOVED lines=14> */
.L_x_1069:
[----:B------:R-:W-:Y:S01]  /*8230*/  HADD2.F32 R5, -RZ, R0.H0_H0 ;  /* 0x20000000ff057230 */ /* 0x000fe20000004100 */
[----:B------:R-:W-:Y:S01]  /*8240*/  BSSY.RECONVERGENT B0, `(.L_x_1070) ;  /* 0x0000013000007945 */ /* 0x000fe20003800200 */
[----:B------:R-:W-:-:S03]  /*8250*/  MOV R0, 0x80 ;  /* 0x0000008000007802 */ /* 0x000fc60000000f00 */
        /* <DEDUP_REMOVED lines=15> */
.L_x_1072:
[----:B------:R-:W-:-:S04]  /*8350*/  SHF.R.U32.HI R5, RZ, 0x18, R5 ;  /* 0x00000018ff057819 */ /* 0x000fc80000011605 */
[----:B------:R-:W-:-:S07]  /*8360*/  LOP3.LUT R0, R0, 0x80, R5, 0xf8, !PT ;  /* 0x0000008000007812 */ /* 0x000fce00078ef805 */
.L_x_1071:
[----:B------:R-:W-:Y:S05]  /*8370*/  BSYNC.RECONVERGENT B0 ;  /* 0x0000000000007941 */ /* 0x000fea0003800200 */
.L_x_1070:
[----:B------:R3:W-:Y:S01]  /*8380*/  STG.E.U8 desc[UR36][R2.64], R0 ;  /* 0x0000000002007986 */ /* 0x0007e2000c101124 */
[----:B------:R-:W-:Y:S05]  /*8390*/  BRA `(.L_x_1059) ;  /* 0x0000000800147947 */ /* 0x000fea0003800000 */
.L_x_1068:
[----:B------:R-:W-:Y:S01]  /*83a0*/  HADD2.F32 R5, -RZ, R0.H0_H0 ;  /* 0x20000000ff057230 */ /* 0x000fe20000004100 */
        /* <DEDUP_REMOVED lines=17> */
.L_x_1075:
[----:B------:R-:W-:-:S04]  /*84c0*/  SHF.R.U32.HI R5, RZ, 0x18, R5 ;  /* 0x00000018ff057819 */ /* 0x000fc80000011605 */
[----:B------:R-:W-:-:S07]  /*84d0*/  LOP3.LUT R0, R0, 0x80, R5, 0xf8, !PT ;  /* 0x0000008000007812 */ /* 0x000fce00078ef805 */
.L_x_1074:
[----:B------:R-:W-:Y:S05]  /*84e0*/  BSYNC.RECONVERGENT B0 ;  /* 0x0000000000007941 */ /* 0x000fea0003800200 */
.L_x_1073:
[----:B------:R0:W-:Y:S01]  /*84f0*/  STG.E.U8 desc[UR36][R2.64], R0 ;  /* 0x0000000002007986 */ /* 0x0001e2000c101124 */
[----:B------:R-:W-:Y:S05]  /*8500*/  BRA `(.L_x_1059) ;  /* 0x0000000400b87947 */ /* 0x000fea0003800000 */
.L_x_1067:
[----:B------:R-:W-:-:S09]  /*8510*/  UISETP.NE.AND UP0, UPT, UR7, 0x1c, UPT ;  /* 0x0000001c0700788c */ /* 0x000fd2000bf05270 */
[----:B------:R-:W-:Y:S05]  /*8520*/  BRA.U !UP0, `(.L_x_1076) ;  /* 0x0000000108607547 */ /* 0x000fea000b800000 */
[----:B------:R-:W-:-:S09]  /*8530*/  UISETP.NE.AND UP0, UPT, UR7, 0x1d, UPT ;  /* 0x0000001d0700788c */ /* 0x000fd2000bf05270 */
[----:B------:R-:W-:Y:S05]  /*8540*/  BRA.U !UP0, `(.L_x_1077) ;  /* 0x0000000108487547 */ /* 0x000fea000b800000 */
[----:B------:R-:W-:-:S09]  /*8550*/  UISETP.NE.AND UP0, UPT, UR7, 0x2c, UPT ;  /* 0x0000002c0700788c */ /* 0x000fd2000bf05270 */
[----:B------:R-:W-:Y:S05]  /*8560*/  BRA.U UP0, `(.L_x_1058) ;  /* 0x0000000100bc7547 */ /* 0x000fea000b800000 */
        /* <DEDUP_REMOVED lines=8> */
[----:B------:R-:W-:Y:S02]  /*85f0*/  @P1 ISETP.EQ.U32.AND P2, PT, R0, 0x1, P0 ;  /* 0x000000010000180c */ /* 0x000fe40000742070 */
[----:B------:R-:W-:Y:S02]  /*8600*/  PLOP3.LUT P0, PT, PT, PT, PT, 0x80, 0x8 ;  /* 0x000000000008781c */ /* 0x000fe40003f0f070 */
[----:B------:R-:W-:Y:S02]  /*8610*/  @P1 PLOP3.LUT P0, PT, P2, PT, PT, 0x80, 0x8 ;  /* 0x000000000008181c */ /* 0x000fe4000170f070 */
[----:B------:R-:W-:-:S11]  /*8620*/  @P1 IADD3 R0, PT, PT, R6, 0x1, RZ ;  /* 0x0000000106001810 */ /* 0x000fd60007ffe0ff */
[----:B------:R-:W-:-:S04]  /*8630*/  @!P0 IMAD.MOV R0, RZ, RZ, R6 ;  /* 0x000000ffff008224 */ /* 0x000fc800078e0206 */
[----:B------:R-:W-:-:S05]  /*8640*/  @P1 IMAD.MOV.U32 R5, RZ, RZ, R0 ;  /* 0x000000ffff051224 */ /* 0x000fca00078e0000 */
[----:B------:R2:W-:Y:S01]  /*8650*/  STG.E.U8 desc[UR36][R2.64], R5 ;  /* 0x0000000502007986 */ /* 0x0005e2000c101124 */
[----:B------:R-:W-:Y:S05]  /*8660*/  BRA `(.L_x_1059) ;  /* 0x0000000400607947 */ /* 0x000fea0003800000 */
.L_x_1077:
[----:B------:R-:W-:-:S06]  /*8670*/  HADD2.F32 R4, -RZ, R0.H0_H0 ;  /* 0x20000000ff047230 */ /* 0x000fcc0000004100 */
[----:B------:R-:W0:Y:S02]  /*8680*/  F2I.U64.TRUNC R4, R4 ;  /* 0x0000000400047311 */ /* 0x000e24000020d800 */
[----:B0-----:R1:W-:Y:S01]  /*8690*/  STG.E.64 desc[UR36][R2.64], R4 ;  /* 0x0000000402007986 */ /* 0x0013e2000c101b24 */
[----:B------:R-:W-:Y:S05]  /*86a0*/  BRA `(.L_x_1059) ;  /* 0x0000000400507947 */ /* 0x000fea0003800000 */
.L_x_1076:
[----:B------:R-:W-:-:S04]  /*86b0*/  HADD2.F32 R0, -RZ, R0.H0_H0 ;  /* 0x20000000ff007230 */ /* 0x000fc80000004100 */
[----:B------:R-:W0:Y:S02]  /*86c0*/  F2I.FTZ.U32.TRUNC.NTZ R5, R0 ;  /* 0x0000000000057305 */ /* 0x000e24000021f000 */
[----:B0-----:R0:W-:Y:S01]  /*86d0*/  STG.E desc[UR36][R2.64], R5 ;  /* 0x0000000502007986 */ /* 0x0011e2000c101924 */
[----:B------:R-:W-:Y:S05]  /*86e0*/  BRA `(.L_x_1059) ;  /* 0x0000000400407947 */ /* 0x000fea0003800000 */
.L_x_1066:
        /* <DEDUP_REMOVED lines=11> */
.L_x_1079:
[----:B------:R-:W-:Y:S01]  /*87a0*/  HADD2.F32 R0, -RZ, R0.H0_H0 ;  /* 0x20000000ff007230 */ /* 0x000fe20000004100 */
[----:B------:R-:W-:-:S04]  /*87b0*/  CS2R R6, SRZ ;  /* 0x0000000000067805 */ /* 0x000fc8000001ff00 */
[----:B------:R-:W-:-:S04]  /*87c0*/  FMUL.FTZ R0, R0, 1 ;  /* 0x3f80000000007820 */ /* 0x000fc80000410000 */
[----:B------:R-:W0:Y:S02]  /*87d0*/  F2F.F64.F32 R4, R0 ;  /* 0x0000000000047310 */ /* 0x000e240000201800 */
[----:B0-----:R0:W-:Y:S01]  /*87e0*/  STG.E.128 desc[UR36][R2.64], R4 ;  /* 0x0000000402007986 */ /* 0x0011e2000c101d24 */
[----:B------:R-:W-:Y:S05]  /*87f0*/  BRA `(.L_x_1059) ;  /* 0x0000000000fc7947 */ /* 0x000fea0003800000 */
.L_x_1078:
[----:B------:R-:W-:-:S09]  /*8800*/  UISETP.NE.AND UP0, UPT, UR7, 0xf, UPT ;  /* 0x0000000f0700788c */ /* 0x000fd2000bf05270 */
[----:B------:R-:W-:Y:S05]  /*8810*/  BRA.U !UP0, `(.L_x_1080) ;  /* 0x0000000108e87547 */ /* 0x000fea000b800000 */
[----:B------:R-:W-:-:S09]  /*8820*/  UISETP.NE.AND UP0, UPT, UR7, 0x17, UPT ;  /* 0x000000170700788c */ /* 0x000fd2000bf05270 */
[----:B------:R-:W-:Y:S05]  /*8830*/  BRA.U !UP0, `(.L_x_1081) ;  /* 0x0000000108907547 */ /* 0x000fea000b800000 */
[----:B------:R-:W-:-:S09]  /*8840*/  UISETP.NE.AND UP0, UPT, UR7, 0x18, UPT ;  /* 0x000000180700788c */ /* 0x000fd2000bf05270 */
[----:B------:R-:W-:Y:S05]  /*8850*/  BRA.U !UP0, `(.L_x_1082) ;  /* 0x0000000108447547 */ /* 0x000fea000b800000 */
.L_x_1058:
[----:B------:R-:W-:Y:S01]  /*8860*/  MOV R0, 0x0 ;  /* 0x0000000000007802 */ /* 0x000fe20000000f00 */
[----:B------:R-:W0:Y:S01]  /*8870*/  LDCU.64 UR4, c[0x4][0x128] ;  /* 0x01002500ff0477ac */ /* 0x000e220008000a00 */
[----:B------:R-:W-:Y:S02]  /*8880*/  HFMA2 R12, -RZ, RZ, 0, 5.9604644775390625e-08 ;  /* 0x00000001ff0c7431 */ /* 0x000fe400000001ff */
[----:B------:R-:W-:Y:S01]  /*8890*/  IMAD.MOV.U32 R8, RZ, RZ, 0x65 ;  /* 0x00000065ff087424 */ /* 0x000fe200078e00ff */
[----:B------:R1:W2:Y:S01]  /*88a0*/  LDC.64 R2, c[0x4][R0] ;  /* 0x0100000000027b82 */ /* 0x0002a20000000a00 */
[----:B------:R-:W3:Y:S01]  /*88b0*/  LDCU.64 UR6, c[0x4][0x130] ;  /* 0x01002600ff0677ac */ /* 0x000ee20008000a00 */
[----:B------:R-:W-:Y:S01]  /*88c0*/  IMAD.MOV.U32 R13, RZ, RZ, RZ ;  /* 0x000000ffff0d7224 */ /* 0x000fe200078e00ff */
[----:B------:R-:W4:Y:S01]  /*88d0*/  LDCU.64 UR8, c[0x4][0x30] ;  /* 0x01000600ff0877ac */ /* 0x000f220008000a00 */
[----:B0-----:R-:W-:Y:S02]  /*88e0*/  IMAD.U32 R4, RZ, RZ, UR4 ;  /* 0x00000004ff047e24 */ /* 0x001fe4000f8e00ff */
[----:B------:R-:W-:Y:S01]  /*88f0*/  IMAD.U32 R5, RZ, RZ, UR5 ;  /* 0x00000005ff057e24 */ /* 0x000fe2000f8e00ff */
[----:B---3--:R-:W-:Y:S01]  /*8900*/  MOV R6, UR6 ;  /* 0x0000000600067c02 */ /* 0x008fe20008000f00 */
[----:B------:R-:W-:-:S02]  /*8910*/  IMAD.U32 R7, RZ, RZ, UR7 ;  /* 0x00000007ff077e24 */ /* 0x000fc4000f8e00ff */
[----:B----4-:R-:W-:Y:S02]  /*8920*/  IMAD.U32 R10, RZ, RZ, UR8 ;  /* 0x00000008ff0a7e24 */ /* 0x010fe4000f8e00ff */
[----:B-1----:R-:W-:-:S07]  /*8930*/  IMAD.U32 R11, RZ, RZ, UR9 ;  /* 0x00000009ff0b7e24 */ /* 0x002fce000f8e00ff */
[----:B------:R-:W-:-:S07]  /*8940*/  LEPC R20, `(.L_x_1083) ;  /* 0x000000001014794e */ /* 0x000fce0000000000 */
[----:B--2---:R-:W-:Y:S05]  /*8950*/  CALL.ABS.NOINC R2 ;  /* 0x0000000002007343 */ /* 0x004fea0003c00000 */
.L_x_1083:
[----:B------:R-:W-:Y:S05]  /*8960*/  BRA `(.L_x_1059) ;  /* 0x0000000000a07947 */ /* 0x000fea0003800000 */
.L_x_1082:
[----:B------:R-:W-:Y:S01]  /*8970*/  HADD2.F32 R7, -RZ, R0.H0_H0 ;  /* 0x20000000ff077230 */ /* 0x000fe20000004100 */
        /* <DEDUP_REMOVED lines=12> */
.L_x_1085:
[----:B------:R-:W-:Y:S05]  /*8a40*/  BSYNC.RECONVERGENT B0 ;  /* 0x0000000000007941 */ /* 0x000fea0003800200 */
.L_x_1084:
[----:B------:R-:W-:-:S05]  /*8a50*/  LOP3.LUT R5, R0, 0x80, R5, 0xf8, !PT ;  /* 0x0000008000057812 */ /* 0x000fca00078ef805 */
[----:B------:R0:W-:Y:S01]  /*8a60*/  STG.E.U8 desc[UR36][R2.64], R5 ;  /* 0x0000000502007986 */ /* 0x0001e2000c101124 */
[----:B------:R-:W-:Y:S05]  /*8a70*/  BRA `(.L_x_1059) ;  /* 0x00000000005c7947 */ /* 0x000fea0003800000 */
.L_x_1081:
[----:B------:R-:W-:Y:S01]  /*8a80*/  HADD2.F32 R5, -RZ, R0.H0_H0 ;  /* 0x20000000ff057230 */ /* 0x000fe20000004100 */
        /* <DEDUP_REMOVED lines=11> */
.L_x_1087:
[----:B------:R-:W-:Y:S01]  /*8b40*/  IMAD.MOV.U32 R0, RZ, RZ, 0x7f ;  /* 0x0000007fff007424 */ /* 0x000fe200078e00ff */
[----:B------:R-:W-:-:S04]  /*8b50*/  ISETP.GT.U32.AND P0, PT, R4, 0x7f800000, PT ;  /* 0x7f8000000400780c */ /* 0x000fc80003f04070 */
[----:B------:R-:W-:-:S09]  /*8b60*/  SEL R0, R0, 0x7c, P0 ;  /* 0x0000007c00007807 */ /* 0x000fd20000000000 */
.L_x_1088:
[----:B------:R-:W-:Y:S05]  /*8b70*/  BSYNC.RECONVERGENT B0 ;  /* 0x0000000000007941 */ /* 0x000fea0003800200 */
.L_x_1086:
[----:B------:R-:W-:-:S04]  /*8b80*/  SHF.R.U32.HI R5, RZ, 0x18, R5 ;  /* 0x00000018ff057819 */ /* 0x000fc80000011605 */
[----:B------:R-:W-:-:S05]  /*8b90*/  LOP3.LUT R5, R0, 0x80, R5, 0xf8, !PT ;  /* 0x0000008000057812 */ /* 0x000fca00078ef805 */
[----:B------:R0:W-:Y:S01]  /*8ba0*/  STG.E.U8 desc[UR36][R2.64], R5 ;  /* 0x0000000502007986 */ /* 0x0001e2000c101124 */
[----:B------:R-:W-:Y:S05]  /*8bb0*/  BRA `(.L_x_1059) ;  /* 0x00000000000c7947 */ /* 0x000fea0003800000 */
.L_x_1080:
[----:B------:R-:W-:-:S05]  /*8bc0*/  HADD2.F32 R0, -RZ, R0.H0_H0 ;  /* 0x20000000ff007230 */ /* 0x000fca0000004100 */
[----:B------:R-:W-:-:S05]  /*8bd0*/  F2FP.BF16.F32.PACK_AB R0, RZ, R0 ;  /* 0x00000000ff00723e */ /* 0x000fca00000010ff */
[----:B------:R0:W-:Y:S02]  /*8be0*/  STG.E.U16 desc[UR36][R2.64], R0 ;  /* 0x0000000002007986 */ /* 0x0001e4000c101524 */
.L_x_1059:
[----:B------:R-:W-:-:S07]  /*8bf0*/  VIADD R17, R17, 0x80 ;  /* 0x0000008011117836 */ /* 0x000fce0000000000 */
.L_x_986:
[----:B------:R-:W-:Y:S05]  /*8c00*/  BSYNC.RECONVERGENT B6 ;  /* 0x0000000000067941 */ /* 0x000fea0003800200 */
.L_x_985:
[----:B------:R-:W5:Y:S01]  /*8c10*/  LDCU UR4, c[0x0][0x380] ;  /* 0x00007000ff0477ac */ /* 0x000f620008000800 */
[----:B------:R-:W-:Y:S01]  /*8c20*/  BSSY.RECONVERGENT B6, `(.L_x_1089) ;  /* 0x0000457000067945 */ /* 0x000fe20003800200 */
[----:B-----5:R-:W-:-:S13]  /*8c30*/  ISETP.GE.AND P0, PT, R17, UR4, PT ;  /* 0x0000000411007c0c */ /* 0x020fda000bf06270 */
[----:B------:R-:W-:Y:S05]  /*8c40*/  @P0 BRA `(.L_x_1090) ;  /* 0x0000004400500947 */ /* 0x000fea0003800000 */
[----:B------:R-:W5:Y:S01]  /*8c50*/  LDCU UR4, c[0x0][0x388] ;  /* 0x00007100ff0477ac */ /* 0x000f620008000800 */
[----:B------:R-:W-:Y:S01]  /*8c60*/  MOV R18, RZ ;  /* 0x000000ff00127202 */ /* 0x000fe20000000f00 */
        /* <DEDUP_REMOVED lines=352> */
.L_x_1091:
        /* <DEDUP_REMOVED lines=19> */
.L_x_1095:
[----:B------:R-:W2:Y:S02]  /*a3a0*/  LDG.E.U8 R2, desc[UR36][R2.64] ;  /* 0x0000002402027981 */ /* 0x000ea4000c1e1100 */
[----:B--2---:R-:W-:-:S04]  /*a3b0*/  I2FP.F32.U32 R0, R2 ;  /* 0x0000000200007245 */ /* 0x004fc80000201000 */
[----:B------:R-:W-:-:S04]  /*a3c0*/  F2FP.F16.F32.PACK_AB R0, RZ, R0 ;  /* 0x00000000ff00723e */ /* 0x000fc800000000ff */
[----:B------:R-:W-:Y:S01]  /*a3d0*/  PRMT R19, R0, 0x7610, R19 ;  /* 0x0000761000137816 */ /* 0x000fe20000000013 */
[----:B------:R-:W-:Y:S06]  /*a3e0*/  BRA `(.L_x_1097) ;  /* 0x0000000c00b47947 */ /* 0x000fec0003800000 */
.L_x_1094:
        /* <DEDUP_REMOVED lines=11> */
.L_x_1099:
[----:B------:R-:W2:Y:S02]  /*a4a0*/  LDG.E R2, desc[UR36][R2.64] ;  /* 0x0000002402027981 */ /* 0x000ea4000c1e1900 */
[----:B--2---:R-:W-:-:S04]  /*a4b0*/  I2FP.F32.S32 R0, R2 ;  /* 0x0000000200007245 */ /* 0x004fc80000201400 */
[----:B------:R-:W-:-:S04]  /*a4c0*/  F2FP.F16.F32.PACK_AB R0, RZ, R0 ;  /* 0x00000000ff00723e */ /* 0x000fc800000000ff */
[----:B------:R-:W-:Y:S01]  /*a4d0*/  PRMT R19, R0, 0x7610, R19 ;  /* 0x0000761000137816 */ /* 0x000fe20000000013 */
[----:B------:R-:W-:Y:S06]  /*a4e0*/  BRA `(.L_x_1097) ;  /* 0x0000000c00747947 */ /* 0x000fec0003800000 */
.L_x_1098:
[----:B------:R-:W2:Y:S02]  /*a4f0*/  LDG.E.U16 R2, desc[UR36][R2.64] ;  /* 0x0000002402027981 */ /* 0x000ea4000c1e1500 */
[----:B--2---:R-:W0:Y:S02]  /*a500*/  I2F.S16 R0, R2 ;  /* 0x0000000200007306 */ /* 0x004e240000101400 */
[----:B0-----:R-:W-:-:S04]  /*a510*/  F2FP.F16.F32.PACK_AB R0, RZ, R0 ;  /* 0x00000000ff00723e */ /* 0x001fc800000000ff */
[----:B------:R-:W-:Y:S01]  /*a520*/  PRMT R19, R0, 0x7610, R19 ;  /* 0x0000761000137816 */ /* 0x000fe20000000013 */
[----:B------:R-:W-:Y:S06]  /*a530*/  BRA `(.L_x_1097) ;  /* 0x0000000c00607947 */ /* 0x000fec0003800000 */
.L_x_1093:
        /* <DEDUP_REMOVED lines=9> */
.L_x_1101:
[----:B------:R1:W5:Y:S01]  /*a5d0*/  LDG.E.U16 R19, desc[UR36][R2.64] ;  /* 0x0000002402137981 */ /* 0x000362000c1e1500 */
[----:B------:R-:W-:Y:S05]  /*a5e0*/  BRA `(.L_x_1097) ;  /* 0x0000000c00347947 */ /* 0x000fea0003800000 */
.L_x_1100:
        /* <DEDUP_REMOVED lines=9> */
.L_x_1103:
[----:B------:R0:W5:Y:S01]  /*a680*/  LDG.E.U16 R19, desc[UR36][R2.64] ;  /* 0x0000002402137981 */ /* 0x000162000c1e1500 */
[----:B------:R-:W-:Y:S05]  /*a690*/  BRA `(.L_x_1097) ;  /* 0x0000000c00087947 */ /* 0x000fea0003800000 */
.L_x_1102:
        /* <DEDUP_REMOVED lines=9> */
.L_x_1092:
        /* <DEDUP_REMOVED lines=14> */
.L_x_1106:
        /* <DEDUP_REMOVED lines=9> */
.L_x_1105:
        /* <DEDUP_REMOVED lines=24> */
[----:B------:R-:W-:-:S04]  /*aa20*/  F2FP.F16.F32.PACK_AB R5, RZ, R5 ;  /* 0x00000005ff05723e */ /* 0x000fc800000000ff */
[----:B------:R-:W-:Y:S01]  /*aa30*/  PRMT R19, R5, 0x7610, R19 ;  /* 0x0000761005137816 */ /* 0x000fe20000000013 */
[----:B------:R-:W-:Y:S06]  /*aa40*/  BRA `(.L_x_1097) ;  /* 0x00000008001c7947 */ /* 0x000fec0003800000 */
.L_x_1108:
        /* <DEDUP_REMOVED lines=14> */
.L_x_1107:
[----:B------:R-:W2:Y:S02]  /*ab30*/  LDG.E.U16 R0, desc[UR36][R2.64] ;  /* 0x0000002402007981 */ /* 0x000ea4000c1e1500 */
[----:B--2---:R-:W-:-:S05]  /*ab40*/  IMAD.U32 R0, R0, 0x10000, RZ ;  /* 0x0001000000007824 */ /* 0x004fca00078e00ff */
[----:B------:R-:W-:-:S04]  /*ab50*/  F2FP.F16.F32.PACK_AB R0, RZ, R0 ;  /* 0x00000000ff00723e */ /* 0x000fc800000000ff */
[----:B------:R-:W-:Y:S01]  /*ab60*/  PRMT R19, R0, 0x7610, R19 ;  /* 0x0000761000137816 */ /* 0x000fe20000000013 */
[----:B------:R-:W-:Y:S06]  /*ab70*/  BRA `(.L_x_1097) ;  /* 0x0000000400d07947 */ /* 0x000fec0003800000 */
.L_x_1104:
        /* <DEDUP_REMOVED lines=13> */
.L_x_1111:
        /* <DEDUP_REMOVED lines=21> */
.L_x_1115:
[----:B------:R-:W-:Y:S05]  /*ada0*/  BSYNC.RECONVERGENT B1 ;  /* 0x0000000000017941 */ /* 0x000fea0003800200 */
.L_x_1114:
[----:B------:R-:W-:Y:S01]  /*adb0*/  IMAD.SHL.U32 R0, R0, 0x100000, RZ ;  /* 0x0010000000007824 */ /* 0x000fe200078e00ff */
[----:B------:R-:W-:-:S04]  /*adc0*/  LEA R2, R2, 0x3b800000, 0x17 ;  /* 0x3b80000002027811 */ /* 0x000fc800078eb8ff */
[----:B------:R-:W-:-:S07]  /*add0*/  LOP3.LUT R0, R2, R0, R7, 0xfe, !PT ;  /* 0x0000000002007212 */ /* 0x000fce00078efe07 */
.L_x_1113:
[----:B------:R-:W-:Y:S05]  /*ade0*/  BSYNC.RECONVERGENT B0 ;  /* 0x0000000000007941 */ /* 0x000fea0003800200 */
.L_x_1112:
[----:B------:R-:W-:-:S04]  /*adf0*/  F2FP.F16.F32.PACK_AB R0, RZ, R0 ;  /* 0x00000000ff00723e */ /* 0x000fc800000000ff */
[----:B------:R-:W-:Y:S01]  /*ae00*/  PRMT R19, R0, 0x7610, R19 ;  /* 0x0000761000137816 */ /* 0x000fe20000000013 */
[----:B------:R-:W-:Y:S06]  /*ae10*/  BRA `(.L_x_1097) ;  /* 0x0000000400287947 */ /* 0x000fec0003800000 */
.L_x_1110:
        /* <DEDUP_REMOVED lines=21> */
.L_x_1119:
[----:B------:R-:W-:Y:S05]  /*af70*/  BSYNC.RECONVERGENT B1 ;  /* 0x0000000000017941 */ /* 0x000fea0003800200 */
.L_x_1118:
[----:B------:R-:W-:Y:S01]  /*af80*/  IMAD.SHL.U32 R0, R0, 0x200000, RZ ;  /* 0x0020000000007824 */ /* 0x000fe200078e00ff */
[----:B------:R-:W-:-:S04]  /*af90*/  LEA R2, R2, 0x37800000, 0x17 ;  /* 0x3780000002027811 */ /* 0x000fc800078eb8ff */
[----:B------:R-:W-:-:S07]  /*afa0*/  LOP3.LUT R0, R2, R0, R7, 0xfe, !PT ;  /* 0x0000000002007212 */ /* 0x000fce00078efe07 */
.L_x_1117:
[----:B------:R-:W-:Y:S05]  /*afb0*/  BSYNC.RECONVERGENT B0 ;  /* 0x0000000000007941 */ /* 0x000fea0003800200 */
.L_x_1116:
[----:B------:R-:W-:-:S04]  /*afc0*/  F2FP.F16.F32.PACK_AB R0, RZ, R0 ;  /* 0x00000000ff00723e */ /* 0x000fc800000000ff */
[----:B------:R-:W-:Y:S01]  /*afd0*/  PRMT R19, R0, 0x7610, R19 ;  /* 0x0000761000137816 */ /* 0x000fe20000000013 */
[----:B------:R-:W-:Y:S06]  /*afe0*/  BRA `(.L_x_1097) ;  /* 0x0000000000b47947 */ /* 0x000fec0003800000 */
.L_x_1109:
        /* <DEDUP_REMOVED lines=14> */
.L_x_1123:
[----:B------:R-:W-:Y:S05]  /*b0d0*/  BSYNC.RECONVERGENT B0 ;  /* 0x0000000000007941 */ /* 0x000fea0003800200 */
.L_x_1122:
[----:B------:R-:W-:-:S04]  /*b0e0*/  F2FP.F16.F32.PACK_AB R0, RZ, R0 ;  /* 0x00000000ff00723e */ /* 0x000fc800000000ff */
[----:B------:R-:W-:Y:S01]  /*b0f0*/  PRMT R19, R0, 0x7610, R19 ;  /* 0x0000761000137816 */ /* 0x000fe20000000013 */
[----:B------:R-:W-:Y:S06]  /*b100*/  BRA `(.L_x_1097) ;  /* 0x00000000006c7947 */ /* 0x000fec0003800000 */
.L_x_1096:
[----:B------:R-:W-:Y:S01]  /*b110*/  MOV R2, 0x0 ;  /* 0x0000000000027802 */ /* 0x000fe20000000f00 */
[----:B------:R-:W0:Y:S01]  /*b120*/  LDCU.64 UR4, c[0x4][0x128] ;  /* 0x01002500ff0477ac */ /* 0x000e220008000a00 */
[----:B------:R-:W-:Y:S02]  /*b130*/  HFMA2 R13, -RZ, RZ, 0, 0 ;  /* 0x00000000ff0d7431 */ /* 0x000fe400000001ff */
[----:B------:R-:W-:Y:S01]  /*b140*/  IMAD.MOV.U32 R8, RZ, RZ, 0x4e ;  /* 0x0000004eff087424 */ /* 0x000fe200078e00ff */
[----:B------:R-:W1:Y:S01]  /*b150*/  LDCU.64 UR6, c[0x4][0x130] ;  /* 0x01002600ff0677ac */ /* 0x000e620008000a00 */
[----:B------:R-:W2:Y:S01]  /*b160*/  LDC.64 R2, c[0x4][R2] ;  /* 0x0100000002027b82 */ /* 0x000ea20000000a00 */
[----:B------:R-:W-:Y:S01]  /*b170*/  IMAD.MOV.U32 R12, RZ, RZ, 0x1 ;  /* 0x00000001ff0c7424 */ /* 0x000fe200078e00ff */
        /* <DEDUP_REMOVED lines=9> */
.L_x_1124:
[----:B------:R-:W-:Y:S01]  /*b210*/  PRMT R19, RZ, 0x7610, R19 ;  /* 0x00007610ff137816 */ /* 0x000fe20000000013 */
[----:B------:R-:W-:Y:S06]  /*b220*/  BRA `(.L_x_1097) ;  /* 0x0000000000247947 */ /* 0x000fec0003800000 */
.L_x_1121:
[----:B------:R-:W2:Y:S02]  /*b230*/  LDG.E.64 R2, desc[UR36][R2.64] ;  /* 0x0000002402027981 */ /* 0x000ea4000c1e1b00 */
[----:B--2---:R-:W0:Y:S02]  /*b240*/  I2F.U64 R0, R2 ;  /* 0x0000000200007312 */ /* 0x004e240000301000 */
[----:B0-----:R-:W-:-:S04]  /*b250*/  F2FP.F16.F32.PACK_AB R0, RZ, R0 ;  /* 0x00000000ff00723e */ /* 0x001fc800000000ff */
[----:B------:R-:W-:Y:S01]  /*b260*/  PRMT R19, R0, 0x7610, R19 ;  /* 0x0000761000137816 */ /* 0x000fe20000000013 */
[----:B------:R-:W-:Y:S06]  /*b270*/  BRA `(.L_x_1097) ;  /* 0x0000000000107947 */ /* 0x000fec0003800000 */
.L_x_1120:
[----:B------:R-:W2:Y:S02]  /*b280*/  LDG.E R2, desc[UR36][R2.64] ;  /* 0x0000002402027981 */ /* 0x000ea4000c1e1900 */
[----:B--2---:R-:W-:-:S04]  /*b290*/  I2FP.F32.U32 R0, R2 ;  /* 0x0000000200007245 */ /* 0x004fc80000201000 */
[----:B------:R-:W-:-:S04]  /*b2a0*/  F2FP.F16.F32.PACK_AB R0, RZ, R0 ;  /* 0x00000000ff00723e */ /* 0x000fc800000000ff */
[----:B------:R-:W-:-:S07]  /*b2b0*/  PRMT R19, R0, 0x7610, R19 ;  /* 0x0000761000137816 */ /* 0x000fce0000000013 */
.L_x_1097:
        /* <DEDUP_REMOVED lines=18> */
.L_x_1128:
[----:B------:R-:W2:Y:S02]  /*b3e0*/  LDG.E.U8 R2, desc[UR36][R2.64] ;  /* 0x0000002402027981 */ /* 0x000ea4000c1e1100 */
[----:B--2---:R-:W-:-:S04]  /*b3f0*/  I2FP.F32.U32 R0, R2 ;  /* 0x0000000200007245 */ /* 0x004fc80000201000 */
[----:B------:R-:W-:Y:S01]  /*b400*/  F2FP.F16.F32.PACK_AB R0, RZ, R0 ;  /* 0x00000000ff00723e */ /* 0x000fe200000000ff */
[----:B------:R-:W-:Y:S06]  /*b410*/  BRA `(.L_x_1130) ;  /* 0x0000000c007c7947 */ /* 0x000fec0003800000 */
.L_x_1127:
        /* <DEDUP_REMOVED lines=10> */
.L_x_1132:
[----:B------:R-:W2:Y:S02]  /*b4c0*/  LDG.E R2, desc[UR36][R2.64] ;  /* 0x0000002402027981 */ /* 0x000ea4000c1e1900 */
[----:B--2---:R-:W-:-:S04]  /*b4d0*/  I2FP.F32.S32 R0, R2 ;  /* 0x0000000200007245 */ /* 0x004fc80000201400 */
[----:B------:R-:W-:Y:S01]  /*b4e0*/  F2FP.F16.F32.PACK_AB R0, RZ, R0 ;  /* 0x00000000ff00723e */ /* 0x000fe200000000ff */
[----:B------:R-:W-:Y:S06]  /*b4f0*/  BRA `(.L_x_1130) ;  /* 0x0000000c00447947 */ /* 0x000fec0003800000 */
.L_x_1131:
[----:B------:R-:W2:Y:S02]  /*b500*/  LDG.E.U16 R2, desc[UR36][R2.64] ;  /* 0x0000002402027981 */ /* 0x000ea4000c1e1500 */
[----:B--2---:R-:W0:Y:S02]  /*b510*/  I2F.S16 R0, R2 ;  /* 0x0000000200007306 */ /* 0x004e240000101400 */
[----:B0-----:R-:W-:Y:S01]  /*b520*/  F2FP.F16.F32.PACK_AB R0, RZ, R0 ;  /* 0x00000000ff00723e */ /* 0x001fe200000000ff */
[----:B------:R-:W-:Y:S06]  /*b530*/  BRA `(.L_x_1130) ;  /* 0x0000000c00347947 */ /* 0x000fec0003800000 */
.L_x_1126:
        /* <DEDUP_REMOVED lines=9> */
.L_x_1134:
[----:B------:R0:W5:Y:S01]  /*b5d0*/  LDG.E.U16 R0, desc[UR36][R2.64] ;  /* 0x0000002402007981 */ /* 0x000162000c1e1500 */
[----:B------:R-:W-:Y:S05]  /*b5e0*/  BRA `(.L_x_1130) ;  /* 0x0000000c00087947 */ /* 0x000fea0003800000 */
.L_x_1133:
        /* <DEDUP_REMOVED lines=9> */
.L_x_1136:
[----:B------:R1:W5:Y:S01]  /*b680*/  LDG.E.U16 R0, desc[UR36][R2.64] ;  /* 0x0000002402007981 */ /* 0x000362000c1e1500 */
[----:B------:R-:W-:Y:S05]  /*b690*/  BRA `(.L_x_1130) ;  /* 0x0000000800dc7947 */ /* 0x000fea0003800000 */
.L_x_1135:
        /* <DEDUP_REMOVED lines=8> */
.L_x_1125:
        /* <DEDUP_REMOVED lines=13> */
.L_x_1139:
        /* <DEDUP_REMOVED lines=8> */
.L_x_1138:
        /* <DEDUP_REMOVED lines=27> */
.L_x_1141:
        /* <DEDUP_REMOVED lines=13> */
.L_x_1140:
[----:B------:R-:W2:Y:S02]  /*baf0*/  LDG.E.U16 R0, desc[UR36][R2.64] ;  /* 0x0000002402007981 */ /* 0x000ea4000c1e1500 */
[----:B--2---:R-:W-:-:S05]  /*bb00*/  IMAD.U32 R0, R0, 0x10000, RZ ;  /* 0x0001000000007824 */ /* 0x004fca00078e00ff */
[----:B------:R-:W-:Y:S01]  /*bb10*/  F2FP.F16.F32.PACK_AB R0, RZ, R0 ;  /* 0x00000000ff00723e */ /* 0x000fe200000000ff */
[----:B------:R-:W-:Y:S06]  /*bb20*/  BRA `(.L_x_1130) ;  /* 0x0000000400b87947 */ /* 0x000fec0003800000 */
.L_x_1137:
        /* <DEDUP_REMOVED lines=12> */
.L_x_1144:
        /* <DEDUP_REMOVED lines=21> */
.L_x_1148:
[----:B------:R-:W-:Y:S05]  /*bd40*/  BSYNC.RECONVERGENT B1 ;  /* 0x0000000000017941 */ /* 0x000fea0003800200 */
.L_x_1147:
[----:B------:R-:W-:Y:S01]  /*bd50*/  IMAD.SHL.U32 R0, R0, 0x100000, RZ ;  /* 0x0010000000007824 */ /* 0x000fe200078e00ff */
[----:B------:R-:W-:-:S04]  /*bd60*/  LEA R2, R2, 0x3b800000, 0x17 ;  /* 0x3b80000002027811 */ /* 0x000fc800078eb8ff */
[----:B------:R-:W-:-:S07]  /*bd70*/  LOP3.LUT R0, R2, R0, R7, 0xfe, !PT ;  /* 0x0000000002007212 */ /* 0x000fce00078efe07 */
.L_x_1146:
[----:B------:R-:W-:Y:S05]  /*bd80*/  BSYNC.RECONVERGENT B0 ;  /* 0x0000000000007941 */ /* 0x000fea0003800200 */
.L_x_1145:
[----:B------:R-:W-:Y:S01]  /*bd90*/  F2FP.F16.F32.PACK_AB R0, RZ, R0 ;  /* 0x00000000ff00723e */ /* 0x000fe200000000ff */
[----:B------:R-:W-:Y:S06]  /*bda0*/  BRA `(.L_x_1130) ;  /* 0x0000000400187947 */ /* 0x000fec0003800000 */
.L_x_1143:
        /* <DEDUP_REMOVED lines=21> */
.L_x_1152:
[----:B------:R-:W-:Y:S05]  /*bf00*/  BSYNC.RECONVERGENT B1 ;  /* 0x0000000000017941 */ /* 0x000fea0003800200 */
.L_x_1151:
[----:B------:R-:W-:Y:S01]  /*bf10*/  IMAD.SHL.U32 R0, R0, 0x200000, RZ ;  /* 0x0020000000007824 */ /* 0x000fe200078e00ff */
[----:B------:R-:W-:-:S04]  /*bf20*/  LEA R2, R2, 0x37800000, 0x17 ;  /* 0x3780000002027811 */ /* 0x000fc800078eb8ff */
[----:B------:R-:W-:-:S07]  /*bf30*/  LOP3.LUT R0, R2, R0, R7, 0xfe, !PT ;  /* 0x0000000002007212 */ /* 0x000fce00078efe07 */
.L_x_1150:
[----:B------:R-:W-:Y:S05]  /*bf40*/  BSYNC.RECONVERGENT B0 ;  /* 0x0000000000007941 */ /* 0x000fea0003800200 */
.L_x_1149:
[----:B------:R-:W-:Y:S01]  /*bf50*/  F2FP.F16.F32.PACK_AB R0, RZ, R0 ;  /* 0x00000000ff00723e */ /* 0x000fe200000000ff */
[----:B------:R-:W-:Y:S06]  /*bf60*/  BRA `(.L_x_1130) ;  /* 0x0000000000a87947 */ /* 0x000fec0003800000 */
.L_x_1142:
        /* <DEDUP_REMOVED lines=14> */
.L_x_1156:
[----:B------:R-:W-:Y:S05]  /*c050*/  BSYNC.RECONVERGENT B0 ;  /* 0x0000000000007941 */ /* 0x000fea0003800200 */
.L_x_1155:
[----:B------:R-:W-:Y:S01]  /*c060*/  F2FP.F16.F32.PACK_AB R0, RZ, R0 ;  /* 0x00000000ff00723e */ /* 0x000fe200000000ff */
[----:B------:R-:W-:Y:S06]  /*c070*/  BRA `(.L_x_1130) ;  /* 0x0000000000647947 */ /* 0x000fec0003800000 */
.L_x_1129:
        /* <DEDUP_REMOVED lines=12> */
[----:B---3--:R-:W-:Y:S01]  /*c140*/  IMAD.U32 R10, RZ, RZ, UR8 ;  /* 0x00000008ff0a7e24 */ /* 0x008fe2000f8e00ff */
[----:B------:R-:W-:-:S07]  /*c150*/  MOV R11, UR9 ;  /* 0x00000009000b7c02 */ /* 0x000fce0008000f00 */
[----:B------:R-:W-:-:S07]  /*c160*/  LEPC R20, `(.L_x_1157) ;  /* 0x000000001014794e */ /* 0x000fce0000000000 */
[----:B--2--5:R-:W-:Y:S05]  /*c170*/  CALL.ABS.NOINC R2 ;  /* 0x0000000002007343 */ /* 0x024fea0003c00000 */
.L_x_1157:
[----:B------:R-:W-:Y:S01]  /*c180*/  PRMT R0, RZ, 0x7610, R0 ;  /* 0x00007610ff007816 */ /* 0x000fe20000000000 */
[----:B------:R-:W-:Y:S06]  /*c190*/  BRA `(.L_x_1130) ;  /* 0x00000000001c7947 */ /* 0x000fec0003800000 */
.L_x_1154:
[----:B------:R-:W2:Y:S02]  /*c1a0*/  LDG.E.64 R2, desc[UR36][R2.64] ;  /* 0x0000002402027981 */ /* 0x000ea4000c1e1b00 */
[----:B--2---:R-:W0:Y:S02]  /*c1b0*/  I2F.U64 R0, R2 ;  /* 0x0000000200007312 */ /* 0x004e240000301000 */
[----:B0-----:R-:W-:Y:S01]  /*c1c0*/  F2FP.F16.F32.PACK_AB R0, RZ, R0 ;  /* 0x00000000ff00723e */ /* 0x001fe200000000ff */
[----:B------:R-:W-:Y:S06]  /*c1d0*/  BRA `(.L_x_1130) ;  /* 0x00000000000c7947 */ /* 0x000fec0003800000 */
.L_x_1153:
[----:B------:R-:W2:Y:S02]  /*c1e0*/  LDG.E R2, desc[UR36][R2.64] ;  /* 0x0000002402027981 */ /* 0x000ea4000c1e1900 */
[----:B--2---:R-:W-:-:S04]  /*c1f0*/  I2FP.F32.U32 R0, R2 ;  /* 0x0000000200007245 */ /* 0x004fc80000201000 */
[----:B------:R-:W-:-:S07]  /*c200*/  F2FP.F16.F32.PACK_AB R0, RZ, R0 ;  /* 0x00000000ff00723e */ /* 0x000fce00000000ff */
.L_x_1130:
        /* <DEDUP_REMOVED lines=24> */
.L_x_1161:
[----:B------:R-:W-:-:S06]  /*c390*/  HADD2.F32 R5, -RZ, R0.H0_H0 ;  /* 0x20000000ff057230 */ /* 0x000fcc0000004100 */
[----:B------:R-:W0:Y:S02]  /*c3a0*/  F2I.S64.TRUNC R4, R5 ;  /* 0x0000000500047311 */ /* 0x000e24000020d900 */
[----:B0-----:R0:W-:Y:S01]  /*c3b0*/  STG.E.U8 desc[UR36][R2.64], R4 ;  /* 0x0000000402007986 */ /* 0x0011e2000c101124 */
[----:B------:R-:W-:Y:S05]  /*c3c0*/  BRA `(.L_x_1163) ;  /* 0x0000000c006c7947 */ /* 0x000fea0003800000 */
.L_x_1160:
        /* <DEDUP_REMOVED lines=10> */
.L_x_1165:
[----:B------:R-:W-:-:S04]  /*c470*/  HADD2.F32 R0, -RZ, R0.H0_H0 ;  /* 0x20000000ff007230 */ /* 0x000fc80000004100 */
[----:B------:R-:W0:Y:S02]  /*c480*/  F2I.FTZ.TRUNC.NTZ R5, R0 ;  /* 0x0000000000057305 */ /* 0x000e24000021f100 */
[----:B0-----:R0:W-:Y:S01]  /*c490*/  STG.E desc[UR36][R2.64], R5 ;  /* 0x0000000502007986 */ /* 0x0011e2000c101924 */
[----:B------:R-:W-:Y:S05]  /*c4a0*/  BRA `(.L_x_1163) ;  /* 0x0000000c00347947 */ /* 0x000fea0003800000 */
.L_x_1164:
[----:B------:R-:W-:-:S04]  /*c4b0*/  HADD2.F32 R0, -RZ, R0.H0_H0 ;  /* 0x20000000ff007230 */ /* 0x000fc80000004100 */
[----:B------:R-:W0:Y:S02]  /*c4c0*/  F2I.FTZ.TRUNC.NTZ R5, R0 ;  /* 0x0000000000057305 */ /* 0x000e24000021f100 */
[----:B0-----:R0:W-:Y:S01]  /*c4d0*/  STG.E.U16 desc[UR36][R2.64], R5 ;  /* 0x0000000502007986 */ /* 0x0011e2000c101524 */
[----:B------:R-:W-:Y:S05]  /*c4e0*/  BRA `(.L_x_1163) ;  /* 0x0000000c00247947 */ /* 0x000fea0003800000 */
.L_x_1159:
        /* <DEDUP_REMOVED lines=9> */
.L_x_1167:
[----:B------:R0:W-:Y:S01]  /*c580*/  STG.E.U16 desc[UR36][R2.64], R0 ;  /* 0x0000000002007986 */ /* 0x0001e2000c101524 */
[----:B------:R-:W-:Y:S05]  /*c590*/  BRA `(.L_x_1163) ;  /* 0x0000000800f87947 */ /* 0x000fea0003800000 */
.L_x_1166:
[----:B------:R-:W-:-:S09]  /*c5a0*/  UISETP.NE.AND UP0, UPT, UR7, 0x7, UPT ;  /* 0x000000070700788c */ /* 0x000fd2000bf05270 */
[----:B------:R-:W-:Y:S05]  /*c5b0*/  BRA.U !UP0, `(.L_x_1168) ;  /* 0x0000000108347547 */ /* 0x000fea000b800000 */
[----:B------:R-:W-:-:S09]  /*c5c0*/  UISETP.NE.AND UP0, UPT, UR7, 0x8, UPT ;  /* 0x000000080700788c */ /* 0x000fd2000bf05270 */
[----:B------:R-:W-:Y:S05]  /*c5d0*/  BRA.U !UP0, `(.L_x_1169) ;  /* 0x0000000108187547 */ /* 0x000fea000b800000 */
[----:B------:R-:W-:-:S09]  /*c5e0*/  UISETP.NE.AND UP0, UPT, UR7, 0x9, UPT ;  /* 0x000000090700788c */ /* 0x000fd2000bf05270 */
[----:B------:R-:W-:Y:S05]  /*c5f0*/  BRA.U UP0, `(.L_x_1162) ;  /* 0x0000000500fc7547 */ /* 0x000fea000b800000 */
[----:B------:R-:W-:Y:S02]  /*c600*/  HFMA2 R5, -RZ, RZ, 0, 0 ;  /* 0x00000000ff057431 */ /* 0x000fe400000001ff */
[----:B------:R-:W-:-:S05]  /*c610*/  HADD2.F32 R4, -RZ, R0.H0_H0 ;  /* 0x20000000ff047230 */ /* 0x000fca0000004100 */
[----:B------:R0:W-:Y:S01]  /*c620*/  STG.E.64 desc[UR36][R2.64], R4 ;  /* 0x0000000402007986 */ /* 0x0001e2000c101b24 */
[----:B------:R-:W-:Y:S05]  /*c630*/  BRA `(.L_x_1163) ;  /* 0x0000000800d07947 */ /* 0x000fea0003800000 */
.L_x_1169:
[----:B------:R-:W-:-:S05]  /*c640*/  HADD2.F32 R0, -RZ, R0.H0_H0 ;  /* 0x20000000ff007230 */ /* 0x000fca0000004100 */
[----:B------:R-:W-:-:S04]  /*c650*/  F2FP.F16.F32.PACK_AB R0, RZ, R0 ;  /* 0x00000000ff00723e */ /* 0x000fc800000000ff */
[----:B------:R-:W-:-:S05]  /*c660*/  PRMT R0, R0, 0x5410, RZ ;  /* 0x0000541000007816 */ /* 0x000fca00000000ff */
[----:B------:R0:W-:Y:S01]  /*c670*/  STG.E desc[UR36][R2.64], R0 ;  /* 0x0000000002007986 */ /* 0x0001e2000c101924 */
[----:B------:R-:W-:Y:S05]  /*c680*/  BRA `(.L_x_1163) ;  /* 0x0000000800bc7947 */ /* 0x000fea0003800000 */
.L_x_1168:
[----:B------:R-:W-:-:S05]  /*c690*/  HADD2.F32 R4, -RZ, R0.H0_H0 ;  /* 0x20000000ff047230 */ /* 0x000fca0000004100 */
[----:B------:R-:W-:-:S06]  /*c6a0*/  FMUL.FTZ R4, R4, 1 ;  /* 0x3f80000004047820 */ /* 0x000fcc0000410000 */
[----:B------:R-:W0:Y:S02]  /*c6b0*/  F2F.F64.F32 R4, R4 ;  /* 0x0000000400047310 */ /* 0x000e240000201800 */
[----:B0-----:R0:W-:Y:S01]  /*c6c0*/  STG.E.64 desc[UR36][R2.64], R4 ;  /* 0x0000000402007986 */ /* 0x0011e2000c101b24 */
[----:B------:R-:W-:Y:S05]  /*c6d0*/  BRA `(.L_x_1163) ;  /* 0x0000000800a87947 */ /* 0x000fea0003800000 */
.L_x_1158:
        /* <DEDUP_REMOVED lines=14> */
.L_x_1173:
        /* <DEDUP_REMOVED lines=18> */
.L_x_1176:
[----:B------:R-:W-:-:S04]  /*c8e0*/  SHF.R.U32.HI R5, RZ, 0x18, R5 ;  /* 0x00000018ff057819 */ /* 0x000fc80000011605 */
[----:B------:R-:W-:-:S07]  /*c8f0*/  LOP3.LUT R0, R0, 0x80, R5, 0xf8, !PT ;  /* 0x0000008000007812 */ /* 0x000fce00078ef805 */
.L_x_1175:
[----:B------:R-:W-:Y:S05]  /*c900*/  BSYNC.RECONVERGENT B0 ;  /* 0x0000000000007941 */ /* 0x000fea0003800200 */
.L_x_1174:
[----:B------:R0:W-:Y:S01]  /*c910*/  STG.E.U8 desc[UR36][R2.64], R0 ;  /* 0x0000000002007986 */ /* 0x0001e2000c101124 */
[----:B------:R-:W-:Y:S05]  /*c920*/  BRA `(.L_x_1163) ;  /* 0x0000000800147947 */ /* 0x000fea0003800000 */
.L_x_1172:
        /* <DEDUP_REMOVED lines=18> */
.L_x_1179:
[----:B------:R-:W-:-:S04]  /*ca50*/  SHF.R.U32.HI R5, RZ, 0x18, R5 ;  /* 0x00000018ff057819 */ /* 0x000fc80000011605 */
[----:B------:R-:W-:-:S07]  /*ca60*/  LOP3.LUT R0, R0, 0x80, R5, 0xf8, !PT ;  /* 0x0000008000007812 */ /* 0x000fce00078ef805 */
.L_x_1178:
[----:B------:R-:W-:Y:S05]  /*ca70*/  BSYNC.RECONVERGENT B0 ;  /* 0x0000000000007941 */ /* 0x000fea0003800200 */
.L_x_1177:
[----:B------:R0:W-:Y:S01]  /*ca80*/  STG.E.U8 desc[UR36][R2.64], R0 ;  /* 0x0000000002007986 */ /* 0x0001e2000c101124 */
[----:B------:R-:W-:Y:S05]  /*ca90*/  BRA `(.L_x_1163) ;  /* 0x0000000400b87947 */ /* 0x000fea0003800000 */
.L_x_1171:
        /* <DEDUP_REMOVED lines=22> */
.L_x_1181:
[----:B------:R-:W-:-:S06]  /*cc00*/  HADD2.F32 R4, -RZ, R0.H0_H0 ;  /* 0x20000000ff047230 */ /* 0x000fcc0000004100 */
[----:B------:R-:W0:Y:S02]  /*cc10*/  F2I.U64.TRUNC R4, R4 ;  /* 0x0000000400047311 */ /* 0x000e24000020d800 */
[----:B0-----:R0:W-:Y:S01]  /*cc20*/  STG.E.64 desc[UR36][R2.64], R4 ;  /* 0x0000000402007986 */ /* 0x0011e2000c101b24 */
[----:B------:R-:W-:Y:S05]  /*cc30*/  BRA `(.L_x_1163) ;  /* 0x0000000400507947 */ /* 0x000fea0003800000 */
.L_x_1180:
[----:B------:R-:W-:-:S04]  /*cc40*/  HADD2.F32 R0, -RZ, R0.H0_H0 ;  /* 0x20000000ff007230 */ /* 0x000fc80000004100 */
[----:B------:R-:W0:Y:S02]  /*cc50*/  F2I.FTZ.U32.TRUNC.NTZ R5, R0 ;  /* 0x0000000000057305 */ /* 0x000e24000021f000 */
[----:B0-----:R0:W-:Y:S01]  /*cc60*/  STG.E desc[UR36][R2.64], R5 ;  /* 0x0000000502007986 */ /* 0x0011e2000c101924 */
[----:B------:R-:W-:Y:S05]  /*cc70*/  BRA `(.L_x_1163) ;  /* 0x0000000400407947 */ /* 0x000fea0003800000 */
.L_x_1170:
        /* <DEDUP_REMOVED lines=11> */
.L_x_1183:
[----:B------:R-:W-:Y:S01]  /*cd30*/  HADD2.F32 R0, -RZ, R0.H0_H0 ;  /* 0x20000000ff007230 */ /* 0x000fe20000004100 */
[----:B------:R-:W-:-:S04]  /*cd40*/  CS2R R6, SRZ ;  /* 0x0000000000067805 */ /* 0x000fc8000001ff00 */
[----:B------:R-:W-:-:S04]  /*cd50*/  FMUL.FTZ R0, R0, 1 ;  /* 0x3f80000000007820 */ /* 0x000fc80000410000 */
[----:B------:R-:W0:Y:S02]  /*cd60*/  F2F.F64.F32 R4, R0 ;  /* 0x0000000000047310 */ /* 0x000e240000201800 */
[----:B0-----:R0:W-:Y:S01]  /*cd70*/  STG.E.128 desc[UR36][R2.64], R4 ;  /* 0x0000000402007986 */ /* 0x0011e2000c101d24 */
[----:B------:R-:W-:Y:S05]  /*cd80*/  BRA `(.L_x_1163) ;  /* 0x0000000000fc7947 */ /* 0x000fea0003800000 */
.L_x_1182:
[----:B------:R-:W-:-:S09]  /*cd90*/  UISETP.NE.AND UP0, UPT, UR7, 0xf, UPT ;  /* 0x0000000f0700788c */ /* 0x000fd2000bf05270 */
[----:B------:R-:W-:Y:S05]  /*cda0*/  BRA.U !UP0, `(.L_x_1184) ;  /* 0x0000000108e87547 */ /* 0x000fea000b800000 */
[----:B------:R-:W-:-:S09]  /*cdb0*/  UISETP.NE.AND UP0, UPT, UR7, 0x17, UPT ;  /* 0x000000170700788c */ /* 0x000fd2000bf05270 */
[----:B------:R-:W-:Y:S05]  /*cdc0*/  BRA.U !UP0, `(.L_x_1185) ;  /* 0x0000000108907547 */ /* 0x000fea000b800000 */
[----:B------:R-:W-:-:S09]  /*cdd0*/  UISETP.NE.AND UP0, UPT, UR7, 0x18, UPT ;  /* 0x000000180700788c */ /* 0x000fd2000bf05270 */
[----:B------:R-:W-:Y:S05]  /*cde0*/  BRA.U !UP0, `(.L_x_1186) ;  /* 0x0000000108447547 */ /* 0x000fea000b800000 */
.L_x_1162:
        /* <DEDUP_REMOVED lines=8> */
[----:B0-----:R-:W-:Y:S01]  /*ce70*/  IMAD.U32 R4, RZ, RZ, UR4 ;  /* 0x00000004ff047e24 */ /* 0x001fe2000f8e00ff */
[----:B------:R-:W-:Y:S01]  /*ce80*/  MOV R5, UR5 ;  /* 0x0000000500057c02 */ /* 0x000fe20008000f00 */
[----:B---3--:R-:W-:-:S02]  /*ce90*/  IMAD.U32 R6, RZ, RZ, UR6 ;  /* 0x00000006ff067e24 */ /* 0x008fc4000f8e00ff */
[----:B------:R-:W-:Y:S02]  /*cea0*/  IMAD.U32 R7, RZ, RZ, UR7 ;  /* 0x00000007ff077e24 */ /* 0x000fe4000f8e00ff */
[----:B----4-:R-:W-:Y:S02]  /*ceb0*/  IMAD.U32 R10, RZ, RZ, UR8 ;  /* 0x00000008ff0a7e24 */ /* 0x010fe4000f8e00ff */
[----:B-1----:R-:W-:-:S07]  /*cec0*/  IMAD.U32 R11, RZ, RZ, UR9 ;  /* 0x00000009ff0b7e24 */ /* 0x002fce000f8e00ff */
[----:B------:R-:W-:-:S07]  /*ced0*/  LEPC R20, `(.L_x_1187) ;  /* 0x000000001014794e */ /* 0x000fce0000000000 */
[----:B--2---:R-:W-:Y:S05]  /*cee0*/  CALL.ABS.NOINC R2 ;  /* 0x0000000002007343 */ /* 0x004fea0003c00000 */
.L_x_1187:
[----:B------:R-:W-:Y:S05]  /*cef0*/  BRA `(.L_x_1163) ;  /* 0x0000000000a07947 */ /* 0x000fea0003800000 */
.L_x_1186:
        /* <DEDUP_REMOVED lines=13> */
.L_x_1189:
[----:B------:R-:W-:Y:S05]  /*cfd0*/  BSYNC.RECONVERGENT B0 ;  /* 0x0000000000007941 */ /* 0x000fea0003800200 */
.L_x_1188:
[----:B------:R-:W-:-:S05]  /*cfe0*/  LOP3.LUT R5, R0, 0x80, R5, 0xf8, !PT ;  /* 0x0000008000057812 */ /* 0x000fca00078ef805 */
[----:B------:R3:W-:Y:S01]  /*cff0*/  STG.E.U8 desc[UR36][R2.64], R5 ;  /* 0x0000000502007986 */ /* 0x0007e2000c101124 */
[----:B------:R-:W-:Y:S05]  /*d000*/  BRA `(.L_x_1163) ;  /* 0x00000000005c7947 */ /* 0x000fea0003800000 */
.L_x_1185:
        /* <DEDUP_REMOVED lines=12> */
.L_x_1191:
[----:B------:R-:W-:Y:S01]  /*d0d0*/  IMAD.MOV.U32 R0, RZ, RZ, 0x7f ;  /* 0x0000007fff007424 */ /* 0x000fe200078e00ff */
[----:B------:R-:W-:-:S04]  /*d0e0*/  ISETP.GT.U32.AND P0, PT, R4, 0x7f800000, PT ;  /* 0x7f8000000400780c */ /* 0x000fc80003f04070 */
[----:B------:R-:W-:-:S09]  /*d0f0*/  SEL R0, R0, 0x7c, P0 ;  /* 0x0000007c00007807 */ /* 0x000fd20000000000 */
.L_x_1192:
[----:B------:R-:W-:Y:S05]  /*d100*/  BSYNC.RECONVERGENT B0 ;  /* 0x0000000000007941 */ /* 0x000fea0003800200 */
.L_x_1190:
[----:B------:R-:W-:-:S04]  /*d110*/  SHF.R.U32.HI R5, RZ, 0x18, R5 ;  /* 0x00000018ff057819 */ /* 0x000fc80000011605 */
[----:B------:R-:W-:-:S05]  /*d120*/  LOP3.LUT R5, R0, 0x80, R5, 0xf8, !PT ;  /* 0x0000008000057812 */ /* 0x000fca00078ef805 */
[----:B------:R2:W-:Y:S01]  /*d130*/  STG.E.U8 desc[UR36][R2.64], R5 ;  /* 0x0000000502007986 */ /* 0x0005e2000c101124 */
[----:B------:R-:W-:Y:S05]  /*d140*/  BRA `(.L_x_1163) ;  /* 0x00000000000c7947 */ /* 0x000fea0003800000 */
.L_x_1184:
[----:B------:R-:W-:-:S05]  /*d150*/  HADD2.F32 R0, -RZ, R0.H0_H0 ;  /* 0x20000000ff007230 */ /* 0x000fca0000004100 */
[----:B------:R-:W-:-:S05]  /*d160*/  F2FP.BF16.F32.PACK_AB R0, RZ, R0 ;  /* 0x00000000ff00723e */ /* 0x000fca00000010ff */
[----:B------:R4:W-:Y:S02]  /*d170*/  STG.E.U16 desc[UR36][R2.64], R0 ;  /* 0x0000000002007986 */ /* 0x0009e4000c101524 */
.L_x_1163:
[----:B------:R-:W-:-:S07]  /*d180*/  IADD3 R17, PT, PT, R17, 0x80, RZ ;  /* 0x0000008011117810 */ /* 0x000fce0007ffe0ff */
.L_x_1090:
[----:B------:R-:W-:Y:S05]  /*d190*/  BSYNC.RECONVERGENT B6 ;  /* 0x0000000000067941 */ /* 0x000fea0003800200 */
.L_x_1089:
[----:B------:R-:W5:Y:S02]  /*d1a0*/  LDCU UR4, c[0x0][0x380] ;  /* 0x00007000ff0477ac */ /* 0x000f640008000800 */
[----:B-----5:R-:W-:-:S13]  /*d1b0*/  ISETP.GE.AND P0, PT, R17, UR4, PT ;  /* 0x0000000411007c0c */ /* 0x020fda000bf06270 */
[----:B------:R-:W-:Y:S05]  /*d1c0*/  @P0 EXIT ;  /* 0x000000000000094d */ /* 0x000fea0003800000 */
[----:B------:R-:W5:Y:S01]  /*d1d0*/  LDCU UR4, c[0x0][0x388] ;  /* 0x00007100ff0477ac */ /* 0x000f620008000800 */
[----:B------:R-:W-:Y:S02]  /*d1e0*/  IMAD.MOV.U32 R18, RZ, RZ, RZ ;  /* 0x000000ffff127224 */ /* 0x000fe400078e00ff */
[----:B0--34-:R-:W-:Y:S02]  /*d1f0*/  IMAD.MOV.U32 R0, RZ, RZ, RZ ;  /* 0x000000ffff007224 */ /* 0x019fe400078e00ff */
        /* <DEDUP_REMOVED lines=8> */
[----:B-12---:R-:W-:Y:S01]  /*d280*/  IMAD.HI.U32 R2, R17, UR4, R16 ;  /* 0x0000000411027c27 */ /* 0x006fe2000f8e0010 */
        /* <DEDUP_REMOVED lines=342> */
.L_x_1193:
[----:B------:R-:W0:Y:S01]  /*e7f0*/  LDCU.64 UR6, c[0x0][0x5e8] ;  /* 0x0000bd00ff0677ac */ /* 0x000e220008000a00 */
[----:B------:R-:W1:Y:S01]  /*e800*/  LDCU.64 UR8, c[0x0][0x5f0] ;  /* 0x0000be00ff0877ac */ /* 0x000e620008000a00 */
[----:B------:R-:W-:-:S04]  /*e810*/  UPRMT UR4, UR40, 0x7771, URZ ;  /* 0x0000777128047896 */ /* 0x000fc800080000ff */
[----:B------:R-:W-:Y:S01]  /*e820*/  UISETP.GT.AND UP0, UPT, UR4, 0x9, UPT ;  /* 0x000000090400788c */ /* 0x000fe2000bf04270 */
[----:B0-----:R-:W-:Y:S02]  /*e830*/  IADD3 R16, P0, PT, R16, UR6, RZ ;  /* 0x0000000610107c10 */ /* 0x001fe4000ff1e0ff */
[----:B-12---:R-:W-:-:S03]  /*e840*/  IADD3 R2, P1, PT, R0, UR8, RZ ;  /* 0x0000000800027c10 */ /* 0x006fc6000ff3e0ff */
        /* <DEDUP_REMOVED lines=16> */
.L_x_1197:
[----:B------:R-:W2:Y:S02]  /*e950*/  LDG.E.U8 R2, desc[UR36][R2.64] ;  /* 0x0000002402027981 */ /* 0x000ea4000c1e1100 */
[----:B--2---:R-:W-:-:S04]  /*e960*/  I2FP.F32.U32 R0, R2 ;  /* 0x0000000200007245 */ /* 0x004fc80000201000 */
[----:B------:R-:W-:-:S04]  /*e970*/  F2FP.F16.F32.PACK_AB R0, RZ, R0 ;  /* 0x00000000ff00723e */ /* 0x000fc800000000ff */
[----:B------:R-:W-:Y:S01]  /*e980*/  PRMT R19, R0, 0x7610, R19 ;  /* 0x0000761000137816 */ /* 0x000fe20000000013 */
[----:B------:R-:W-:Y:S06]  /*e990*/  BRA `(.L_x_1199) ;  /* 0x0000000c00b47947 */ /* 0x000fec0003800000 */
.L_x_1196:
        /* <DEDUP_REMOVED lines=11> */
.L_x_1201:
[----:B------:R-:W2:Y:S02]  /*ea50*/  LDG.E R2, desc[UR36][R2.64] ;  /* 0x0000002402027981 */ /* 0x000ea4000c1e1900 */
[----:B--2---:R-:W-:-:S04]  /*ea60*/  I2FP.F32.S32 R0, R2 ;  /* 0x0000000200007245 */ /* 0x004fc80000201400 */
[----:B------:R-:W-:-:S04]  /*ea70*/  F2FP.F16.F32.PACK_AB R0, RZ, R0 ;  /* 0x00000000ff00723e */ /* 0x000fc800000000ff */
[----:B------:R-:W-:Y:S01]  /*ea80*/  PRMT R19, R0, 0x7610, R19 ;  /* 0x0000761000137816 */ /* 0x000fe20000000013 */
[----:B------:R-:W-:Y:S06]  /*ea90*/  BRA `(.L_x_1199) ;  /* 0x0000000c00747947 */ /* 0x000fec0003800000 */
.L_x_1200:
[----:B------:R-:W2:Y:S02]  /*eaa0*/  LDG.E.U16 R2, desc[UR36][R2.64] ;  /* 0x0000002402027981 */ /* 0x000ea4000c1e1500 */
[----:B--2---:R-:W0:Y:S02]  /*eab0*/  I2F.S16 R0, R2 ;  /* 0x0000000200007306 */ /* 0x004e240000101400 */
[----:B0-----:R-:W-:-:S04]  /*eac0*/  F2FP.F16.F32.PACK_AB R0, RZ, R0 ;  /* 0x00000000ff00723e */ /* 0x001fc800000000ff */
[----:B------:R-:W-:Y:S01]  /*ead0*/  PRMT R19, R0, 0x7610, R19 ;  /* 0x0000761000137816 */ /* 0x000fe20000000013 */
[----:B------:R-:W-:Y:S06]  /*eae0*/  BRA `(.L_x_1199) ;  /* 0x0000000c00607947 */ /* 0x000fec0003800000 */
.L_x_1195:
        /* <DEDUP_REMOVED lines=9> */
.L_x_1203:
[----:B------:R0:W5:Y:S01]  /*eb80*/  LDG.E.U16 R19, desc[UR36][R2.64] ;  /* 0x0000002402137981 */ /* 0x000162000c1e1500 */
[----:B------:R-:W-:Y:S05]  /*eb90*/  BRA `(.L_x_1199) ;  /* 0x0000000c00347947 */ /* 0x000fea0003800000 */
.L_x_1202:
        /* <DEDUP_REMOVED lines=9> */
.L_x_1205:
[----:B------:R1:W5:Y:S01]  /*ec30*/  LDG.E.U16 R19, desc[UR36][R2.64] ;  /* 0x0000002402137981 */ /* 0x000362000c1e1500 */
[----:B------:R-:W-:Y:S05]  /*ec40*/  BRA `(.L_x_1199) ;  /* 0x0000000c00087947 */ /* 0x000fea0003800000 */
.L_x_1204:
        /* <DEDUP_REMOVED lines=9> */
.L_x_1194:
        /* <DEDUP_REMOVED lines=14> */
.L_x_1208:
        /* <DEDUP_REMOVED lines=9> */
.L_x_1207:
        /* <DEDUP_REMOVED lines=27> */
.L_x_1210:
        /* <DEDUP_REMOVED lines=14> */
.L_x_1209:
[----:B------:R-:W2:Y:S02]  /*f0e0*/  LDG.E.U16 R0, desc[UR36][R2.64] ;  /* 0x0000002402007981 */ /* 0x000ea4000c1e1500 */
[----:B--2---:R-:W-:-:S04]  /*f0f0*/  SHF.L.U32 R0, R0, 0x10, RZ ;  /* 0x0000001000007819 */ /* 0x004fc800000006ff */
[----:B------:R-:W-:-:S04]  /*f100*/  F2FP.F16.F32.PACK_AB R0, RZ, R0 ;  /* 0x00000000ff00723e */ /* 0x000fc800000000ff */
[----:B------:R-:W-:Y:S01]  /*f110*/  PRMT R19, R0, 0x7610, R19 ;  /* 0x0000761000137816 */ /* 0x000fe20000000013 */
[----:B------:R-:W-:Y:S06]  /*f120*/  BRA `(.L_x_1199) ;  /* 0x0000000400d07947 */ /* 0x000fec0003800000 */
.L_x_1206:
        /* <DEDUP_REMOVED lines=13> */
.L_x_1213:
        /* <DEDUP_REMOVED lines=21> */
.L_x_1217:
[----:B------:R-:W-:Y:S05]  /*f350*/  BSYNC.RECONVERGENT B1 ;  /* 0x0000000000017941 */ /* 0x000fea0003800200 */
.L_x_1216:
[----:B------:R-:W-:Y:S02]  /*f360*/  SHF.L.U32 R0, R0, 0x14, RZ ;  /* 0x0000001400007819 */ /* 0x000fe400000006ff */
[----:B------:R-:W-:-:S04]  /*f370*/  LEA R2, R2, 0x3b800000, 0x17 ;  /* 0x3b80000002027811 */ /* 0x000fc800078eb8ff */
[----:B------:R-:W-:-:S07]  /*f380*/  LOP3.LUT R0, R2, R0, R7, 0xfe, !PT ;  /* 0x0000000002007212 */ /* 0x000fce00078efe07 */
.L_x_1215:
[----:B------:R-:W-:Y:S05]  /*f390*/  BSYNC.RECONVERGENT B0 ;  /* 0x0000000000007941 */ /* 0x000fea0003800200 */
.L_x_1214:
[----:B------:R-:W-:-:S04]  /*f3a0*/  F2FP.F16.F32.PACK_AB R0, RZ, R0 ;  /* 0x00000000ff00723e */ /* 0x000fc800000000ff */
[----:B------:R-:W-:Y:S01]  /*f3b0*/  PRMT R19, R0, 0x7610, R19 ;  /* 0x0000761000137816 */ /* 0x000fe20000000013 */
[----:B------:R-:W-:Y:S06]  /*f3c0*/  BRA `(.L_x_1199) ;  /* 0x0000000400287947 */ /* 0x000fec0003800000 */
.L_x_1212:
        /* <DEDUP_REMOVED lines=21> */
.L_x_1221:
[----:B------:R-:W-:Y:S05]  /*f520*/  BSYNC.RECONVERGENT B1 ;  /* 0x0000000000017941 */ /* 0x000fea0003800200 */
.L_x_1220:
[----:B------:R-:W-:Y:S02]  /*f530*/  SHF.L.U32 R0, R0, 0x15, RZ ;  /* 0x0000001500007819 */ /* 0x000fe400000006ff */
[----:B------:R-:W-:-:S04]  /*f540*/  LEA R2, R2, 0x37800000, 0x17 ;  /* 0x3780000002027811 */ /* 0x000fc800078eb8ff */
[----:B------:R-:W-:-:S07]  /*f550*/  LOP3.LUT R0, R2, R0, R7, 0xfe, !PT ;  /* 0x0000000002007212 */ /* 0x000fce00078efe07 */
.L_x_1219:
[----:B------:R-:W-:Y:S05]  /*f560*/  BSYNC.RECONVERGENT B0 ;  /* 0x0000000000007941 */ /* 0x000fea0003800200 */
.L_x_1218:
[----:B------:R-:W-:-:S04]  /*f570*/  F2FP.F16.F32.PACK_AB R0, RZ, R0 ;  /* 0x00000000ff00723e */ /* 0x000fc800000000ff */
[----:B------:R-:W-:Y:S01]  /*f580*/  PRMT R19, R0, 0x7610, R19 ;  /* 0x0000761000137816 */ /* 0x000fe20000000013 */
[----:B------:R-:W-:Y:S06]  /*f590*/  BRA `(.L_x_1199) ;  /* 0x0000000000b47947 */ /* 0x000fec0003800000 */
.L_x_1211:
        /* <DEDUP_REMOVED lines=14> */
.L_x_1225:
[----:B------:R-:W-:Y:S05]  /*f680*/  BSYNC.RECONVERGENT B0 ;  /* 0x0000000000007941 */ /* 0x000fea0003800200 */
.L_x_1224:
[----:B------:R-:W-:-:S04]  /*f690*/  F2FP.F16.F32.PACK_AB R0, RZ, R0 ;  /* 0x00000000ff00723e */ /* 0x000fc800000000ff */
[----:B------:R-:W-:Y:S01]  /*f6a0*/  PRMT R19, R0, 0x7610, R19 ;  /* 0x0000761000137816 */ /* 0x000fe20000000013 */
[----:B------:R-:W-:Y:S06]  /*f6b0*/  BRA `(.L_x_1199) ;  /* 0x00000000006c7947 */ /* 0x000fec0003800000 */
.L_x_1198:
        /* <DEDUP_REMOVED lines=15> */
[----:B--2---:R-:W-:Y:S05]  /*f7b0*/  CALL.ABS.NOINC R2 ;  /* 0x0000000002007343 */ /* 0x004fea0003c00000 */
.L_x_1226:
[----:B------:R-:W-:Y:S01]  /*f7c0*/  PRMT R19, RZ, 0x7610, R19 ;  /* 0x00007610ff137816 */ /* 0x000fe20000000013 */
[----:B------:R-:W-:Y:S06]  /*f7d0*/  BRA `(.L_x_1199) ;  /* 0x0000000000247947 */ /* 0x000fec0003800000 */
.L_x_1223:
[----:B------:R-:W2:Y:S02]  /*f7e0*/  LDG.E.64 R2, desc[UR36][R2.64] ;  /* 0x0000002402027981 */ /* 0x000ea4000c1e1b00 */
[----:B--2---:R-:W0:Y:S02]  /*f7f0*/  I2F.U64 R0, R2 ;  /* 0x0000000200007312 */ /* 0x004e240000301000 */
[----:B0-----:R-:W-:-:S04]  /*f800*/  F2FP.F16.F32.PACK_AB R0, RZ, R0 ;  /* 0x00000000ff00723e */ /* 0x001fc800000000ff */
[----:B------:R-:W-:Y:S01]  /*f810*/  PRMT R19, R0, 0x7610, R19 ;  /* 0x0000761000137816 */ /* 0x000fe20000000013 */
[----:B------:R-:W-:Y:S06]  /*f820*/  BRA `(.L_x_1199) ;  /* 0x0000000000107947 */ /* 0x000fec0003800000 */
.L_x_1222:
[----:B------:R-:W2:Y:S02]  /*f830*/  LDG.E R2, desc[UR36][R2.64] ;  /* 0x0000002402027981 */ /* 0x000ea4000c1e1900 */
[----:B--2---:R-:W-:-:S04]  /*f840*/  I2FP.F32.U32 R0, R2 ;  /* 0x0000000200007245 */ /* 0x004fc80000201000 */
[----:B------:R-:W-:-:S04]  /*f850*/  F2FP.F16.F32.PACK_AB R0, RZ, R0 ;  /* 0x00000000ff00723e */ /* 0x000fc800000000ff */
[----:B------:R-:W-:-:S07]  /*f860*/  PRMT R19, R0, 0x7610, R19 ;  /* 0x0000761000137816 */ /* 0x000fce0000000013 */
.L_x_1199:
        /* <DEDUP_REMOVED lines=18> */
.L_x_1230:
[----:B------:R-:W2:Y:S02]  /*f990*/  LDG.E.U8 R2, desc[UR36][R2.64] ;  /* 0x0000002402027981 */ /* 0x000ea4000c1e1100 */
[----:B--2---:R-:W-:-:S04]  /*f9a0*/  I2FP.F32.U32 R0, R2 ;  /* 0x0000000200007245 */ /* 0x004fc80000201000 */
[----:B------:R-:W-:Y:S01]  /*f9b0*/  F2FP.F16.F32.PACK_AB R0, RZ, R0 ;  /* 0x00000000ff00723e */ /* 0x000fe200000000ff */
[----:B------:R-:W-:Y:S06]  /*f9c0*/  BRA `(.L_x_1232) ;  /* 0x0000000c007c7947 */ /* 0x000fec0003800000 */
.L_x_1229:
        /* <DEDUP_REMOVED lines=10> */
.L_x_1234:
[----:B------:R-:W2:Y:S02]  /*fa70*/  LDG.E R2, desc[UR36][R2.64] ;  /* 0x0000002402027981 */ /* 0x000ea4000c1e1900 */
[----:B--2---:R-:W-:-:S04]  /*fa80*/  I2FP.F32.S32 R0, R2 ;  /* 0x0000000200007245 */ /* 0x004fc80000201400 */
[----:B------:R-:W-:Y:S01]  /*fa90*/  F2FP.F16.F32.PACK_AB R0, RZ, R0 ;  /* 0x00000000ff00723e */ /* 0x000fe200000000ff */
[----:B------:R-:W-:Y:S06]  /*faa0*/  BRA `(.L_x_1232) ;  /* 0x0000000c00447947 */ /* 0x000fec0003800000 */
.L_x_1233:
[----:B------:R-:W2:Y:S02]  /*fab0*/  LDG.E.U16 R2, desc[UR36][R2.64] ;  /* 0x0000002402027981 */ /* 0x000ea4000c1e1500 */
[----:B--2---:R-:W0:Y:S02]  /*fac0*/  I2F.S16 R0, R2 ;  /* 0x0000000200007306 */ /* 0x004e240000101400 */
[----:B0-----:R-:W-:Y:S01]  /*fad0*/  F2FP.F16.F32.PACK_AB R0, RZ, R0 ;  /* 0x00000000ff00723e */ /* 0x001fe200000000ff */
[----:B------:R-:W-:Y:S06]  /*fae0*/  BRA `(.L_x_1232) ;  /* 0x0000000c00347947 */ /* 0x000fec0003800000 */
.L_x_1228:
        /* <DEDUP_REMOVED lines=9> */
.L_x_1236:
[----:B------:R1:W5:Y:S01]  /*fb80*/  LDG.E.U16 R0, desc[UR36][R2.64] ;  /* 0x0000002402007981 */ /* 0x000362000c1e1500 */
[----:B------:R-:W-:Y:S05]  /*fb90*/  BRA `(.L_x_1232) ;  /* 0x0000000c00087947 */ /* 0x000fea0003800000 */
.L_x_1235:
        /* <DEDUP_REMOVED lines=9> */
.L_x_1238:
[----:B------:R0:W5:Y:S01]  /*fc30*/  LDG.E.U16 R0, desc[UR36][R2.64] ;  /* 0x0000002402007981 */ /* 0x000162000c1e1500 */
[----:B------:R-:W-:Y:S05]  /*fc40*/  BRA `(.L_x_1232) ;  /* 0x0000000800dc7947 */ /* 0x000fea0003800000 */
.L_x_1237:
        /* <DEDUP_REMOVED lines=8> */
.L_x_1227:
        /* <DEDUP_REMOVED lines=13> */
.L_x_1241:
        /* <DEDUP_REMOVED lines=8> */
.L_x_1240:
        /* <DEDUP_REMOVED lines=27> */
.L_x_1243:
        /* <DEDUP_REMOVED lines=13> */
.L_x_1242:
[----:B------:R-:W2:Y:S02]  /*100a0*/  LDG.E.U16 R0, desc[UR36][R2.64] ;  /* 0x0000002402007981 */ /* 0x000ea4000c1e1500 */
[----:B--2---:R-:W-:-:S05]  /*100b0*/  IMAD.U32 R0, R0, 0x10000, RZ ;  /* 0x0001000000007824 */ /* 0x004fca00078e00ff */
[----:B------:R-:W-:Y:S01]  /*100c0*/  F2FP.F16.F32.PACK_AB R0, RZ, R0 ;  /* 0x00000000ff00723e */ /* 0x000fe200000000ff */
[----:B------:R-:W-:Y:S06]  /*100d0*/  BRA `(.L_x_1232) ;  /* 0x0000000400b87947 */ /* 0x000fec0003800000 */
.L_x_1239:
        /* <DEDUP_REMOVED lines=12> */
.L_x_1246:
        /* <DEDUP_REMOVED lines=21> */
.L_x_1250:
[----:B------:R-:W-:Y:S05]  /*102f0*/  BSYNC.RECONVERGENT B1 ;  /* 0x0000000000017941 */ /* 0x000fea0003800200 */
.L_x_1249:
[----:B------:R-:W-:Y:S01]  /*10300*/  IMAD.SHL.U32 R0, R0, 0x100000, RZ ;  /* 0x0010000000007824 */ /* 0x000fe200078e00ff */
[----:B------:R-:W-:-:S04]  /*10310*/  LEA R2, R2, 0x3b800000, 0x17 ;  /* 0x3b80000002027811 */ /* 0x000fc800078eb8ff */
[----:B------:R-:W-:-:S07]  /*10320*/  LOP3.LUT R0, R2, R0, R7, 0xfe, !PT ;  /* 0x0000000002007212 */ /* 0x000fce00078efe07 */
.L_x_1248:
[----:B------:R-:W-:Y:S05]  /*10330*/  BSYNC.RECONVERGENT B0 ;  /* 0x0000000000007941 */ /* 0x000fea0003800200 */
.L_x_1247:
[----:B------:R-:W-:Y:S01]  /*10340*/  F2FP.F16.F32.PACK_AB R0, RZ, R0 ;  /* 0x00000000ff00723e */ /* 0x000fe200000000ff */
[----:B------:R-:W-:Y:S06]  /*10350*/  BRA `(.L_x_1232) ;  /* 0x0000000400187947 */ /* 0x000fec0003800000 */
.L_x_1245:
        /* <DEDUP_REMOVED lines=21> */
.L_x_1254:
[----:B------:R-:W-:Y:S05]  /*104b0*/  BSYNC.RECONVERGENT B1 ;  /* 0x0000000000017941 */ /* 0x000fea0003800200 */
.L_x_1253:
[----:B------:R-:W-:Y:S01]  /*104c0*/  IMAD.SHL.U32 R0, R0, 0x200000, RZ ;  /* 0x0020000000007824 */ /* 0x000fe200078e00ff */
[----:B------:R-:W-:-:S04]  /*104d0*/  LEA R2, R2, 0x37800000, 0x17 ;  /* 0x3780000002027811 */ /* 0x000fc800078eb8ff */
[----:B------:R-:W-:-:S07]  /*104e0*/  LOP3.LUT R0, R2, R0, R7, 0xfe, !PT ;  /* 0x0000000002007212 */ /* 0x000fce00078efe07 */
.L_x_1252:
[----:B------:R-:W-:Y:S05]  /*104f0*/  BSYNC.RECONVERGENT B0 ;  /* 0x0000000000007941 */ /* 0x000fea0003800200 */
.L_x_1251:
[----:B------:R-:W-:Y:S01]  /*10500*/  F2FP.F16.F32.PACK_AB R0, RZ, R0 ;  /* 0x00000000ff00723e */ /* 0x000fe200000000ff */
[----:B------:R-:W-:Y:S06]  /*10510*/  BRA `(.L_x_1232) ;  /* 0x0000000000a87947 */ /* 0x000fec0003800000 */
.L_x_1244:
        /* <DEDUP_REMOVED lines=14> */
.L_x_1258:
[----:B------:R-:W-:Y:S05]  /*10600*/  BSYNC.RECONVERGENT B0 ;  /* 0x0000000000007941 */ /* 0x000fea0003800200 */
.L_x_1257:
[----:B------:R-:W-:Y:S01]  /*10610*/  F2FP.F16.F32.PACK_AB R0, RZ, R0 ;  /* 0x00000000ff00723e */ /* 0x000fe200000000ff */
[----:B------:R-:W-:Y:S06]  /*10620*/  BRA `(.L_x_1232) ;  /* 0x0000000000647947 */ /* 0x000fec0003800000 */
.L_x_1231:
        /* <DEDUP_REMOVED lines=16> */
.L_x_1259:
[----:B------:R-:W-:Y:S01]  /*10730*/  PRMT R0, RZ, 0x7610, R0 ;  /* 0x00007610ff007816 */ /* 0x000fe20000000000 */
[----:B------:R-:W-:Y:S06]  /*10740*/  BRA `(.L_x_1232) ;  /* 0x00000000001c7947 */ /* 0x000fec0003800000 */
.L_x_1256:
[----:B------:R-:W2:Y:S02]  /*10750*/  LDG.E.64 R2, desc[UR36][R2.64] ;  /* 0x0000002402027981 */ /* 0x000ea4000c1e1b00 */
[----:B--2---:R-:W0:Y:S02]  /*10760*/  I2F.U64 R0, R2 ;  /* 0x0000000200007312 */ /* 0x004e240000301000 */
[----:B0-----:R-:W-:Y:S01]  /*10770*/  F2FP.F16.F32.PACK_AB R0, RZ, R0 ;  /* 0x00000000ff00723e */ /* 0x001fe200000000ff */
[----:B------:R-:W-:Y:S06]  /*10780*/  BRA `(.L_x_1232) ;  /* 0x00000000000c7947 */ /* 0x000fec0003800000 */
.L_x_1255:
[----:B------:R-:W2:Y:S02]  /*10790*/  LDG.E R2, desc[UR36][R2.64] ;  /* 0x0000002402027981 */ /* 0x000ea4000c1e1900 */
[----:B--2---:R-:W-:-:S04]  /*107a0*/  I2FP.F32.U32 R0, R2 ;  /* 0x0000000200007245 */ /* 0x004fc80000201000 */
[----:B------:R-:W-:-:S07]  /*107b0*/  F2FP.F16.F32.PACK_AB R0, RZ, R0 ;  /* 0x00000000ff00723e */ /* 0x000fce00000000ff */
.L_x_1232:
[----:B-----5:R-:W-:Y:S01]  /*107c0*/  HADD2.F32 R19, -RZ, R19.H0_H0 ;  /* 0x20000013ff137230 */ /* 0x020fe20000004100 */
[----:B------:R-:W2:Y:S01]  /*107d0*/  LDCU UR4, c[0x0][0x600] ;  /* 0x0000c000ff0477ac */ /* 0x000ea20008000800 */
[----:B------:R-:W-:-:S03]  /*107e0*/  HADD2.F32 R0, -RZ, R0.H0_H0 ;  /* 0x20000000ff007230 */ /* 0x000fc60000004100 */
[----:B------:R-:W-:Y:S01]  /*107f0*/  FSETP.GT.FTZ.AND P0, PT, R19, RZ, PT ;  /* 0x000000ff1300720b */ /* 0x000fe20003f14000 */
[----:B------:R-:W-:-:S04]  /*10800*/  ULOP3.LUT UR5, UR40, 0xff, URZ, 0xc0, !UPT ;  /* 0x000000ff28057892 */ /* 0x000fc8000f8ec0ff */
[----:B------:R-:W-:-:S08]  /*10810*/  UISETP.GT.AND UP0, UPT, UR5, 0x9, UPT ;  /* 0x000000090500788c */ /* 0x000fd0000bf04270 */
[----:B--2---:R-:W-:-:S05]  /*10820*/  @!P0 FMUL.FTZ R0, R0, UR4 ;  /* 0x0000000400008c20 */ /* 0x004fca0008410000 */
        /* <DEDUP_REMOVED lines=11> */
[----:B01----:R-:W0:Y:S02]  /*108e0*/  F2I.FTZ.TRUNC.NTZ R3, R0 ;  /* 0x0000000000037305 */ /* 0x003e24000021f100 */
[----:B0-----:R-:W-:Y:S01]  /*108f0*/  STG.E.U8 desc[UR36][R16.64], R3 ;  /* 0x0000000310007986 */ /* 0x001fe2000c101124 */
[----:B------:R-:W-:Y:S05]  /*10900*/  EXIT ;  /* 0x000000000000794d */ /* 0x000fea0003800000 */
.L_x_1263:
[----:B01----:R-:W-:-:S06]  /*10910*/  HADD2.F32 R3, -RZ, R0.H0_H0 ;  /* 0x20000000ff037230 */ /* 0x003fcc0000004100 */
[----:B------:R-:W0:Y:S02]  /*10920*/  F2I.S64.TRUNC R2, R3 ;  /* 0x0000000300027311 */ /* 0x000e24000020d900 */
[----:B0-----:R-:W-:Y:S01]  /*10930*/  STG.E.U8 desc[UR36][R16.64], R2 ;  /* 0x0000000210007986 */ /* 0x001fe2000c101124 */
[----:B------:R-:W-:Y:S05]  /*10940*/  EXIT ;  /* 0x000000000000794d */ /* 0x000fea0003800000 */
.L_x_1262:
[----:B------:R-:W-:-:S09]  /*10950*/  UISETP.NE.AND UP0, UPT, UR5, 0x2, UPT ;  /* 0x000000020500788c */ /* 0x000fd2000bf05270 */
[----:B------:R-:W-:Y:S05]  /*10960*/  BRA.U !UP0, `(.L_x_1265) ;  /* 0x0000000108307547 */ /* 0x000fea000b800000 */
[----:B------:R-:W-:-:S09]  /*10970*/  UISETP.NE.AND UP0, UPT, UR5, 0x3, UPT ;  /* 0x000000030500788c */ /* 0x000fd2000bf05270 */
[----:B------:R-:W-:Y:S05]  /*10980*/  BRA.U !UP0, `(.L_x_1266) ;  /* 0x0000000108187547 */ /* 0x000fea000b800000 */
[----:B------:R-:W-:-:S09]  /*10990*/  UISETP.NE.AND UP0, UPT, UR5, 0x4, UPT ;  /* 0x000000040500788c */ /* 0x000fd2000bf05270 */
[----:B------:R-:W-:Y:S05]  /*109a0*/  BRA.U UP0, `(.L_x_1264) ;  /* 0x0000000900707547 */ /* 0x000fea000b800000 */
[----:B01----:R-:W-:-:S06]  /*109b0*/  HADD2.F32 R2, -RZ, R0.H0_H0 ;  /* 0x20000000ff027230 */ /* 0x003fcc0000004100 */
[----:B------:R-:W0:Y:S02]  /*109c0*/  F2I.S64.TRUNC R2, R2 ;  /* 0x0000000200027311 */ /* 0x000e24000020d900 */
[----:B0-----:R-:W-:Y:S01]  /*109d0*/  STG.E.64 desc[UR36][R16.64], R2 ;  /* 0x0000000210007986 */ /* 0x001fe2000c101b24 */
[----:B------:R-:W-:Y:S05]  /*109e0*/  EXIT ;  /* 0x000000000000794d */ /* 0x000fea0003800000 */
.L_x_1266:
[----:B------:R-:W-:-:S04]  /*109f0*/  HADD2.F32 R0, -RZ, R0.H0_H0 ;  /* 0x20000000ff007230 */ /* 0x000fc80000004100 */
[----:B01----:R-:W0:Y:S02]  /*10a00*/  F2I.FTZ.TRUNC.NTZ R3, R0 ;  /* 0x0000000000037305 */ /* 0x003e24000021f100 */
[----:B0-----:R-:W-:Y:S01]  /*10a10*/  STG.E desc[UR36][R16.64], R3 ;  /* 0x0000000310007986 */ /* 0x001fe2000c101924 */
[----:B------:R-:W-:Y:S05]  /*10a20*/  EXIT ;  /* 0x000000000000794d */ /* 0x000fea0003800000 */
.L_x_1265:
[----:B------:R-:W-:-:S04]  /*10a30*/  HADD2.F32 R0, -RZ, R0.H0_H0 ;  /* 0x20000000ff007230 */ /* 0x000fc80000004100 */
[----:B01----:R-:W0:Y:S02]  /*10a40*/  F2I.FTZ.TRUNC.NTZ R3, R0 ;  /* 0x0000000000037305 */ /* 0x003e24000021f100 */
[----:B0-----:R-:W-:Y:S01]  /*10a50*/  STG.E.U16 desc[UR36][R16.64], R3 ;  /* 0x0000000310007986 */ /* 0x001fe2000c101524 */
[----:B------:R-:W-:Y:S05]  /*10a60*/  EXIT ;  /* 0x000000000000794d */ /* 0x000fea0003800000 */
.L_x_1261:
[----:B------:R-:W-:-:S09]  /*10a70*/  UISETP.GT.AND UP0, UPT, UR5, 0x6, UPT ;  /* 0x000000060500788c */ /* 0x000fd2000bf04270 */
[----:B------:R-:W-:Y:S05]  /*10a80*/  BRA.U UP0, `(.L_x_1267) ;  /* 0x0000000100247547 */ /* 0x000fea000b800000 */
[----:B------:R-:W-:-:S09]  /*10a90*/  UISETP.NE.AND UP0, UPT, UR5, 0x5, UPT ;  /* 0x000000050500788c */ /* 0x000fd2000bf05270 */
[----:B------:R-:W-:Y:S05]  /*10aa0*/  BRA.U !UP0, `(.L_x_1268) ;  /* 0x0000000108147547 */ /* 0x000fea000b800000 */
[----:B------:R-:W-:-:S09]  /*10ab0*/  UISETP.NE.AND UP0, UPT, UR5, 0x6, UPT ;  /* 0x000000060500788c */ /* 0x000fd2000bf05270 */
[----:B------:R-:W-:Y:S05]  /*10ac0*/  BRA.U UP0, `(.L_x_1264) ;  /* 0x0000000900287547 */ /* 0x000fea000b800000 */
[----:B01----:R-:W-:-:S05]  /*10ad0*/  HADD2.F32 R3, -RZ, R0.H0_H0 ;  /* 0x20000000ff037230 */ /* 0x003fca0000004100 */
[----:B------:R-:W-:Y:S01]  /*10ae0*/  STG.E desc[UR36][R16.64], R3 ;  /* 0x0000000310007986 */ /* 0x000fe2000c101924 */
[----:B------:R-:W-:Y:S05]  /*10af0*/  EXIT ;  /* 0x000000000000794d */ /* 0x000fea0003800000 */
.L_x_1268:
[----:B------:R-:W-:Y:S01]  /*10b00*/  STG.E.U16 desc[UR36][R16.64], R0 ;  /* 0x0000000010007986 */ /* 0x000fe2000c101524 */
[----:B------:R-:W-:Y:S05]  /*10b10*/  EXIT ;  /* 0x000000000000794d */ /* 0x000fea0003800000 */
.L_x_1267:
[----:B------:R-:W-:-:S09]  /*10b20*/  UISETP.NE.AND UP0, UPT, UR5, 0x7, UPT ;  /* 0x000000070500788c */ /* 0x000fd2000bf05270 */
[----:B------:R-:W-:Y:S05]  /*10b30*/  BRA.U !UP0, `(.L_x_1269) ;  /* 0x0000000108347547 */ /* 0x000fea000b800000 */
[----:B------:R-:W-:-:S09]  /*10b40*/  UISETP.NE.AND UP0, UPT, UR5, 0x8, UPT ;  /* 0x000000080500788c */ /* 0x000fd2000bf05270 */
[----:B------:R-:W-:Y:S05]  /*10b50*/  BRA.U !UP0, `(.L_x_1270) ;  /* 0x0000000108187547 */ /* 0x000fea000b800000 */
[----:B------:R-:W-:-:S09]  /*10b60*/  UISETP.NE.AND UP0, UPT, UR5, 0x9, UPT ;  /* 0x000000090500788c */ /* 0x000fd2000bf05270 */
[----:B------:R-:W-:Y:S05]  /*10b70*/  BRA.U UP0, `(.L_x_1264) ;  /* 0x0000000500fc7547 */ /* 0x000fea000b800000 */
[----:B01----:R-:W-:Y:S02]  /*10b80*/  HADD2.F32 R2, -RZ, R0.H0_H0 ;  /* 0x20000000ff027230 */ /* 0x003fe40000004100 */
[----:B------:R-:W-:-:S05]  /*10b90*/  IMAD.MOV.U32 R3, RZ, RZ, RZ ;  /* 0x000000ffff037224 */ /* 0x000fca00078e00ff */
[----:B------:R-:W-:Y:S01]  /*10ba0*/  STG.E.64 desc[UR36][R16.64], R2 ;  /* 0x0000000210007986 */ /* 0x000fe2000c101b24 */
[----:B------:R-:W-:Y:S05]  /*10bb0*/  EXIT ;  /* 0x000000000000794d */ /* 0x000fea0003800000 */
.L_x_1270:
[----:B------:R-:W-:-:S05]  /*10bc0*/  HADD2.F32 R0, -RZ, R0.H0_H0 ;  /* 0x20000000ff007230 */ /* 0x000fca0000004100 */
[----:B------:R-:W-:-:S04]  /*10bd0*/  F2FP.F16.F32.PACK_AB R0, RZ, R0 ;  /* 0x00000000ff00723e */ /* 0x000fc800000000ff */
[----:B------:R-:W-:-:S05]  /*10be0*/  PRMT R0, R0, 0x5410, RZ ;  /* 0x0000541000007816 */ /* 0x000fca00000000ff */
[----:B------:R-:W-:Y:S01]  /*10bf0*/  STG.E desc[UR36][R16.64], R0 ;  /* 0x0000000010007986 */ /* 0x000fe2000c101924 */
[----:B------:R-:W-:Y:S05]  /*10c00*/  EXIT ;  /* 0x000000000000794d */ /* 0x000fea0003800000 */
.L_x_1269:
[----:B01----:R-:W-:-:S05]  /*10c10*/  HADD2.F32 R2, -RZ, R0.H0_H0 ;  /* 0x20000000ff027230 */ /* 0x003fca0000004100 */
[----:B------:R-:W-:-:S06]  /*10c20*/  FMUL.FTZ R2, R2, 1 ;  /* 0x3f80000002027820 */ /* 0x000fcc0000410000 */
[----:B------:R-:W0:Y:S02]  /*10c30*/  F2F.F64.F32 R2, R2 ;  /* 0x0000000200027310 */ /* 0x000e240000201800 */
[----:B0-----:R-:W-:Y:S01]  /*10c40*/  STG.E.64 desc[UR36][R16.64], R2 ;  /* 0x0000000210007986 */ /* 0x001fe2000c101b24 */
[----:B------:R-:W-:Y:S05]  /*10c50*/  EXIT ;  /* 0x000000000000794d */ /* 0x000fea0003800000 */
.L_x_1260:
        /* <DEDUP_REMOVED lines=10> */
[----:B01----:R-:W-:-:S06]  /*10d00*/  HADD2.F32 R3, -RZ, R0.H0_H0 ;  /* 0x20000000ff037230 */ /* 0x003fcc0000004100 */
[----:B------:R-:W0:Y:S02]  /*10d10*/  F2I.FTZ.U32.TRUNC.NTZ R3, R3 ;  /* 0x0000000300037305 */ /* 0x000e24000021f000 */
[----:B0-----:R-:W-:Y:S01]  /*10d20*/  STG.E.U16 desc[UR36][R16.64], R3 ;  /* 0x0000000310007986 */ /* 0x001fe2000c101524 */
[----:B------:R-:W-:Y:S05]  /*10d30*/  EXIT ;  /* 0x000000000000794d */ /* 0x000fea0003800000 */
.L_x_1274:
[----:B01----:R-:W-:Y:S01]  /*10d40*/  HADD2.F32 R3, -RZ, R0.H0_H0 ;  /* 0x20000000ff037230 */ /* 0x003fe20000004100 */
        /* <DEDUP_REMOVED lines=16> */
.L_x_1277:
[----:B------:R-:W-:-:S04]  /*10e50*/  SHF.R.U32.HI R3, RZ, 0x18, R3 ;  /* 0x00000018ff037819 */ /* 0x000fc80000011603 */
[----:B------:R-:W-:-:S04]  /*10e60*/  LOP3.LUT R0, R0, 0x80, R3, 0xf8, !PT ;  /* 0x0000008000007812 */ /* 0x000fc800078ef803 */
[----:B------:R-:W-:-:S07]  /*10e70*/  PRMT R8, R0, 0x7610, R8 ;  /* 0x0000761000087816 */ /* 0x000fce0000000008 */
.L_x_1276:
[----:B------:R-:W-:Y:S05]  /*10e80*/  BSYNC.RECONVERGENT B0 ;  /* 0x0000000000007941 */ /* 0x000fea0003800200 */
.L_x_1275:
[----:B------:R-:W-:Y:S01]  /*10e90*/  STG.E.U8 desc[UR36][R16.64], R8 ;  /* 0x0000000810007986 */ /* 0x000fe2000c101124 */
[----:B------:R-:W-:Y:S05]  /*10ea0*/  EXIT ;  /* 0x000000000000794d */ /* 0x000fea0003800000 */
.L_x_1273:
        /* <DEDUP_REMOVED lines=17> */
.L_x_1280:
[----:B------:R-:W-:-:S04]  /*10fc0*/  SHF.R.U32.HI R3, RZ, 0x18, R3 ;  /* 0x00000018ff037819 */ /* 0x000fc80000011603 */
[----:B------:R-:W-:-:S04]  /*10fd0*/  LOP3.LUT R0, R0, 0x80, R3, 0xf8, !PT ;  /* 0x0000008000007812 */ /* 0x000fc800078ef803 */
[----:B------:R-:W-:-:S07]  /*10fe0*/  PRMT R8, R0, 0x7610, R8 ;  /* 0x0000761000087816 */ /* 0x000fce0000000008 */
.L_x_1279:
[----:B------:R-:W-:Y:S05]  /*10ff0*/  BSYNC.RECONVERGENT B0 ;  /* 0x0000000000007941 */ /* 0x000fea0003800200 */
.L_x_1278:
[----:B------:R-:W-:Y:S01]  /*11000*/  STG.E.U8 desc[UR36][R16.64], R8 ;  /* 0x0000000810007986 */ /* 0x000fe2000c101124 */
[----:B------:R-:W-:Y:S05]  /*11010*/  EXIT ;  /* 0x000000000000794d */ /* 0x000fea0003800000 */
.L_x_1272:
[----:B------:R-:W-:-:S09]  /*11020*/  UISETP.NE.AND UP0, UPT, UR5, 0x1c, UPT ;  /* 0x0000001c0500788c */ /* 0x000fd2000bf05270 */
[----:B------:R-:W-:Y:S05]  /*11030*/  BRA.U !UP0, `(.L_x_1281) ;  /* 0x0000000108607547 */ /* 0x000fea000b800000 */
[----:B------:R-:W-:-:S09]  /*11040*/  UISETP.NE.AND UP0, UPT, UR5, 0x1d, UPT ;  /* 0x0000001d0500788c */ /* 0x000fd2000bf05270 */
[----:B------:R-:W-:Y:S05]  /*11050*/  BRA.U !UP0, `(.L_x_1282) ;  /* 0x0000000108487547 */ /* 0x000fea000b800000 */
[----:B------:R-:W-:-:S09]  /*11060*/  UISETP.NE.AND UP0, UPT, UR5, 0x2c, UPT ;  /* 0x0000002c0500788c */ /* 0x000fd2000bf05270 */
[----:B------:R-:W-:Y:S05]  /*11070*/  BRA.U UP0, `(.L_x_1264) ;  /* 0x0000000100bc7547 */ /* 0x000fea000b800000 */
[----:B01----:R-:W-:-:S05]  /*11080*/  HADD2.F32 R3, -RZ, R0.H0_H0 ;  /* 0x20000000ff037230 */ /* 0x003fca0000004100 */
        /* <DEDUP_REMOVED lines=13> */
[----:B------:R-:W-:Y:S01]  /*11160*/  STG.E.U8 desc[UR36][R16.64], R3 ;  /* 0x0000000310007986 */ /* 0x000fe2000c101124 */
[----:B------:R-:W-:Y:S05]  /*11170*/  EXIT ;  /* 0x000000000000794d */ /* 0x000fea0003800000 */
.L_x_1282:
[----:B01----:R-:W-:-:S06]  /*11180*/  HADD2.F32 R2, -RZ, R0.H0_H0 ;  /* 0x20000000ff027230 */ /* 0x003fcc0000004100 */
[----:B------:R-:W0:Y:S02]  /*11190*/  F2I.U64.TRUNC R2, R2 ;  /* 0x0000000200027311 */ /* 0x000e24000020d800 */
[----:B0-----:R-:W-:Y:S01]  /*111a0*/  STG.E.64 desc[UR36][R16.64], R2 ;  /* 0x0000000210007986 */ /* 0x001fe2000c101b24 */
[----:B------:R-:W-:Y:S05]  /*111b0*/  EXIT ;  /* 0x000000000000794d */ /* 0x000fea0003800000 */
.L_x_1281:
[----:B------:R-:W-:-:S04]  /*111c0*/  HADD2.F32 R0, -RZ, R0.H0_H0 ;  /* 0x20000000ff007230 */ /* 0x000fc80000004100 */
[----:B01----:R-:W0:Y:S02]  /*111d0*/  F2I.FTZ.U32.TRUNC.NTZ R3, R0 ;  /* 0x0000000000037305 */ /* 0x003e24000021f000 */
[----:B0-----:R-:W-:Y:S01]  /*111e0*/  STG.E desc[UR36][R16.64], R3 ;  /* 0x0000000310007986 */ /* 0x001fe2000c101924 */
[----:B------:R-:W-:Y:S05]  /*111f0*/  EXIT ;  /* 0x000000000000794d */ /* 0x000fea0003800000 */
.L_x_1271:
        /* <DEDUP_REMOVED lines=8> */
[----:B01----:R-:W-:-:S05]  /*11280*/  SEL R3, RZ, 0x1, !P0 ;  /* 0x00000001ff037807 */ /* 0x003fca0004000000 */
[----:B------:R-:W-:Y:S01]  /*11290*/  STG.E.U8 desc[UR36][R16.64], R3 ;  /* 0x0000000310007986 */ /* 0x000fe2000c101124 */
[----:B------:R-:W-:Y:S05]  /*112a0*/  EXIT ;  /* 0x000000000000794d */ /* 0x000fea0003800000 */
.L_x_1284:
[----:B------:R-:W-:Y:S01]  /*112b0*/  HADD2.F32 R0, -RZ, R0.H0_H0 ;  /* 0x20000000ff007230 */ /* 0x000fe20000004100 */
[----:B------:R-:W-:-:S04]  /*112c0*/  CS2R R6, SRZ ;  /* 0x0000000000067805 */ /* 0x000fc8000001ff00 */
[----:B------:R-:W-:-:S04]  /*112d0*/  FMUL.FTZ R0, R0, 1 ;  /* 0x3f80000000007820 */ /* 0x000fc80000410000 */
[----:B------:R-:W2:Y:S02]  /*112e0*/  F2F.F64.F32 R4, R0 ;  /* 0x0000000000047310 */ /* 0x000ea40000201800 */
[----:B--2---:R-:W-:Y:S01]  /*112f0*/  STG.E.128 desc[UR36][R16.64], R4 ;  /* 0x0000000410007986 */ /* 0x004fe2000c101d24 */
[----:B------:R-:W-:Y:S05]  /*11300*/  EXIT ;  /* 0x000000000000794d */ /* 0x000fea0003800000 */
.L_x_1283:
[----:B------:R-:W-:-:S09]  /*11310*/  UISETP.NE.AND UP0, UPT, UR5, 0xf, UPT ;  /* 0x0000000f0500788c */ /* 0x000fd2000bf05270 */
[----:B------:R-:W-:Y:S05]  /*11320*/  BRA.U !UP0, `(.L_x_1285) ;  /* 0x0000000108e87547 */ /* 0x000fea000b800000 */
[----:B------:R-:W-:-:S09]  /*11330*/  UISETP.NE.AND UP0, UPT, UR5, 0x17, UPT ;  /* 0x000000170500788c */ /* 0x000fd2000bf05270 */
[----:B------:R-:W-:Y:S05]  /*11340*/  BRA.U !UP0, `(.L_x_1286) ;  /* 0x0000000108907547 */ /* 0x000fea000b800000 */
[----:B------:R-:W-:-:S09]  /*11350*/  UISETP.NE.AND UP0, UPT, UR5, 0x18, UPT ;  /* 0x000000180500788c */ /* 0x000fd2000bf05270 */
[----:B------:R-:W-:Y:S05]  /*11360*/  BRA.U !UP0, `(.L_x_1287) ;  /* 0x0000000108447547 */ /* 0x000fea000b800000 */
.L_x_1264:
[----:B------:R-:W-:Y:S01]  /*11370*/  MOV R0, 0x0 ;  /* 0x0000000000007802 */ /* 0x000fe20000000f00 */
[----:B------:R-:W2:Y:S01]  /*11380*/  LDCU.64 UR4, c[0x4][0x128] ;  /* 0x01002500ff0477ac */ /* 0x000ea20008000a00 */
[----:B------:R-:W-:Y:S02]  /*11390*/  HFMA2 R12, -RZ, RZ, 0, 5.9604644775390625e-08 ;  /* 0x00000001ff0c7431 */ /* 0x000fe400000001ff */
[----:B------:R-:W-:Y:S01]  /*113a0*/  IMAD.MOV.U32 R8, RZ, RZ, 0x65 ;  /* 0x00000065ff087424 */ /* 0x000fe200078e00ff */
[----:B01----:R0:W1:Y:S01]  /*113b0*/  LDC.64 R2, c[0x4][R0] ;  /* 0x0100000000027b82 */ /* 0x0030620000000a00 */
[----:B------:R-:W3:Y:S01]  /*113c0*/  LDCU.64 UR6, c[0x4][0x130] ;  /* 0x01002600ff0677ac */ /* 0x000ee20008000a00 */
[----:B------:R-:W-:Y:S01]  /*113d0*/  IMAD.MOV.U32 R13, RZ, RZ, RZ ;  /* 0x000000ffff0d7224 */ /* 0x000fe200078e00ff */
[----:B------:R-:W4:Y:S01]  /*113e0*/  LDCU.64 UR8, c[0x4][0x30] ;  /* 0x01000600ff0877ac */ /* 0x000f220008000a00 */
[----:B--2---:R-:W-:Y:S02]  /*113f0*/  IMAD.U32 R4, RZ, RZ, UR4 ;  /* 0x00000004ff047e24 */ /* 0x004fe4000f8e00ff */
[----:B------:R-:W-:Y:S01]  /*11400*/  IMAD.U32 R5, RZ, RZ, UR5 ;  /* 0x00000005ff057e24 */ /* 0x000fe2000f8e00ff */
[----:B---3--:R-:W-:Y:S01]  /*11410*/  MOV R6, UR6 ;  /* 0x0000000600067c02 */ /* 0x008fe20008000f00 */
[----:B------:R-:W-:-:S02]  /*11420*/  IMAD.U32 R7, RZ, RZ, UR7 ;  /* 0x00000007ff077e24 */ /* 0x000fc4000f8e00ff */
[----:B----4-:R-:W-:Y:S02]  /*11430*/  IMAD.U32 R10, RZ, RZ, UR8 ;  /* 0x00000008ff0a7e24 */ /* 0x010fe4000f8e00ff */
[----:B0-----:R-:W-:-:S07]  /*11440*/  IMAD.U32 R11, RZ, RZ, UR9 ;  /* 0x00000009ff0b7e24 */ /* 0x001fce000f8e00ff */
[----:B------:R-:W-:-:S07]  /*11450*/  LEPC R20, `(.L_x_1288) ;  /* 0x000000001014794e */ /* 0x000fce0000000000 */
[----:B-1----:R-:W-:Y:S05]  /*11460*/  CALL.ABS.NOINC R2 ;  /* 0x0000000002007343 */ /* 0x002fea0003c00000 */
.L_x_1288:
[----:B------:R-:W-:Y:S05]  /*11470*/  EXIT ;  /* 0x000000000000794d */ /* 0x000fea0003800000 */
.L_x_1287:
[----:B------:R-:W-:Y:S01]  /*11480*/  HADD2.F32 R5, -RZ, R0.H0_H0 ;  /* 0x20000000ff057230 */ /* 0x000fe20000004100 */
[----:B------:R-:W-:Y:S01]  /*11490*/  BSSY.RECONVERGENT B0, `(.L_x_1289) ;  /* 0x000000c000007945 */ /* 0x000fe20003800200 */
[----:B------:R-:W-:-:S03]  /*114a0*/  IMAD.MOV.U32 R0, RZ, RZ, 0x7f ;  /* 0x0000007fff007424 */ /* 0x000fc600078e00ff */
[----:B01----:R-:W-:Y:S02]  /*114b0*/  LOP3.LUT R2, R5, 0x7fffffff, RZ, 0xc0, !PT ;  /* 0x7fffffff05027812 */ /* 0x003fe400078ec0ff */
        /* <DEDUP_REMOVED lines=9> */
.L_x_1290:
[----:B------:R-:W-:Y:S05]  /*11550*/  BSYNC.RECONVERGENT B0 ;  /* 0x0000000000007941 */ /* 0x000fea0003800200 */
.L_x_1289:
[----:B------:R-:W-:-:S05]  /*11560*/  LOP3.LUT R3, R0, 0x80, R3, 0xf8, !PT ;  /* 0x0000008000037812 */ /* 0x000fca00078ef803 */
[----:B------:R-:W-:Y:S01]  /*11570*/  STG.E.U8 desc[UR36][R16.64], R3 ;  /* 0x0000000310007986 */ /* 0x000fe2000c101124 */
[----:B------:R-:W-:Y:S05]  /*11580*/  EXIT ;  /* 0x000000000000794d */ /* 0x000fea0003800000 */
.L_x_1286:
[----:B01----:R-:W-:Y:S01]  /*11590*/  HADD2.F32 R3, -RZ, R0.H0_H0 ;  /* 0x20000000ff037230 */ /* 0x003fe20000004100 */
        /* <DEDUP_REMOVED lines=11> */
.L_x_1292:
[----:B------:R-:W-:Y:S01]  /*11650*/  IMAD.MOV.U32 R0, RZ, RZ, 0x7f ;  /* 0x0000007fff007424 */ /* 0x000fe200078e00ff */
[----:B------:R-:W-:-:S04]  /*11660*/  ISETP.GT.U32.AND P0, PT, R2, 0x7f800000, PT ;  /* 0x7f8000000200780c */ /* 0x000fc80003f04070 */
[----:B------:R-:W-:-:S09]  /*11670*/  SEL R0, R0, 0x7c, P0 ;  /* 0x0000007c00007807 */ /* 0x000fd20000000000 */
.L_x_1293:
[----:B------:R-:W-:Y:S05]  /*11680*/  BSYNC.RECONVERGENT B0 ;  /* 0x0000000000007941 */ /* 0x000fea0003800200 */
.L_x_1291:
[----:B------:R-:W-:-:S04]  /*11690*/  SHF.R.U32.HI R3, RZ, 0x18, R3 ;  /* 0x00000018ff037819 */ /* 0x000fc80000011603 */
[----:B------:R-:W-:-:S05]  /*116a0*/  LOP3.LUT R3, R0, 0x80, R3, 0xf8, !PT ;  /* 0x0000008000037812 */ /* 0x000fca00078ef803 */
[----:B------:R-:W-:Y:S01]  /*116b0*/  STG.E.U8 desc[UR36][R16.64], R3 ;  /* 0x0000000310007986 */ /* 0x000fe2000c101124 */
[----:B------:R-:W-:Y:S05]  /*116c0*/  EXIT ;  /* 0x000000000000794d */ /* 0x000fea0003800000 */
.L_x_1285:
[----:B------:R-:W-:-:S05]  /*116d0*/  HADD2.F32 R0, -RZ, R0.H0_H0 ;  /* 0x20000000ff007230 */ /* 0x000fca0000004100 */
[----:B------:R-:W-:-:S05]  /*116e0*/  F2FP.BF16.F32.PACK_AB R0, RZ, R0 ;  /* 0x00000000ff00723e */ /* 0x000fca00000010ff */
[----:B------:R-:W-:Y:S01]  /*116f0*/  STG.E.U16 desc[UR36][R16.64], R0 ;  /* 0x0000000010007986 */ /* 0x000fe2000c101524 */
[----:B------:R-:W-:Y:S05]  /*11700*/  EXIT ;  /* 0x000000000000794d */ /* 0x000fea0003800000 */
.L_x_1294:
        /* <DEDUP_REMOVED lines=15> */
.L_x_5727:


//--------------------- .text._ZN2at6native27unrolled_elementwise_kernelIZZZNS0_66_GLOBAL__N__d53a5ca4_28_ActivationLeakyReluKernel_cu_9e10b42f_311226leaky_relu_backward_kernelERNS_18TensorIteratorBaseERKN3c106ScalarEENKUlvE_clEvENKUlvE1_clEvEUlNS5_4HalfESB_E_St5arrayIPcLm3EELi4E23TrivialOffsetCalculatorILi2EjESG_ILi1EjENS0_6memory12LoadWithCastILi2EEENSJ_13StoreWithCastILi1EEEEEviT_T0_T2_T3_T4_T5_ --------------------------
	.section	.text._ZN2at6native27unrolled_elementwise_kernelIZZZNS0_66_GLOBAL__N__d53a5ca4_28_ActivationLeakyReluKernel_cu_9e10b42f_311226leaky_relu_backward_kernelERNS_18TensorIteratorBaseERKN3c106ScalarEENKUlvE_clEvENKUlvE1_clEvEUlNS5_4HalfESB_E_St5arrayIPcLm3EELi4E23TrivialOffsetCalculatorILi2EjESG_ILi1EjENS0_6memory12LoadWithCastILi2EEENSJ_13StoreWithCastILi1EEEEEviT_T0_T2_T3_T4_T5_,"ax",@progbits
	.align	128
        .global         _ZN2at6native27unrolled_elementwise_kernelIZZZNS0_66_GLOBAL__N__d53a5ca4_28_ActivationLeakyReluKernel_cu_9e10b42f_311226leaky_relu_backward_kernelERNS_18TensorIteratorBaseERKN3c106ScalarEENKUlvE_clEvENKUlvE1_clEvEUlNS5_4HalfESB_E_St5arrayIPcLm3EELi4E23TrivialOffsetCalculatorILi2EjESG_ILi1EjENS0_6memory12LoadWithCastILi2EEENSJ_13StoreWithCastILi1EEEEEviT_T0_T2_T3_T4_T5_
        .type           _ZN2at6native27unrolled_elementwise_kernelIZZZNS0_66_GLOBAL__N__d53a5ca4_28_ActivationLeakyReluKernel_cu_9e10b42f_311226leaky_relu_backward_kernelERNS_18TensorIteratorBaseERKN3c106ScalarEENKUlvE_clEvENKUlvE1_clEvEUlNS5_4HalfESB_E_St5arrayIPcLm3EELi4E23TrivialOffsetCalculatorILi2EjESG_ILi1EjENS0_6memory12LoadWithCastILi2EEENSJ_13StoreWithCastILi1EEEEEviT_T0_T2_T3_T4_T5_,@function
        .size           _ZN2at6native27unrolled_elementwise_kernelIZZZNS0_66_GLOBAL__N__d53a5ca4_28_ActivationLeakyReluKernel_cu_9e10b42f_311226leaky_relu_backward_kernelERNS_18TensorIteratorBaseERKN3c106ScalarEENKUlvE_clEvENKUlvE1_clEvEUlNS5_4HalfESB_E_St5arrayIPcLm3EELi4E23TrivialOffsetCalculatorILi2EjESG_ILi1EjENS0_6memory12LoadWithCastILi2EEENSJ_13StoreWithCastILi1EEEEEviT_T0_T2_T3_T4_T5_,(.L_x_5728 - _ZN2at6native27unrolled_elementwise_kernelIZZZNS0_66_GLOBAL__N__d53a5ca4_28_ActivationLeakyReluKernel_cu_9e10b42f_311226leaky_relu_backward_kernelERNS_18TensorIteratorBaseERKN3c106ScalarEENKUlvE_clEvENKUlvE1_clEvEUlNS5_4HalfESB_E_St5arrayIPcLm3EELi4E23TrivialOffsetCalculatorILi2EjESG_ILi1EjENS0_6memory12LoadWithCastILi2EEENSJ_13StoreWithCastILi1EEEEEviT_T0_T2_T3_T4_T5_)
        .other          _ZN2at6native27unrolled_elementwise_kernelIZZZNS0_66_GLOBAL__N__d53a5ca4_28_ActivationLeakyReluKernel_cu_9e10b42f_311226leaky_relu_backward_kernelERNS_18TensorIteratorBaseERKN3c106ScalarEENKUlvE_clEvENKUlvE1_clEvEUlNS5_4HalfESB_E_St5arrayIPcLm3EELi4E23TrivialOffsetCalculatorILi2EjESG_ILi1EjENS0_6memory12LoadWithCastILi2EEENSJ_13StoreWithCastILi1EEEEEviT_T0_T2_T3_T4_T5_,@"STO_CUDA_ENTRY STV_DEFAULT"
_ZN2at6native27unrolled_elementwise_kernelIZZZNS0_66_GLOBAL__N__d53a5ca4_28_ActivationLeakyReluKernel_cu_9e10b42f_311226leaky_relu_backward_kernelERNS_18TensorIteratorBaseERKN3c106ScalarEENKUlvE_clEvENKUlvE1_clEvEUlNS5_4HalfESB_E_St5arrayIPcLm3EELi4E23TrivialOffsetCalculatorILi2EjESG_ILi1EjENS0_6memory12LoadWithCastILi2EEENSJ_13StoreWithCastILi1EEEEEviT_T0_T2_T3_T4_T5_:
.text._ZN2at6native27unrolled_elementwise_kernelIZZZNS0_66_GLOBAL__N__d53a5ca4_28_ActivationLeakyReluKernel_cu_9e10b42f_311226leaky_relu_backward_kernelERNS_18TensorIteratorBaseERKN3c106ScalarEENKUlvE_clEvENKUlvE1_clEvEUlNS5_4HalfESB_E_St5arrayIPcLm3EELi4E23TrivialOffsetCalculatorILi2EjESG_ILi1EjENS0_6memory12LoadWithCastILi2EEENSJ_13StoreWithCastILi1EEEEEviT_T0_T2_T3_T4_T5_:
        /* <DEDUP_REMOVED lines=36> */
.L_x_1300:
[----:B------:R-:W2:Y:S02]  /*0240*/  LDG.E.U8 R2, desc[UR36][R2.64] ;  /* 0x0000002402027981 */ /* 0x000ea4000c1e1100 */
[----:B--2---:R-:W-:-:S04]  /*0250*/  I2FP.F32.U32 R0, R2 ;  /* 0x0000000200007245 */ /* 0x004fc80000201000 */
[----:B------:R-:W-:-:S04]  /*0260*/  F2FP.F16.F32.PACK_AB R0, RZ, R0 ;  /* 0x00000000ff00723e */ /* 0x000fc800000000ff */
[----:B------:R-:W-:Y:S01]  /*0270*/  PRMT R24, R0, 0x7610, R24 ;  /* 0x0000761000187816 */ /* 0x000fe20000000018 */
[----:B------:R-:W-:Y:S06]  /*0280*/  BRA `(.L_x_1302) ;  /* 0x0000000c00b47947 */ /* 0x000fec0003800000 */
.L_x_1299:
        /* <DEDUP_REMOVED lines=11> */
.L_x_1304:
[----:B------:R-:W2:Y:S02]  /*0340*/  LDG.E R2, desc[UR36][R2.64] ;  /* 0x0000002402027981 */ /* 0x000ea4000c1e1900 */
[----:B--2---:R-:W-:-:S04]  /*0350*/  I2FP.F32.S32 R0, R2 ;  /* 0x0000000200007245 */ /* 0x004fc80000201400 */
[----:B------:R-:W-:-:S04]  /*0360*/  F2FP.F16.F32.PACK_AB R0, RZ, R0 ;  /* 0x00000000ff00723e */ /* 0x000fc800000000ff */
[----:B------:R-:W-:Y:S01]  /*0370*/  PRMT R24, R0, 0x7610, R24 ;  /* 0x0000761000187816 */ /* 0x000fe20000000018 */
[----:B------:R-:W-:Y:S06]  /*0380*/  BRA `(.L_x_1302) ;  /* 0x0000000c00747947 */ /* 0x000fec0003800000 */
.L_x_1303:
[----:B------:R-:W2:Y:S02]  /*0390*/  LDG.E.U16 R2, desc[UR36][R2.64] ;  /* 0x0000002402027981 */ /* 0x000ea4000c1e1500 */
[----:B--2---:R-:W0:Y:S02]  /*03a0*/  I2F.S16 R0, R2 ;  /* 0x0000000200007306 */ /* 0x004e240000101400 */
[----:B0-----:R-:W-:-:S04]  /*03b0*/  F2FP.F16.F32.PACK_AB R0, RZ, R0 ;  /* 0x00000000ff00723e */ /* 0x001fc800000000ff */
[----:B------:R-:W-:Y:S01]  /*03c0*/  PRMT R24, R0, 0x7610, R24 ;  /* 0x0000761000187816 */ /* 0x000fe20000000018 */
[----:B------:R-:W-:Y:S06]  /*03d0*/  BRA `(.L_x_1302) ;  /* 0x0000000c00607947 */ /* 0x000fec0003800000 */
.L_x_1298:
        /* <DEDUP_REMOVED lines=9> */
.L_x_1306:
[----:B------:R1:W5:Y:S01]  /*0470*/  LDG.E.U16 R24, desc[UR36][R2.64] ;  /* 0x0000002402187981 */ /* 0x000362000c1e1500 */
[----:B------:R-:W-:Y:S05]  /*0480*/  BRA `(.L_x_1302) ;  /* 0x0000000c00347947 */ /* 0x000fea0003800000 */
.L_x_1305:
        /* <DEDUP_REMOVED lines=9> */
.L_x_1308:
[----:B------:R0:W5:Y:S01]  /*0520*/  LDG.E.U16 R24, desc[UR36][R2.64] ;  /* 0x0000002402187981 */ /* 0x000162000c1e1500 */
[----:B------:R-:W-:Y:S05]  /*0530*/  BRA `(.L_x_1302) ;  /* 0x0000000c00087947 */ /* 0x000fea0003800000 */
.L_x_1307:
        /* <DEDUP_REMOVED lines=9> */
.L_x_1297:
        /* <DEDUP_REMOVED lines=14> */
.L_x_1311:
        /* <DEDUP_REMOVED lines=9> */
.L_x_1310:
        /* <DEDUP_REMOVED lines=27> */
.L_x_1313:
        /* <DEDUP_REMOVED lines=14> */
.L_x_1312:
[----:B------:R-:W2:Y:S02]  /*09d0*/  LDG.E.U16 R0, desc[UR36][R2.64] ;  /* 0x0000002402007981 */ /* 0x000ea4000c1e1500 */
[----:B--2---:R-:W-:-:S05]  /*09e0*/  IMAD.U32 R0, R0, 0x10000, RZ ;  /* 0x0001000000007824 */ /* 0x004fca00078e00ff */
[----:B------:R-:W-:-:S04]  /*09f0*/  F2FP.F16.F32.PACK_AB R0, RZ, R0 ;  /* 0x00000000ff00723e */ /* 0x000fc800000000ff */
[----:B------:R-:W-:Y:S01]  /*0a00*/  PRMT R24, R0, 0x7610, R24 ;  /* 0x0000761000187816 */ /* 0x000fe20000000018 */
[----:B------:R-:W-:Y:S06]  /*0a10*/  BRA `(.L_x_1302) ;  /* 0x0000000400d07947 */ /* 0x000fec0003800000 */
.L_x_1309:
        /* <DEDUP_REMOVED lines=13> */
.L_x_1316:
        /* <DEDUP_REMOVED lines=21> */
.L_x_1320:
[----:B------:R-:W-:Y:S05]  /*0c40*/  BSYNC.RECONVERGENT B1 ;  /* 0x0000000000017941 */ /* 0x000fea0003800200 */
.L_x_1319:
[----:B------:R-:W-:Y:S01]  /*0c50*/  IMAD.SHL.U32 R0, R0, 0x100000, RZ ;  /* 0x0010000000007824 */ /* 0x000fe200078e00ff */
[----:B------:R-:W-:-:S04]  /*0c60*/  LEA R2, R2, 0x3b800000, 0x17 ;  /* 0x3b80000002027811 */ /* 0x000fc800078eb8ff */
[----:B------:R-:W-:-:S07]  /*0c70*/  LOP3.LUT R0, R2, R0, R7, 0xfe, !PT ;  /* 0x0000000002007212 */ /* 0x000fce00078efe07 */
.L_x_1318:
[----:B------:R-:W-:Y:S05]  /*0c80*/  BSYNC.RECONVERGENT B0 ;  /* 0x0000000000007941 */ /* 0x000fea0003800200 */
.L_x_1317:
[----:B------:R-:W-:-:S04]  /*0c90*/  F2FP.F16.F32.PACK_AB R0, RZ, R0 ;  /* 0x00000000ff00723e */ /* 0x000fc800000000ff */
[----:B------:R-:W-:Y:S01]  /*0ca0*/  PRMT R24, R0, 0x7610, R24 ;  /* 0x0000761000187816 */ /* 0x000fe20000000018 */
[----:B------:R-:W-:Y:S06]  /*0cb0*/  BRA `(.L_x_1302) ;  /* 0x0000000400287947 */ /* 0x000fec0003800000 */
.L_x_1315:
        /* <DEDUP_REMOVED lines=21> */
.L_x_1324:
[----:B------:R-:W-:Y:S05]  /*0e10*/  BSYNC.RECONVERGENT B1 ;  /* 0x0000000000017941 */ /* 0x000fea0003800200 */
.L_x_1323:
[----:B------:R-:W-:Y:S01]  /*0e20*/  IMAD.SHL.U32 R0, R0, 0x200000, RZ ;  /* 0x0020000000007824 */ /* 0x000fe200078e00ff */
[----:B------:R-:W-:-:S04]  /*0e30*/  LEA R2, R2, 0x37800000, 0x17 ;  /* 0x3780000002027811 */ /* 0x000fc800078eb8ff */
[----:B------:R-:W-:-:S07]  /*0e40*/  LOP3.LUT R0, R2, R0, R7, 0xfe, !PT ;  /* 0x0000000002007212 */ /* 0x000fce00078efe07 */
.L_x_1322:
[----:B------:R-:W-:Y:S05]  /*0e50*/  BSYNC.RECONVERGENT B0 ;  /* 0x0000000000007941 */ /* 0x000fea0003800200 */
.L_x_1321:
[----:B------:R-:W-:-:S04]  /*0e60*/  F2FP.F16.F32.PACK_AB R0, RZ, R0 ;  /* 0x00000000ff00723e */ /* 0x000fc800000000ff */
[----:B------:R-:W-:Y:S01]  /*0e70*/  PRMT R24, R0, 0x7610, R24 ;  /* 0x0000761000187816 */ /* 0x000fe20000000018 */
[----:B------:R-:W-:Y:S06]  /*0e80*/  BRA `(.L_x_1302) ;  /* 0x0000000000b47947 */ /* 0x000fec0003800000 */
.L_x_1314:
[----:B------:R-:W-:-:S09]  /*0e90*/  UISETP.NE.AND UP0, UPT, UR4, 0x1c, UPT ;  /* 0x0000001c0400788c */ /* 0x000fd2000bf05270 */
[----:B------:R-:W-:Y:S05]  /*0ea0*/  BRA.U !UP0, `(.L_x_1325) ;  /* 0x00000001089c7547 */ /* 0x000fea000b800000 */
[----:B------:R-:W-:-:S09]  /*0eb0*/  UISETP.NE.AND UP0, UPT, UR4, 0x1d, UPT ;  /* 0x0000001d0400788c */ /* 0x000fd2000bf05270 */
[----:B------:R-:W-:Y:S05]  /*0ec0*/  BRA.U !UP0, `(.L_x_1326) ;  /* 0x0000000108807547 */ /* 0x000fea000b800000 */
[----:B------:R-:W-:-:S09]  /*0ed0*/  UISETP.NE.AND UP0, UPT, UR4, 0x2c, UPT ;  /* 0x0000002c0400788c */ /* 0x000fd2000bf05270 */
[----:B------:R-:W-:Y:S05]  /*0ee0*/  BRA.U !UP0, `(.L_x_1327) ;  /* 0x0000000108487547 */ /* 0x000fea000b800000 */
.L_x_1301:
        /* <DEDUP_REMOVED lines=16> */
.L_x_1328:
[----:B------:R-:W-:Y:S01]  /*0ff0*/  PRMT R24, RZ, 0x7610, R24 ;  /* 0x00007610ff187816 */ /* 0x000fe20000000018 */
[----:B------:R-:W-:Y:S06]  /*1000*/  BRA `(.L_x_1302) ;  /* 0x0000000000547947 */ /* 0x000fec0003800000 */
.L_x_1327:
        /* <DEDUP_REMOVED lines=8> */
.L_x_1330:
[----:B------:R-:W-:Y:S05]  /*1090*/  BSYNC.RECONVERGENT B0 ;  /* 0x0000000000007941 */ /* 0x000fea0003800200 */
.L_x_1329:
[----:B------:R-:W-:-:S04]  /*10a0*/  F2FP.F16.F32.PACK_AB R0, RZ, R0 ;  /* 0x00000000ff00723e */ /* 0x000fc800000000ff */
[----:B------:R-:W-:Y:S01]  /*10b0*/  PRMT R24, R0, 0x7610, R24 ;  /* 0x0000761000187816 */ /* 0x000fe20000000018 */
[----:B------:R-:W-:Y:S06]  /*10c0*/  BRA `(.L_x_1302) ;  /* 0x0000000000247947 */ /* 0x000fec0003800000 */
.L_x_1326:
[----:B------:R-:W2:Y:S02]  /*10d0*/  LDG.E.64 R2, desc[UR36][R2.64] ;  /* 0x0000002402027981 */ /* 0x000ea4000c1e1b00 */
[----:B--2---:R-:W0:Y:S02]  /*10e0*/  I2F.U64 R0, R2 ;  /* 0x0000000200007312 */ /* 0x004e240000301000 */
[----:B0-----:R-:W-:-:S04]  /*10f0*/  F2FP.F16.F32.PACK_AB R0, RZ, R0 ;  /* 0x00000000ff00723e */ /* 0x001fc800000000ff */
[----:B------:R-:W-:Y:S01]  /*1100*/  PRMT R24, R0, 0x7610, R24 ;  /* 0x0000761000187816 */ /* 0x000fe20000000018 */
[----:B------:R-:W-:Y:S06]  /*1110*/  BRA `(.L_x_1302) ;  /* 0x0000000000107947 */ /* 0x000fec0003800000 */
.L_x_1325:
[----:B------:R-:W2:Y:S02]  /*1120*/  LDG.E R2, desc[UR36][R2.64] ;  /* 0x0000002402027981 */ /* 0x000ea4000c1e1900 */
[----:B--2---:R-:W-:-:S04]  /*1130*/  I2FP.F32.U32 R0, R2 ;  /* 0x0000000200007245 */ /* 0x004fc80000201000 */
[----:B------:R-:W-:-:S04]  /*1140*/  F2FP.F16.F32.PACK_AB R0, RZ, R0 ;  /* 0x00000000ff00723e */ /* 0x000fc800000000ff */
[----:B------:R-:W-:-:S07]  /*1150*/  PRMT R24, R0, 0x7610, R24 ;  /* 0x0000761000187816 */ /* 0x000fce0000000018 */
.L_x_1302:
[----:B01----:R-:W0:Y:S01]  /*1160*/  LDC.64 R2, c[0x0][0x3a8] ;  /* 0x0000ea00ff027b82 */ /* 0x003e220000000a00 */
        /* <DEDUP_REMOVED lines=20> */
.L_x_1334:
[----:B------:R-:W2:Y:S02]  /*12b0*/  LDG.E.U8 R2, desc[UR36][R2.64] ;  /* 0x0000002402027981 */ /* 0x000ea4000c1e1100 */
[----:B--2---:R-:W-:-:S04]  /*12c0*/  I2FP.F32.U32 R0, R2 ;  /* 0x0000000200007245 */ /* 0x004fc80000201000 */
[----:B------:R-:W-:-:S04]  /*12d0*/  F2FP.F16.F32.PACK_AB R0, RZ, R0 ;  /* 0x00000000ff00723e */ /* 0x000fc800000000ff */
[----:B------:R-:W-:Y:S01]  /*12e0*/  PRMT R23, R0, 0x7610, R23 ;  /* 0x0000761000177816 */ /* 0x000fe20000000017 */
[----:B------:R-:W-:Y:S06]  /*12f0*/  BRA `(.L_x_1336) ;  /* 0x0000000c00b47947 */ /* 0x000fec0003800000 */
.L_x_1333:
        /* <DEDUP_REMOVED lines=11> */
.L_x_1338:
[----:B------:R-:W2:Y:S02]  /*13b0*/  LDG.E R2, desc[UR36][R2.64] ;  /* 0x0000002402027981 */ /* 0x000ea4000c1e1900 */
[----:B--2---:R-:W-:-:S04]  /*13c0*/  I2FP.F32.S32 R0, R2 ;  /* 0x0000000200007245 */ /* 0x004fc80000201400 */
[----:B------:R-:W-:-:S04]  /*13d0*/  F2FP.F16.F32.PACK_AB R0, RZ, R0 ;  /* 0x00000000ff00723e */ /* 0x000fc800000000ff */
[----:B------:R-:W-:Y:S01]  /*13e0*/  PRMT R23, R0, 0x7610, R23 ;  /* 0x0000761000177816 */ /* 0x000fe20000000017 */
[----:B------:R-:W-:Y:S06]  /*13f0*/  BRA `(.L_x_1336) ;  /* 0x0000000c00747947 */ /* 0x000fec0003800000 */
.L_x_1337:
[----:B------:R-:W2:Y:S02]  /*1400*/  LDG.E.U16 R2, desc[UR36][R2.64] ;  /* 0x0000002402027981 */ /* 0x000ea4000c1e1500 */
[----:B--2---:R-:W0:Y:S02]  /*1410*/  I2F.S16 R0, R2 ;  /* 0x0000000200007306 */ /* 0x004e240000101400 */
[----:B0-----:R-:W-:-:S04]  /*1420*/  F2FP.F16.F32.PACK_AB R0, RZ, R0 ;  /* 0x00000000ff00723e */ /* 0x001fc800000000ff */
[----:B------:R-:W-:Y:S01]  /*1430*/  PRMT R23, R0, 0x7610, R23 ;  /* 0x0000761000177816 */ /* 0x000fe20000000017 */
[----:B------:R-:W-:Y:S06]  /*1440*/  BRA `(.L_x_1336) ;  /* 0x0000000c00607947 */ /* 0x000fec0003800000 */
.L_x_1332:
        /* <DEDUP_REMOVED lines=9> */
.L_x_1340:
[----:B------:R1:W5:Y:S01]  /*14e0*/  LDG.E.U16 R23, desc[UR36][R2.64] ;  /* 0x0000002402177981 */ /* 0x000362000c1e1500 */
[----:B------:R-:W-:Y:S05]  /*14f0*/  BRA `(.L_x_1336) ;  /* 0x0000000c00347947 */ /* 0x000fea0003800000 */
.L_x_1339:
        /* <DEDUP_REMOVED lines=9> */
.L_x_1342:
[----:B------:R0:W5:Y:S01]  /*1590*/  LDG.E.U16 R23, desc[UR36][R2.64] ;  /* 0x0000002402177981 */ /* 0x000162000c1e1500 */
[----:B------:R-:W-:Y:S05]  /*15a0*/  BRA `(.L_x_1336) ;  /* 0x0000000c00087947 */ /* 0x000fea0003800000 */
.L_x_1341:
        /* <DEDUP_REMOVED lines=9> */
.L_x_1331:
        /* <DEDUP_REMOVED lines=14> */
.L_x_1345:
        /* <DEDUP_REMOVED lines=9> */
.L_x_1344:
        /* <DEDUP_REMOVED lines=27> */
.L_x_1347:
        /* <DEDUP_REMOVED lines=14> */
.L_x_1346:
[----:B------:R-:W2:Y:S02]  /*1a40*/  LDG.E.U16 R0, desc[UR36][R2.64] ;  /* 0x0000002402007981 */ /* 0x000ea4000c1e1500 */
[----:B--2---:R-:W-:-:S05]  /*1a50*/  IMAD.U32 R0, R0, 0x10000, RZ ;  /* 0x0001000000007824 */ /* 0x004fca00078e00ff */
[----:B------:R-:W-:-:S04]  /*1a60*/  F2FP.F16.F32.PACK_AB R0, RZ, R0 ;  /* 0x00000000ff00723e */ /* 0x000fc800000000ff */
[----:B------:R-:W-:Y:S01]  /*1a70*/  PRMT R23, R0, 0x7610, R23 ;  /* 0x0000761000177816 */ /* 0x000fe20000000017 */
[----:B------:R-:W-:Y:S06]  /*1a80*/  BRA `(.L_x_1336) ;  /* 0x0000000400d07947 */ /* 0x000fec0003800000 */
.L_x_1343:
        /* <DEDUP_REMOVED lines=13> */
.L_x_1350:
        /* <DEDUP_REMOVED lines=21> */
.L_x_1354:
[----:B------:R-:W-:Y:S05]  /*1cb0*/  BSYNC.RECONVERGENT B1 ;  /* 0x0000000000017941 */ /* 0x000fea0003800200 */
.L_x_1353:
[----:B------:R-:W-:Y:S01]  /*1cc0*/  IMAD.SHL.U32 R0, R0, 0x100000, RZ ;  /* 0x0010000000007824 */ /* 0x000fe200078e00ff */
[----:B------:R-:W-:-:S04]  /*1cd0*/  LEA R2, R2, 0x3b800000, 0x17 ;  /* 0x3b80000002027811 */ /* 0x000fc800078eb8ff */
[----:B------:R-:W-:-:S07]  /*1ce0*/  LOP3.LUT R0, R2, R0, R7, 0xfe, !PT ;  /* 0x0000000002007212 */ /* 0x000fce00078efe07 */
.L_x_1352:
[----:B------:R-:W-:Y:S05]  /*1cf0*/  BSYNC.RECONVERGENT B0 ;  /* 0x0000000000007941 */ /* 0x000fea0003800200 */
.L_x_1351:
[----:B------:R-:W-:-:S04]  /*1d00*/  F2FP.F16.F32.PACK_AB R0, RZ, R0 ;  /* 0x00000000ff00723e */ /* 0x000fc800000000ff */
[----:B------:R-:W-:Y:S01]  /*1d10*/  PRMT R23, R0, 0x7610, R23 ;  /* 0x0000761000177816 */ /* 0x000fe20000000017 */
[----:B------:R-:W-:Y:S06]  /*1d20*/  BRA `(.L_x_1336) ;  /* 0x0000000400287947 */ /* 0x000fec0003800000 */
.L_x_1349:
        /* <DEDUP_REMOVED lines=21> */
.L_x_1358:
[----:B------:R-:W-:Y:S05]  /*1e80*/  BSYNC.RECONVERGENT B1 ;  /* 0x0000000000017941 */ /* 0x000fea0003800200 */
.L_x_1357:
[----:B------:R-:W-:Y:S01]  /*1e90*/  IMAD.SHL.U32 R0, R0, 0x200000, RZ ;  /* 0x0020000000007824 */ /* 0x000fe200078e00ff */
[----:B------:R-:W-:-:S04]  /*1ea0*/  LEA R2, R2, 0x37800000, 0x17 ;  /* 0x3780000002027811 */ /* 0x000fc800078eb8ff */
[----:B------:R-:W-:-:S07]  /*1eb0*/  LOP3.LUT R0, R2, R0, R7, 0xfe, !PT ;  /* 0x0000000002007212 */ /* 0x000fce00078efe07 */
.L_x_1356:
[----:B------:R-:W-:Y:S05]  /*1ec0*/  BSYNC.RECONVERGENT B0 ;  /* 0x0000000000007941 */ /* 0x000fea0003800200 */
.L_x_1355:
[----:B------:R-:W-:-:S04]  /*1ed0*/  F2FP.F16.F32.PACK_AB R0, RZ, R0 ;  /* 0x00000000ff00723e */ /* 0x000fc800000000ff */
[----:B------:R-:W-:Y:S01]  /*1ee0*/  PRMT R23, R0, 0x7610, R23 ;  /* 0x0000761000177816 */ /* 0x000fe20000000017 */
[----:B------:R-:W-:Y:S06]  /*1ef0*/  BRA `(.L_x_1336) ;  /* 0x0000000000b47947 */ /* 0x000fec0003800000 */
.L_x_1348:
[----:B------:R-:W-:-:S09]  /*1f00*/  UISETP.NE.AND UP0, UPT, UR4, 0x1c, UPT ;  /* 0x0000001c0400788c */ /* 0x000fd2000bf05270 */
[----:B------:R-:W-:Y:S05]  /*1f10*/  BRA.U !UP0, `(.L_x_1359) ;  /* 0x00000001089c7547 */ /* 0x000fea000b800000 */
[----:B------:R-:W-:-:S09]  /*1f20*/  UISETP.NE.AND UP0, UPT, UR4, 0x1d, UPT ;  /* 0x0000001d0400788c */ /* 0x000fd2000bf05270 */
[----:B------:R-:W-:Y:S05]  /*1f30*/  BRA.U !UP0, `(.L_x_1360) ;  /* 0x0000000108807547 */ /* 0x000fea000b800000 */
[----:B------:R-:W-:-:S09]  /*1f40*/  UISETP.NE.AND UP0, UPT, UR4, 0x2c, UPT ;  /* 0x0000002c0400788c */ /* 0x000fd2000bf05270 */
[----:B------:R-:W-:Y:S05]  /*1f50*/  BRA.U !UP0, `(.L_x_1361) ;  /* 0x0000000108487547 */ /* 0x000fea000b800000 */
.L_x_1335:
        /* <DEDUP_REMOVED lines=16> */
.L_x_1362:
[----:B------:R-:W-:Y:S01]  /*2060*/  PRMT R23, RZ, 0x7610, R23 ;  /* 0x00007610ff177816 */ /* 0x000fe20000000017 */
[----:B------:R-:W-:Y:S06]  /*2070*/  BRA `(.L_x_1336) ;  /* 0x0000000000547947 */ /* 0x000fec0003800000 */
.L_x_1361:
        /* <DEDUP_REMOVED lines=8> */
.L_x_1364:
[----:B------:R-:W-:Y:S05]  /*2100*/  BSYNC.RECONVERGENT B0 ;  /* 0x0000000000007941 */ /* 0x000fea0003800200 */
.L_x_1363:
[----:B------:R-:W-:-:S04]  /*2110*/  F2FP.F16.F32.PACK_AB R0, RZ, R0 ;  /* 0x00000000ff00723e */ /* 0x000fc800000000ff */
[----:B------:R-:W-:Y:S01]  /*2120*/  PRMT R23, R0, 0x7610, R23 ;  /* 0x0000761000177816 */ /* 0x000fe20000000017 */
[----:B------:R-:W-:Y:S06]  /*2130*/  BRA `(.L_x_1336) ;  /* 0x0000000000247947 */ /* 0x000fec0003800000 */
.L_x_1360:
[----:B------:R-:W2:Y:S02]  /*2140*/  LDG.E.64 R2, desc[UR36][R2.64] ;  /* 0x0000002402027981 */ /* 0x000ea4000c1e1b00 */
[----:B--2---:R-:W0:Y:S02]  /*2150*/  I2F.U64 R0, R2 ;  /* 0x0000000200007312 */ /* 0x004e240000301000 */
[----:B0-----:R-:W-:-:S04]  /*2160*/  F2FP.F16.F32.PACK_AB R0, RZ, R0 ;  /* 0x00000000ff00723e */ /* 0x001fc800000000ff */
[----:B------:R-:W-:Y:S01]  /*2170*/  PRMT R23, R0, 0x7610, R23 ;  /* 0x0000761000177816 */ /* 0x000fe20000000017 */
[----:B------:R-:W-:Y:S06]  /*2180*/  BRA `(.L_x_1336) ;  /* 0x0000000000107947 */ /* 0x000fec0003800000 */
.L_x_1359:
[----:B------:R-:W2:Y:S02]  /*2190*/  LDG.E R2, desc[UR36][R2.64] ;  /* 0x0000002402027981 */ /* 0x000ea4000c1e1900 */
[----:B--2---:R-:W-:-:S04]  /*21a0*/  I2FP.F32.U32 R0, R2 ;  /* 0x0000000200007245 */ /* 0x004fc80000201000 */
[----:B------:R-:W-:-:S04]  /*21b0*/  F2FP.F16.F32.PACK_AB R0, RZ, R0 ;  /* 0x00000000ff00723e */ /* 0x000fc800000000ff */
[----:B------:R-:W-:-:S07]  /*21c0*/  PRMT R23, R0, 0x7610, R23 ;  /* 0x0000761000177816 */ /* 0x000fce0000000017 */
.L_x_1336:
[----:B------:R-:W-:-:S07]  /*21d0*/  VIADD R26, R22, 0x80 ;  /* 0x00000080161a7836 */ /* 0x000fce0000000000 */
.L_x_1296:
[----:B------:R-:W-:Y:S05]  /*21e0*/  BSYNC.RECONVERGENT B6 ;  /* 0x0000000000067941 */ /* 0x000fea0003800200 */
.L_x_1295:
[----:B------:R-:W-:Y:S01]  /*21f0*/  ISETP.GE.AND P0, PT, R26, R25, PT ;  /* 0x000000191a00720c */ /* 0x000fe20003f06270 */
[----:B------:R-:W-:Y:S01]  /*2200*/  BSSY.RECONVERGENT B6, `(.L_x_1365) ;  /* 0x0000214000067945 */ /* 0x000fe20003800200 */
[----:B------:R-:W-:Y:S02]  /*2210*/  PRMT R19, RZ, 0x7610, R19 ;  /* 0x00007610ff137816 */ /* 0x000fe40000000013 */
[----:B------:R-:W-:-:S09]  /*2220*/  PRMT R18, RZ, 0x7610, R18 ;  /* 0x00007610ff127816 */ /* 0x000fd20000000012 */
[----:B------:R-:W-:Y:S05]  /*2230*/  @P0 BRA `(.L_x_1366) ;  /* 0x0000002000400947 */ /* 0x000fea0003800000 */
[----:B01----:R-:W0:Y:S01]  /*2240*/  LDC.64 R2, c[0x0][0x3a0] ;  /* 0x0000e800ff027b82 */ /* 0x003e220000000a00 */
        /* <DEDUP_REMOVED lines=21> */
.L_x_1370:
[----:B------:R-:W2:Y:S02]  /*23a0*/  LDG.E.U8 R2, desc[UR36][R2.64] ;  /* 0x0000002402027981 */ /* 0x000ea4000c1e1100 */
[----:B--2---:R-:W-:-:S04]  /*23b0*/  I2FP.F32.U32 R0, R2 ;  /* 0x0000000200007245 */ /* 0x004fc80000201000 */
[----:B------:R-:W-:-:S04]  /*23c0*/  F2FP.F16.F32.PACK_AB R0, RZ, R0 ;  /* 0x00000000ff00723e */ /* 0x000fc800000000ff */
[----:B------:R-:W-:Y:S01]  /*23d0*/  PRMT R19, R0, 0x7610, R19 ;  /* 0x0000761000137816 */ /* 0x000fe20000000013 */
[----:B------:R-:W-:Y:S06]  /*23e0*/  BRA `(.L_x_1372) ;  /* 0x0000000c00b47947 */ /* 0x000fec0003800000 */
.L_x_1369:
        /* <DEDUP_REMOVED lines=11> */
.L_x_1374:
[----:B------:R-:W2:Y:S02]  /*24a0*/  LDG.E R2, desc[UR36][R2.64] ;  /* 0x0000002402027981 */ /* 0x000ea4000c1e1900 */
[----:B--2---:R-:W-:-:S04]  /*24b0*/  I2FP.F32.S32 R0, R2 ;  /* 0x0000000200007245 */ /* 0x004fc80000201400 */
[----:B------:R-:W-:-:S04]  /*24c0*/  F2FP.F16.F32.PACK_AB R0, RZ, R0 ;  /* 0x00000000ff00723e */ /* 0x000fc800000000ff */
[----:B------:R-:W-:Y:S01]  /*24d0*/  PRMT R19, R0, 0x7610, R19 ;  /* 0x0000761000137816 */ /* 0x000fe20000000013 */
[----:B------:R-:W-:Y:S06]  /*24e0*/  BRA `(.L_x_1372) ;  /* 0x0000000c00747947 */ /* 0x000fec0003800000 */
.L_x_1373:
[----:B------:R-:W2:Y:S02]  /*24f0*/  LDG.E.U16 R2, desc[UR36][R2.64] ;  /* 0x0000002402027981 */ /* 0x000ea4000c1e1500 */
[----:B--2---:R-:W0:Y:S02]  /*2500*/  I2F.S16 R0, R2 ;  /* 0x0000000200007306 */ /* 0x004e240000101400 */
[----:B0-----:R-:W-:-:S04]  /*2510*/  F2FP.F16.F32.PACK_AB R0, RZ, R0 ;  /* 0x00000000ff00723e */ /* 0x001fc800000000ff */
[----:B------:R-:W-:Y:S01]  /*2520*/  PRMT R19, R0, 0x7610, R19 ;  /* 0x0000761000137816 */ /* 0x000fe20000000013 */
[----:B------:R-:W-:Y:S06]  /*2530*/  BRA `(.L_x_1372) ;  /* 0x0000000c00607947 */ /* 0x000fec0003800000 */
.L_x_1368:
        /* <DEDUP_REMOVED lines=9> */
.L_x_1376:
[----:B------:R1:W5:Y:S01]  /*25d0*/  LDG.E.U16 R19, desc[UR36][R2.64] ;  /* 0x0000002402137981 */ /* 0x000362000c1e1500 */
[----:B------:R-:W-:Y:S05]  /*25e0*/  BRA `(.L_x_1372) ;  /* 0x0000000c00347947 */ /* 0x000fea0003800000 */
.L_x_1375:
        /* <DEDUP_REMOVED lines=9> */
.L_x_1378:
[----:B------:R0:W5:Y:S01]  /*2680*/  LDG.E.U16 R19, desc[UR36][R2.64] ;  /* 0x0000002402137981 */ /* 0x000162000c1e1500 */
[----:B------:R-:W-:Y:S05]  /*2690*/  BRA `(.L_x_1372) ;  /* 0x0000000c00087947 */ /* 0x000fea0003800000 */
.L_x_1377:
        /* <DEDUP_REMOVED lines=9> */
.L_x_1367:
        /* <DEDUP_REMOVED lines=14> */
.L_x_1381:
        /* <DEDUP_REMOVED lines=9> */
.L_x_1380:
        /* <DEDUP_REMOVED lines=27> */
.L_x_1383:
        /* <DEDUP_REMOVED lines=14> */
.L_x_1382:
[----:B------:R-:W2:Y:S02]  /*2b30*/  LDG.E.U16 R0, desc[UR36][R2.64] ;  /* 0x0000002402007981 */ /* 0x000ea4000c1e1500 */
[----:B--2---:R-:W-:-:S05]  /*2b40*/  IMAD.U32 R0, R0, 0x10000, RZ ;  /* 0x0001000000007824 */ /* 0x004fca00078e00ff */
[----:B------:R-:W-:-:S04]  /*2b50*/  F2FP.F16.F32.PACK_AB R0, RZ, R0 ;  /* 0x00000000ff00723e */ /* 0x000fc800000000ff */
[----:B------:R-:W-:Y:S01]  /*2b60*/  PRMT R19, R0, 0x7610, R19 ;  /* 0x0000761000137816 */ /* 0x000fe20000000013 */
[----:B------:R-:W-:Y:S06]  /*2b70*/  BRA `(.L_x_1372) ;  /* 0x0000000400d07947 */ /* 0x000fec0003800000 */
.L_x_1379:
        /* <DEDUP_REMOVED lines=13> */
.L_x_1386:
        /* <DEDUP_REMOVED lines=21> */
.L_x_1390:
[----:B------:R-:W-:Y:S05]  /*2da0*/  BSYNC.RECONVERGENT B1 ;  /* 0x0000000000017941 */ /* 0x000fea0003800200 */
.L_x_1389:
[----:B------:R-:W-:Y:S01]  /*2db0*/  IMAD.SHL.U32 R0, R0, 0x100000, RZ ;  /* 0x0010000000007824 */ /* 0x000fe200078e00ff */
[----:B------:R-:W-:-:S04]  /*2dc0*/  LEA R2, R2, 0x3b800000, 0x17 ;  /* 0x3b80000002027811 */ /* 0x000fc800078eb8ff */
[----:B------:R-:W-:-:S07]  /*2dd0*/  LOP3.LUT R0, R2, R0, R7, 0xfe, !PT ;  /* 0x0000000002007212 */ /* 0x000fce00078efe07 */
.L_x_1388:
[----:B------:R-:W-:Y:S05]  /*2de0*/  BSYNC.RECONVERGENT B0 ;  /* 0x0000000000007941 */ /* 0x000fea0003800200 */
.L_x_1387:
[----:B------:R-:W-:-:S04]  /*2df0*/  F2FP.F16.F32.PACK_AB R0, RZ, R0 ;  /* 0x00000000ff00723e */ /* 0x000fc800000000ff */
[----:B------:R-:W-:Y:S01]  /*2e00*/  PRMT R19, R0, 0x7610, R19 ;  /* 0x0000761000137816 */ /* 0x000fe20000000013 */
[----:B------:R-:W-:Y:S06]  /*2e10*/  BRA `(.L_x_1372) ;  /* 0x0000000400287947 */ /* 0x000fec0003800000 */
.L_x_1385:
        /* <DEDUP_REMOVED lines=21> */
.L_x_1394:
[----:B------:R-:W-:Y:S05]  /*2f70*/  BSYNC.RECONVERGENT B1 ;  /* 0x0000000000017941 */ /* 0x000fea0003800200 */
.L_x_1393:
[----:B------:R-:W-:Y:S01]  /*2f80*/  IMAD.SHL.U32 R0, R0, 0x200000, RZ ;  /* 0x0020000000007824 */ /* 0x000fe200078e00ff */
[----:B------:R-:W-:-:S04]  /*2f90*/  LEA R2, R2, 0x37800000, 0x17 ;  /* 0x3780000002027811 */ /* 0x000fc800078eb8ff */
[----:B------:R-:W-:-:S07]  /*2fa0*/  LOP3.LUT R0, R2, R0, R7, 0xfe, !PT ;  /* 0x0000000002007212 */ /* 0x000fce00078efe07 */
.L_x_1392:
[----:B------:R-:W-:Y:S05]  /*2fb0*/  BSYNC.RECONVERGENT B0 ;  /* 0x0000000000007941 */ /* 0x000fea0003800200 */
.L_x_1391:
[----:B------:R-:W-:-:S04]  /*2fc0*/  F2FP.F16.F32.PACK_AB R0, RZ, R0 ;  /* 0x00000000ff00723e */ /* 0x000fc800000000ff */
[----:B------:R-:W-:Y:S01]  /*2fd0*/  PRMT R19, R0, 0x7610, R19 ;  /* 0x0000761000137816 */ /* 0x000fe20000000013 */
[----:B------:R-:W-:Y:S06]  /*2fe0*/  BRA `(.L_x_1372) ;  /* 0x0000000000b47947 */ /* 0x000fec0003800000 */
.L_x_1384:
        /* <DEDUP_REMOVED lines=14> */
.L_x_1398:
[----:B------:R-:W-:Y:S05]  /*30d0*/  BSYNC.RECONVERGENT B0 ;  /* 0x0000000000007941 */ /* 0x000fea0003800200 */
.L_x_1397:
[----:B------:R-:W-:-:S04]  /*30e0*/  F2FP.F16.F32.PACK_AB R0, RZ, R0 ;  /* 0x00000000ff00723e */ /* 0x000fc800000000ff */
[----:B------:R-:W-:Y:S01]  /*30f0*/  PRMT R19, R0, 0x7610, R19 ;  /* 0x0000761000137816 */ /* 0x000fe20000000013 */
[----:B------:R-:W-:Y:S06]  /*3100*/  BRA `(.L_x_1372) ;  /* 0x00000000006c7947 */ /* 0x000fec0003800000 */
.L_x_1371:
        /* <DEDUP_REMOVED lines=16> */
.L_x_1399:
[----:B------:R-:W-:Y:S01]  /*3210*/  PRMT R19, RZ, 0x7610, R19 ;  /* 0x00007610ff137816 */ /* 0x000fe20000000013 */
[----:B------:R-:W-:Y:S06]  /*3220*/  BRA `(.L_x_1372) ;  /* 0x0000000000247947 */ /* 0x000fec0003800000 */
.L_x_1396:
[----:B------:R-:W2:Y:S02]  /*3230*/  LDG.E.64 R2, desc[UR36][R2.64] ;  /* 0x0000002402027981 */ /* 0x000ea4000c1e1b00 */
[----:B--2---:R-:W0:Y:S02]  /*3240*/  I2F.U64 R0, R2 ;  /* 0x0000000200007312 */ /* 0x004e240000301000 */
[----:B0-----:R-:W-:-:S04]  /*3250*/  F2FP.F16.F32.PACK_AB R0, RZ, R0 ;  /* 0x00000000ff00723e */ /* 0x001fc800000000ff */
[----:B------:R-:W-:Y:S01]  /*3260*/  PRMT R19, R0, 0x7610, R19 ;  /* 0x0000761000137816 */ /* 0x000fe20000000013 */
[----:B------:R-:W-:Y:S06]  /*3270*/  BRA `(.L_x_1372) ;  /* 0x0000000000107947 */ /* 0x000fec0003800000 */
.L_x_1395:
[----:B------:R-:W2:Y:S02]  /*3280*/  LDG.E R2, desc[UR36][R2.64] ;  /* 0x0000002402027981 */ /* 0x000ea4000c1e1900 */
[----:B--2---:R-:W-:-:S04]  /*3290*/  I2FP.F32.U32 R0, R2 ;  /* 0x0000000200007245 */ /* 0x004fc80000201000 */
[----:B------:R-:W-:-:S04]  /*32a0*/  F2FP.F16.F32.PACK_AB R0, RZ, R0 ;  /* 0x00000000ff00723e */ /* 0x000fc800000000ff */
[----:B------:R-:W-:-:S07]  /*32b0*/  PRMT R19, R0, 0x7610, R19 ;  /* 0x0000761000137816 */ /* 0x000fce0000000013 */
.L_x_1372:
        /* <DEDUP_REMOVED lines=21> */
.L_x_1403:
[----:B------:R-:W2:Y:S02]  /*3410*/  LDG.E.U8 R2, desc[UR36][R2.64] ;  /* 0x0000002402027981 */ /* 0x000ea4000c1e1100 */
[----:B--2---:R-:W-:-:S04]  /*3420*/  I2FP.F32.U32 R0, R2 ;  /* 0x0000000200007245 */ /* 0x004fc80000201000 */
[----:B------:R-:W-:-:S04]  /*3430*/  F2FP.F16.F32.PACK_AB R0, RZ, R0 ;  /* 0x00000000ff00723e */ /* 0x000fc800000000ff */
[----:B------:R-:W-:Y:S01]  /*3440*/  PRMT R18, R0, 0x7610, R18 ;  /* 0x0000761000127816 */ /* 0x000fe20000000012 */
[----:B------:R-:W-:Y:S06]  /*3450*/  BRA `(.L_x_1405) ;  /* 0x0000000c00b47947 */ /* 0x000fec0003800000 */
.L_x_1402:
        /* <DEDUP_REMOVED lines=11> */
.L_x_1407:
[----:B------:R-:W2:Y:S02]  /*3510*/  LDG.E R2, desc[UR36][R2.64] ;  /* 0x0000002402027981 */ /* 0x000ea4000c1e1900 */
[----:B--2---:R-:W-:-:S04]  /*3520*/  I2FP.F32.S32 R0, R2 ;  /* 0x0000000200007245 */ /* 0x004fc80000201400 */
[----:B------:R-:W-:-:S04]  /*3530*/  F2FP.F16.F32.PACK_AB R0, RZ, R0 ;  /* 0x00000000ff00723e */ /* 0x000fc800000000ff */
[----:B------:R-:W-:Y:S01]  /*3540*/  PRMT R18, R0, 0x7610, R18 ;  /* 0x0000761000127816 */ /* 0x000fe20000000012 */
[----:B------:R-:W-:Y:S06]  /*3550*/  BRA `(.L_x_1405) ;  /* 0x0000000c00747947 */ /* 0x000fec0003800000 */
.L_x_1406:
[----:B------:R-:W2:Y:S02]  /*3560*/  LDG.E.U16 R2, desc[UR36][R2.64] ;  /* 0x0000002402027981 */ /* 0x000ea4000c1e1500 */
[----:B--2---:R-:W0:Y:S02]  /*3570*/  I2F.S16 R0, R2 ;  /* 0x0000000200007306 */ /* 0x004e240000101400 */
[----:B0-----:R-:W-:-:S04]  /*3580*/  F2FP.F16.F32.PACK_AB R0, RZ, R0 ;  /* 0x00000000ff00723e */ /* 0x001fc800000000ff */
[----:B------:R-:W-:Y:S01]  /*3590*/  PRMT R18, R0, 0x7610, R18 ;  /* 0x0000761000127816 */ /* 0x000fe20000000012 */
[----:B------:R-:W-:Y:S06]  /*35a0*/  BRA `(.L_x_1405) ;  /* 0x0000000c00607947 */ /* 0x000fec0003800000 */
.L_x_1401:
        /* <DEDUP_REMOVED lines=9> */
.L_x_1409:
[----:B------:R1:W5:Y:S01]  /*3640*/  LDG.E.U16 R18, desc[UR36][R2.64] ;  /* 0x0000002402127981 */ /* 0x000362000c1e1500 */
[----:B------:R-:W-:Y:S05]  /*3650*/  BRA `(.L_x_1405) ;  /* 0x0000000c00347947 */ /* 0x000fea0003800000 */
.L_x_1408:
        /* <DEDUP_REMOVED lines=9> */
.L_x_1411:
[----:B------:R0:W5:Y:S01]  /*36f0*/  LDG.E.U16 R18, desc[UR36][R2.64] ;  /* 0x0000002402127981 */ /* 0x000162000c1e1500 */
[----:B------:R-:W-:Y:S05]  /*3700*/  BRA `(.L_x_1405) ;  /* 0x0000000c00087947 */ /* 0x000fea0003800000 */
.L_x_1410:
        /* <DEDUP_REMOVED lines=9> */
.L_x_1400:
        /* <DEDUP_REMOVED lines=14> */
.L_x_1414:
        /* <DEDUP_REMOVED lines=9> */
.L_x_1413:
        /* <DEDUP_REMOVED lines=27> */
.L_x_1416:
        /* <DEDUP_REMOVED lines=14> */
.L_x_1415:
[----:B------:R-:W2:Y:S02]  /*3ba0*/  LDG.E.U16 R0, desc[UR36][R2.64] ;  /* 0x0000002402007981 */ /* 0x000ea4000c1e1500 */
[----:B--2---:R-:W-:-:S05]  /*3bb0*/  IMAD.U32 R0, R0, 0x10000, RZ ;  /* 0x0001000000007824 */ /* 0x004fca00078e00ff */
[----:B------:R-:W-:-:S04]  /*3bc0*/  F2FP.F16.F32.PACK_AB R0, RZ, R0 ;  /* 0x00000000ff00723e */ /* 0x000fc800000000ff */
[----:B------:R-:W-:Y:S01]  /*3bd0*/  PRMT R18, R0, 0x7610, R18 ;  /* 0x0000761000127816 */ /* 0x000fe20000000012 */
[----:B------:R-:W-:Y:S06]  /*3be0*/  BRA `(.L_x_1405) ;  /* 0x0000000400d07947 */ /* 0x000fec0003800000 */
.L_x_1412:
        /* <DEDUP_REMOVED lines=13> */
.L_x_1419:
        /* <DEDUP_REMOVED lines=21> */
.L_x_1423:
[----:B------:R-:W-:Y:S05]  /*3e10*/  BSYNC.RECONVERGENT B1 ;  /* 0x0000000000017941 */ /* 0x000fea0003800200 */
.L_x_1422:
[----:B------:R-:W-:Y:S01]  /*3e20*/  IMAD.SHL.U32 R0, R0, 0x100000, RZ ;  /* 0x0010000000007824 */ /* 0x000fe200078e00ff */
[----:B------:R-:W-:-:S04]  /*3e30*/  LEA R2, R2, 0x3b800000, 0x17 ;  /* 0x3b80000002027811 */ /* 0x000fc800078eb8ff */
[----:B------:R-:W-:-:S07]  /*3e40*/  LOP3.LUT R0, R2, R0, R7, 0xfe, !PT ;  /* 0x0000000002007212 */ /* 0x000fce00078efe07 */
.L_x_1421:
[----:B------:R-:W-:Y:S05]  /*3e50*/  BSYNC.RECONVERGENT B0 ;  /* 0x0000000000007941 */ /* 0x000fea0003800200 */
.L_x_1420:
[----:B------:R-:W-:-:S04]  /*3e60*/  F2FP.F16.F32.PACK_AB R0, RZ, R0 ;  /* 0x00000000ff00723e */ /* 0x000fc800000000ff */
[----:B------:R-:W-:Y:S01]  /*3e70*/  PRMT R18, R0, 0x7610, R18 ;  /* 0x0000761000127816 */ /* 0x000fe20000000012 */
[----:B------:R-:W-:Y:S06]  /*3e80*/  BRA `(.L_x_1405) ;  /* 0x0000000400287947 */ /* 0x000fec0003800000 */
.L_x_1418:
        /* <DEDUP_REMOVED lines=21> */
.L_x_1427:
[----:B------:R-:W-:Y:S05]  /*3fe0*/  BSYNC.RECONVERGENT B1 ;  /* 0x0000000000017941 */ /* 0x000fea0003800200 */
.L_x_1426:
[----:B------:R-:W-:Y:S01]  /*3ff0*/  IMAD.SHL.U32 R0, R0, 0x200000, RZ ;  /* 0x0020000000007824 */ /* 0x000fe200078e00ff */
[----:B------:R-:W-:-:S04]  /*4000*/  LEA R2, R2, 0x37800000, 0x17 ;  /* 0x3780000002027811 */ /* 0x000fc800078eb8ff */
[----:B------:R-:W-:-:S07]  /*4010*/  LOP3.LUT R0, R2, R0, R7, 0xfe, !PT ;  /* 0x0000000002007212 */ /* 0x000fce00078efe07 */
.L_x_1425:
[----:B------:R-:W-:Y:S05]  /*4020*/  BSYNC.RECONVERGENT B0 ;  /* 0x0000000000007941 */ /* 0x000fea0003800200 */
.L_x_1424:
[----:B------:R-:W-:-:S04]  /*4030*/  F2FP.F16.F32.PACK_AB R0, RZ, R0 ;  /* 0x00000000ff00723e */ /* 0x000fc800000000ff */
[----:B------:R-:W-:Y:S01]  /*4040*/  PRMT R18, R0, 0x7610, R18 ;  /* 0x0000761000127816 */ /* 0x000fe20000000012 */
[----:B------:R-:W-:Y:S06]  /*4050*/  BRA `(.L_x_1405) ;  /* 0x0000000000b47947 */ /* 0x000fec0003800000 */
.L_x_1417:
        /* <DEDUP_REMOVED lines=14> */
.L_x_1431:
[----:B------:R-:W-:Y:S05]  /*4140*/  BSYNC.RECONVERGENT B0 ;  /* 0x0000000000007941 */ /* 0x000fea0003800200 */
.L_x_1430:
[----:B------:R-:W-:-:S04]  /*4150*/  F2FP.F16.F32.PACK_AB R0, RZ, R0 ;  /* 0x00000000ff00723e */ /* 0x000fc800000000ff */
[----:B------:R-:W-:Y:S01]  /*4160*/  PRMT R18, R0, 0x7610, R18 ;  /* 0x0000761000127816 */ /* 0x000fe20000000012 */
[----:B------:R-:W-:Y:S06]  /*4170*/  BRA `(.L_x_1405) ;  /* 0x00000000006c7947 */ /* 0x000fec0003800000 */
.L_x_1404:
        /* <DEDUP_REMOVED lines=16> */
.L_x_1432:
[----:B------:R-:W-:Y:S01]  /*4280*/  PRMT R18, RZ, 0x7610, R18 ;  /* 0x00007610ff127816 */ /* 0x000fe20000000012 */
[----:B------:R-:W-:Y:S06]  /*4290*/  BRA `(.L_x_1405) ;  /* 0x0000000000247947 */ /* 0x000fec0003800000 */
.L_x_1429:
[----:B------:R-:W2:Y:S02]  /*42a0*/  LDG.E.64 R2, desc[UR36][R2.64] ;  /* 0x0000002402027981 */ /* 0x000ea4000c1e1b00 */
[----:B--2---:R-:W0:Y:S02]  /*42b0*/  I2F.U64 R0, R2 ;  /* 0x0000000200007312 */ /* 0x004e240000301000 */
[----:B0-----:R-:W-:-:S04]  /*42c0*/  F2FP.F16.F32.PACK_AB R0, RZ, R0 ;  /* 0x00000000ff00723e */ /* 0x001fc800000000ff */
[----:B------:R-:W-:Y:S01]  /*42d0*/  PRMT R18, R0, 0x7610, R18 ;  /* 0x0000761000127816 */ /* 0x000fe20000000012 */
[----:B------:R-:W-:Y:S06]  /*42e0*/  BRA `(.L_x_1405) ;  /* 0x0000000000107947 */ /* 0x000fec0003800000 */
.L_x_1428:
[----:B------:R-:W2:Y:S02]  /*42f0*/  LDG.E R2, desc[UR36][R2.64] ;  /* 0x0000002402027981 */ /* 0x000ea4000c1e1900 */
[----:B--2---:R-:W-:-:S04]  /*4300*/  I2FP.F32.U32 R0, R2 ;  /* 0x0000000200007245 */ /* 0x004fc80000201000 */
[----:B------:R-:W-:-:S04]  /*4310*/  F2FP.F16.F32.PACK_AB R0, RZ, R0 ;  /* 0x00000000ff00723e */ /* 0x000fc800000000ff */
[----:B------:R-:W-:-:S07]  /*4320*/  PRMT R18, R0, 0x7610, R18 ;  /* 0x0000761000127816 */ /* 0x000fce0000000012 */
.L_x_1405:
[----:B------:R-:W-:-:S07]  /*4330*/  VIADD R26, R26, 0x80 ;  /* 0x000000801a1a7836 */ /* 0x000fce0000000000 */
.L_x_1366:
[----:B------:R-:W-:Y:S05]  /*4340*/  BSYNC.RECONVERGENT B6 ;  /* 0x0000000000067941 */ /* 0x000fea0003800200 */
.L_x_1365:
[----:B------:R-:W-:Y:S01]  /*4350*/  ISETP.GE.AND P0, PT, R26, R25, PT ;  /* 0x000000191a00720c */ /* 0x000fe20003f06270 */
[----:B------:R-:W-:Y:S01]  /*4360*/  BSSY.RECONVERGENT B6, `(.L_x_1433) ;  /* 0x0000216000067945 */ /* 0x000fe20003800200 */
[----:B------:R-:W-:Y:S02]  /*4370*/  PRMT R17, RZ, 0x7610, R17 ;  /* 0x00007610ff117816 */ /* 0x000fe40000000011 */
[----:B------:R-:W-:-:S09]  /*4380*/  PRMT R16, RZ, 0x7610, R16 ;  /* 0x00007610ff107816 */ /* 0x000fd20000000010 */
[----:B------:R-:W-:Y:S05]  /*4390*/  @P0 BRA `(.L_x_1434) ;  /* 0x0000002000480947 */ /* 0x000fea0003800000 */
[----:B------:R-:W2:Y:S01]  /*43a0*/  LDC.64 R4, c[0x0][0x3a0] ;  /* 0x0000e800ff047b82 */ /* 0x000ea20000000a00 */
[----:B------:R-:W3:Y:S01]  /*43b0*/  LDCU UR5, c[0x0][0x3b8] ;  /* 0x00007700ff0577ac */ /* 0x000ee20008000800 */
[----:B01----:R-:W-:Y:S01]  /*43c0*/  IMAD R2, R27, 0x200, R26 ;  /* 0x000002001b027824 */ /* 0x003fe200078e021a */
[----:B------:R-:W-:-:S04]  /*43d0*/  UPRMT UR4, UR38, 0x9910, URZ ;  /* 0x0000991026047896 */ /* 0x000fc800080000ff */
[----:B------:R-:W-:Y:S01]  /*43e0*/  UISETP.GT.AND UP0, UPT, UR4, 0x9, UPT ;  /* 0x000000090400788c */ /* 0x000fe2000bf04270 */
[----:B---3--:R-:W-:-:S05]  /*43f0*/  IMAD R3, R2, UR5, RZ ;  /* 0x0000000502037c24 */ /* 0x008fca000f8e02ff */
[----:B--2---:R-:W-:-:S05]  /*4400*/  IADD3 R4, P0, PT, R3, R4, RZ ;  /* 0x0000000403047210 */ /* 0x004fca0007f1e0ff */
        /* <DEDUP_REMOVED lines=15> */
.L_x_1438:
[----:B------:R-:W2:Y:S02]  /*4500*/  LDG.E.U8 R4, desc[UR36][R4.64] ;  /* 0x0000002404047981 */ /* 0x000ea4000c1e1100 */
[----:B--2---:R-:W-:-:S04]  /*4510*/  I2FP.F32.U32 R0, R4 ;  /* 0x0000000400007245 */ /* 0x004fc80000201000 */
[----:B------:R-:W-:-:S04]  /*4520*/  F2FP.F16.F32.PACK_AB R0, RZ, R0 ;  /* 0x00000000ff00723e */ /* 0x000fc800000000ff */
[----:B------:R-:W-:Y:S01]  /*4530*/  PRMT R17, R0, 0x7610, R17 ;  /* 0x0000761000117816 */ /* 0x000fe20000000011 */
[----:B------:R-:W-:Y:S06]  /*4540*/  BRA `(.L_x_1440) ;  /* 0x0000000c00b87947 */ /* 0x000fec0003800000 */
.L_x_1437:
        /* <DEDUP_REMOVED lines=11> */
.L_x_1442:
[----:B------:R-:W2:Y:S02]  /*4600*/  LDG.E R4, desc[UR36][R4.64] ;  /* 0x0000002404047981 */ /* 0x000ea4000c1e1900 */
[----:B--2---:R-:W-:-:S04]  /*4610*/  I2FP.F32.S32 R0, R4 ;  /* 0x0000000400007245 */ /* 0x004fc80000201400 */
[----:B------:R-:W-:-:S04]  /*4620*/  F2FP.F16.F32.PACK_AB R0, RZ, R0 ;  /* 0x00000000ff00723e */ /* 0x000fc800000000ff */
[----:B------:R-:W-:Y:S01]  /*4630*/  PRMT R17, R0, 0x7610, R17 ;  /* 0x0000761000117816 */ /* 0x000fe20000000011 */
[----:B------:R-:W-:Y:S06]  /*4640*/  BRA `(.L_x_1440) ;  /* 0x0000000c00787947 */ /* 0x000fec0003800000 */
.L_x_1441:
[----:B------:R-:W2:Y:S02]  /*4650*/  LDG.E.U16 R4, desc[UR36][R4.64] ;  /* 0x0000002404047981 */ /* 0x000ea4000c1e1500 */
[----:B--2---:R-:W0:Y:S02]  /*4660*/  I2F.S16 R0, R4 ;  /* 0x0000000400007306 */ /* 0x004e240000101400 */
[----:B0-----:R-:W-:-:S04]  /*4670*/  F2FP.F16.F32.PACK_AB R0, RZ, R0 ;  /* 0x00000000ff00723e */ /* 0x001fc800000000ff */
[----:B------:R-:W-:Y:S01]  /*4680*/  PRMT R17, R0, 0x7610, R17 ;  /* 0x0000761000117816 */ /* 0x000fe20000000011 */
[----:B------:R-:W-:Y:S06]  /*4690*/  BRA `(.L_x_1440) ;  /* 0x0000000c00647947 */ /* 0x000fec0003800000 */
.L_x_1436:
        /* <DEDUP_REMOVED lines=9> */
.L_x_1444:
[----:B------:R1:W5:Y:S01]  /*4730*/  LDG.E.U16 R17, desc[UR36][R4.64] ;  /* 0x0000002404117981 */ /* 0x000362000c1e1500 */
[----:B------:R-:W-:Y:S05]  /*4740*/  BRA `(.L_x_1440) ;  /* 0x0000000c00387947 */ /* 0x000fea0003800000 */
.L_x_1443:
        /* <DEDUP_REMOVED lines=9> */
.L_x_1446:
[----:B------:R0:W5:Y:S01]  /*47e0*/  LDG.E.U16 R17, desc[UR36][R4.64] ;  /* 0x0000002404117981 */ /* 0x000162000c1e1500 */
[----:B------:R-:W-:Y:S05]  /*47f0*/  BRA `(.L_x_1440) ;  /* 0x0000000c000c7947 */ /* 0x000fea0003800000 */
.L_x_1445:
        /* <DEDUP_REMOVED lines=9> */
.L_x_1435:
        /* <DEDUP_REMOVED lines=14> */
.L_x_1449:
        /* <DEDUP_REMOVED lines=9> */
.L_x_1448:
        /* <DEDUP_REMOVED lines=27> */
.L_x_1451:
        /* <DEDUP_REMOVED lines=12> */
[----:B------:R-:W-:-:S04]  /*4c70*/  F2FP.F16.F32.PACK_AB R0, RZ, R0 ;  /* 0x00000000ff00723e */ /* 0x000fc800000000ff */
[----:B------:R-:W-:Y:S01]  /*4c80*/  PRMT R17, R0, 0x7610, R17 ;  /* 0x0000761000117816 */ /* 0x000fe20000000011 */
[----:B------:R-:W-:Y:S06]  /*4c90*/  BRA `(.L_x_1440) ;  /* 0x0000000400e47947 */ /* 0x000fec0003800000 */
.L_x_1450:
[----:B------:R-:W2:Y:S02]  /*4ca0*/  LDG.E.U16 R0, desc[UR36][R4.64] ;  /* 0x0000002404007981 */ /* 0x000ea4000c1e1500 */
[----:B--2---:R-:W-:-:S05]  /*4cb0*/  IMAD.U32 R0, R0, 0x10000, RZ ;  /* 0x0001000000007824 */ /* 0x004fca00078e00ff */
[----:B------:R-:W-:-:S04]  /*4cc0*/  F2FP.F16.F32.PACK_AB R0, RZ, R0 ;  /* 0x00000000ff00723e */ /* 0x000fc800000000ff */
[----:B------:R-:W-:Y:S01]  /*4cd0*/  PRMT R17, R0, 0x7610, R17 ;  /* 0x0000761000117816 */ /* 0x000fe20000000011 */
[----:B------:R-:W-:Y:S06]  /*4ce0*/  BRA `(.L_x_1440) ;  /* 0x0000000400d07947 */ /* 0x000fec0003800000 */
.L_x_1447:
        /* <DEDUP_REMOVED lines=13> */
.L_x_1454:
        /* <DEDUP_REMOVED lines=21> */
.L_x_1458:
[----:B------:R-:W-:Y:S05]  /*4f10*/  BSYNC.RECONVERGENT B1 ;  /* 0x0000000000017941 */ /* 0x000fea0003800200 */
.L_x_1457:
[----:B------:R-:W-:Y:S01]  /*4f20*/  IMAD.SHL.U32 R0, R0, 0x100000, RZ ;  /* 0x0010000000007824 */ /* 0x000fe200078e00ff */
[----:B------:R-:W-:-:S04]  /*4f30*/  LEA R3, R3, 0x3b800000, 0x17 ;  /* 0x3b80000003037811 */ /* 0x000fc800078eb8ff */
[----:B------:R-:W-:-:S07]  /*4f40*/  LOP3.LUT R0, R3, R0, R7, 0xfe, !PT ;  /* 0x0000000003007212 */ /* 0x000fce00078efe07 */
.L_x_1456:
[----:B------:R-:W-:Y:S05]  /*4f50*/  BSYNC.RECONVERGENT B0 ;  /* 0x0000000000007941 */ /* 0x000fea0003800200 */
.L_x_1455:
[----:B------:R-:W-:-:S04]  /*4f60*/  F2FP.F16.F32.PACK_AB R0, RZ, R0 ;  /* 0x00000000ff00723e */ /* 0x000fc800000000ff */
[----:B------:R-:W-:Y:S01]  /*4f70*/  PRMT R17, R0, 0x7610, R17 ;  /* 0x0000761000117816 */ /* 0x000fe20000000011 */
[----:B------:R-:W-:Y:S06]  /*4f80*/  BRA `(.L_x_1440) ;  /* 0x0000000400287947 */ /* 0x000fec0003800000 */
.L_x_1453:
        /* <DEDUP_REMOVED lines=21> */
.L_x_1462:
[----:B------:R-:W-:Y:S05]  /*50e0*/  BSYNC.RECONVERGENT B1 ;  /* 0x0000000000017941 */ /* 0x000fea0003800200 */
.L_x_1461:
[----:B------:R-:W-:Y:S01]  /*50f0*/  IMAD.SHL.U32 R0, R0, 0x200000, RZ ;  /* 0x0020000000007824 */ /* 0x000fe200078e00ff */
[----:B------:R-:W-:-:S04]  /*5100*/  LEA R3, R3, 0x37800000, 0x17 ;  /* 0x3780000003037811 */ /* 0x000fc800078eb8ff */
[----:B------:R-:W-:-:S07]  /*5110*/  LOP3.LUT R0, R3, R0, R7, 0xfe, !PT ;  /* 0x0000000003007212 */ /* 0x000fce00078efe07 */
.L_x_1460:
[----:B------:R-:W-:Y:S05]  /*5120*/  BSYNC.RECONVERGENT B0 ;  /* 0x0000000000007941 */ /* 0x000fea0003800200 */
.L_x_1459:
[----:B------:R-:W-:-:S04]  /*5130*/  F2FP.F16.F32.PACK_AB R0, RZ, R0 ;  /* 0x00000000ff00723e */ /* 0x000fc800000000ff */
[----:B------:R-:W-:Y:S01]  /*5140*/  PRMT R17, R0, 0x7610, R17 ;  /* 0x0000761000117816 */ /* 0x000fe20000000011 */
[----:B------:R-:W-:Y:S06]  /*5150*/  BRA `(.L_x_1440) ;  /* 0x0000000000b47947 */ /* 0x000fec0003800000 */
.L_x_1452:
        /* <DEDUP_REMOVED lines=14> */
.L_x_1466:
[----:B------:R-:W-:Y:S05]  /*5240*/  BSYNC.RECONVERGENT B0 ;  /* 0x0000000000007941 */ /* 0x000fea0003800200 */
.L_x_1465:
[----:B------:R-:W-:-:S04]  /*5250*/  F2FP.F16.F32.PACK_AB R0, RZ, R0 ;  /* 0x00000000ff00723e */ /* 0x000fc800000000ff */
[----:B------:R-:W-:Y:S01]  /*5260*/  PRMT R17, R0, 0x7610, R17 ;  /* 0x0000761000117816 */ /* 0x000fe20000000011 */
[----:B------:R-:W-:Y:S06]  /*5270*/  BRA `(.L_x_1440) ;  /* 0x00000000006c7947 */ /* 0x000fec0003800000 */
.L_x_1439:
        /* <DEDUP_REMOVED lines=16> */
.L_x_1467:
[----:B------:R-:W-:Y:S01]  /*5380*/  PRMT R17, RZ, 0x7610, R17 ;  /* 0x00007610ff117816 */ /* 0x000fe20000000011 */
[----:B------:R-:W-:Y:S06]  /*5390*/  BRA `(.L_x_1440) ;  /* 0x0000000000247947 */ /* 0x000fec0003800000 */
.L_x_1464:
[----:B------:R-:W2:Y:S02]  /*53a0*/  LDG.E.64 R4, desc[UR36][R4.64] ;  /* 0x0000002404047981 */ /* 0x000ea4000c1e1b00 */
[----:B--2---:R-:W0:Y:S02]  /*53b0*/  I2F.U64 R0, R4 ;  /* 0x0000000400007312 */ /* 0x004e240000301000 */
[----:B0-----:R-:W-:-:S04]  /*53c0*/  F2FP.F16.F32.PACK_AB R0, RZ, R0 ;  /* 0x00000000ff00723e */ /* 0x001fc800000000ff */
[----:B------:R-:W-:Y:S01]  /*53d0*/  PRMT R17, R0, 0x7610, R17 ;  /* 0x0000761000117816 */ /* 0x000fe20000000011 */
[----:B------:R-:W-:Y:S06]  /*53e0*/  BRA `(.L_x_1440) ;  /* 0x0000000000107947 */ /* 0x000fec0003800000 */
.L_x_1463:
[----:B------:R-:W2:Y:S02]  /*53f0*/  LDG.E R4, desc[UR36][R4.64] ;  /* 0x0000002404047981 */ /* 0x000ea4000c1e1900 */
[----:B--2---:R-:W-:-:S04]  /*5400*/  I2FP.F32.U32 R0, R4 ;  /* 0x0000000400007245 */ /* 0x004fc80000201000 */
[----:B------:R-:W-:-:S04]  /*5410*/  F2FP.F16.F32.PACK_AB R0, RZ, R0 ;  /* 0x00000000ff00723e */ /* 0x000fc800000000ff */
[----:B------:R-:W-:-:S07]  /*5420*/  PRMT R17, R0, 0x7610, R17 ;  /* 0x0000761000117816 */ /* 0x000fce0000000011 */
.L_x_1440:
[----:B------:R-:W2:Y:S01]  /*5430*/  LDCU.U8 UR6, c[0x0][0x3b5] ;  /* 0x000076a0ff0677ac */ /* 0x000ea20008000000 */
[----:B01----:R-:W0:Y:S01]  /*5440*/  LDC.64 R4, c[0x0][0x3a8] ;  /* 0x0000ea00ff047b82 */ /* 0x003e220000000a00 */
[----:B------:R-:W1:Y:S01]  /*5450*/  LDCU UR5, c[0x0][0x3bc] ;  /* 0x00007780ff0577ac */ /* 0x000e620008000800 */
[----:B--2---:R-:W-:-:S04]  /*5460*/  UPRMT UR4, UR6, 0x9910, URZ ;  /* 0x0000991006047896 */ /* 0x004fc800080000ff */
        /* <DEDUP_REMOVED lines=18> */
.L_x_1471:
[----:B------:R-:W2:Y:S02]  /*5590*/  LDG.E.U8 R2, desc[UR36][R2.64] ;  /* 0x0000002402027981 */ /* 0x000ea4000c1e1100 */
[----:B--2---:R-:W-:-:S04]  /*55a0*/  I2FP.F32.U32 R0, R2 ;  /* 0x0000000200007245 */ /* 0x004fc80000201000 */
[----:B------:R-:W-:-:S04]  /*55b0*/  F2FP.F16.F32.PACK_AB R0, RZ, R0 ;  /* 0x00000000ff00723e */ /* 0x000fc800000000ff */
[----:B------:R-:W-:Y:S01]  /*55c0*/  PRMT R16, R0, 0x7610, R16 ;  /* 0x0000761000107816 */ /* 0x000fe20000000010 */
[----:B------:R-:W-:Y:S06]  /*55d0*/  BRA `(.L_x_1473) ;  /* 0x0000000c00b47947 */ /* 0x000fec0003800000 */
.L_x_1470:
        /* <DEDUP_REMOVED lines=11> */
.L_x_1475:
[----:B------:R-:W2:Y:S02]  /*5690*/  LDG.E R2, desc[UR36][R2.64] ;  /* 0x0000002402027981 */ /* 0x000ea4000c1e1900 */
[----:B--2---:R-:W-:-:S04]  /*56a0*/  I2FP.F32.S32 R0, R2 ;  /* 0x0000000200007245 */ /* 0x004fc80000201400 */
[----:B------:R-:W-:-:S04]  /*56b0*/  F2FP.F16.F32.PACK_AB R0, RZ, R0 ;  /* 0x00000000ff00723e */ /* 0x000fc800000000ff */
[----:B------:R-:W-:Y:S01]  /*56c0*/  PRMT R16, R0, 0x7610, R16 ;  /* 0x0000761000107816 */ /* 0x000fe20000000010 */
[----:B------:R-:W-:Y:S06]  /*56d0*/  BRA `(.L_x_1473) ;  /* 0x0000000c00747947 */ /* 0x000fec0003800000 */
.L_x_1474:
[----:B------:R-:W2:Y:S02]  /*56e0*/  LDG.E.U16 R2, desc[UR36][R2.64] ;  /* 0x0000002402027981 */ /* 0x000ea4000c1e1500 */
[----:B--2---:R-:W0:Y:S02]  /*56f0*/  I2F.S16 R0, R2 ;  /* 0x0000000200007306 */ /* 0x004e240000101400 */
[----:B0-----:R-:W-:-:S04]  /*5700*/  F2FP.F16.F32.PACK_AB R0, RZ, R0 ;  /* 0x00000000ff00723e */ /* 0x001fc800000000ff */
[----:B------:R-:W-:Y:S01]  /*5710*/  PRMT R16, R0, 0x7610, R16 ;  /* 0x0000761000107816 */ /* 0x000fe20000000010 */
[----:B------:R-:W-:Y:S06]  /*5720*/  BRA `(.L_x_1473) ;  /* 0x0000000c00607947 */ /* 0x000fec0003800000 */
.L_x_1469:
        /* <DEDUP_REMOVED lines=9> */
.L_x_1477:
[----:B------:R1:W5:Y:S01]  /*57c0*/  LDG.E.U16 R16, desc[UR36][R2.64] ;  /* 0x0000002402107981 */ /* 0x000362000c1e1500 */
[----:B------:R-:W-:Y:S05]  /*57d0*/  BRA `(.L_x_1473) ;  /* 0x0000000c00347947 */ /* 0x000fea0003800000 */
.L_x_1476:
        /* <DEDUP_REMOVED lines=9> */
.L_x_1479:
[----:B------:R0:W5:Y:S01]  /*5870*/  LDG.E.U16 R16, desc[UR36][R2.64] ;  /* 0x0000002402107981 */ /* 0x000162000c1e1500 */
[----:B------:R-:W-:Y:S05]  /*5880*/  BRA `(.L_x_1473) ;  /* 0x0000000c00087947 */ /* 0x000fea0003800000 */
.L_x_1478:
        /* <DEDUP_REMOVED lines=9> */
.L_x_1468:
        /* <DEDUP_REMOVED lines=14> */
.L_x_1482:
        /* <DEDUP_REMOVED lines=9> */
.L_x_1481:
        /* <DEDUP_REMOVED lines=27> */
.L_x_1484:
        /* <DEDUP_REMOVED lines=14> */
.L_x_1483:
[----:B------:R-:W2:Y:S02]  /*5d20*/  LDG.E.U16 R0, desc[UR36][R2.64] ;  /* 0x0000002402007981 */ /* 0x000ea4000c1e1500 */
[----:B--2---:R-:W-:-:S05]  /*5d30*/  IMAD.U32 R0, R0, 0x10000, RZ ;  /* 0x0001000000007824 */ /* 0x004fca00078e00ff */
[----:B------:R-:W-:-:S04]  /*5d40*/  F2FP.F16.F32.PACK_AB R0, RZ, R0 ;  /* 0x00000000ff00723e */ /* 0x000fc800000000ff */
[----:B------:R-:W-:Y:S01]  /*5d50*/  PRMT R16, R0, 0x7610, R16 ;  /* 0x0000761000107816 */ /* 0x000fe20000000010 */
[----:B------:R-:W-:Y:S06]  /*5d60*/  BRA `(.L_x_1473) ;  /* 0x0000000400d07947 */ /* 0x000fec0003800000 */
.L_x_1480:
        /* <DEDUP_REMOVED lines=13> */
.L_x_1487:
        /* <DEDUP_REMOVED lines=21> */
.L_x_1491:
[----:B------:R-:W-:Y:S05]  /*5f90*/  BSYNC.RECONVERGENT B1 ;  /* 0x0000000000017941 */ /* 0x000fea0003800200 */
.L_x_1490:
[----:B------:R-:W-:Y:S01]  /*5fa0*/  IMAD.SHL.U32 R0, R0, 0x100000, RZ ;  /* 0x0010000000007824 */ /* 0x000fe200078e00ff */
[----:B------:R-:W-:-:S04]  /*5fb0*/  LEA R2, R2, 0x3b800000, 0x17 ;  /* 0x3b80000002027811 */ /* 0x000fc800078eb8ff */
[----:B------:R-:W-:-:S07]  /*5fc0*/  LOP3.LUT R0, R2, R0, R7, 0xfe, !PT ;  /* 0x0000000002007212 */ /* 0x000fce00078efe07 */
.L_x_1489:
[----:B------:R-:W-:Y:S05]  /*5fd0*/  BSYNC.RECONVERGENT B0 ;  /* 0x0000000000007941 */ /* 0x000fea0003800200 */
.L_x_1488:
[----:B------:R-:W-:-:S04]  /*5fe0*/  F2FP.F16.F32.PACK_AB R0, RZ, R0 ;  /* 0x00000000ff00723e */ /* 0x000fc800000000ff */
[----:B------:R-:W-:Y:S01]  /*5ff0*/  PRMT R16, R0, 0x7610, R16 ;  /* 0x0000761000107816 */ /* 0x000fe20000000010 */
[----:B------:R-:W-:Y:S06]  /*6000*/  BRA `(.L_x_1473) ;  /* 0x0000000400287947 */ /* 0x000fec0003800000 */
.L_x_1486:
        /* <DEDUP_REMOVED lines=21> */
.L_x_1495:
[----:B------:R-:W-:Y:S05]  /*6160*/  BSYNC.RECONVERGENT B1 ;  /* 0x0000000000017941 */ /* 0x000fea0003800200 */
.L_x_1494:
[----:B------:R-:W-:Y:S01]  /*6170*/  IMAD.SHL.U32 R0, R0, 0x200000, RZ ;  /* 0x0020000000007824 */ /* 0x000fe200078e00ff */
[----:B------:R-:W-:-:S04]  /*6180*/  LEA R2, R2, 0x37800000, 0x17 ;  /* 0x3780000002027811 */ /* 0x000fc800078eb8ff */
[----:B------:R-:W-:-:S07]  /*6190*/  LOP3.LUT R0, R2, R0, R7, 0xfe, !PT ;  /* 0x0000000002007212 */ /* 0x000fce00078efe07 */
.L_x_1493:
[----:B------:R-:W-:Y:S05]  /*61a0*/  BSYNC.RECONVERGENT B0 ;  /* 0x0000000000007941 */ /* 0x000fea0003800200 */
.L_x_1492:
[----:B------:R-:W-:-:S04]  /*61b0*/  F2FP.F16.F32.PACK_AB R0, RZ, R0 ;  /* 0x00000000ff00723e */ /* 0x000fc800000000ff */
[----:B------:R-:W-:Y:S01]  /*61c0*/  PRMT R16, R0, 0x7610, R16 ;  /* 0x0000761000107816 */ /* 0x000fe20000000010 */
[----:B------:R-:W-:Y:S06]  /*61d0*/  BRA `(.L_x_1473) ;  /* 0x0000000000b47947 */ /* 0x000fec0003800000 */
.L_x_1485:
        /* <DEDUP_REMOVED lines=14> */
.L_x_1499:
[----:B------:R-:W-:Y:S05]  /*62c0*/  BSYNC.RECONVERGENT B0 ;  /* 0x0000000000007941 */ /* 0x000fea0003800200 */
.L_x_1498:
[----:B------:R-:W-:-:S04]  /*62d0*/  F2FP.F16.F32.PACK_AB R0, RZ, R0 ;  /* 0x00000000ff00723e */ /* 0x000fc800000000ff */
[----:B------:R-:W-:Y:S01]  /*62e0*/  PRMT R16, R0, 0x7610, R16 ;  /* 0x0000761000107816 */ /* 0x000fe20000000010 */
[----:B------:R-:W-:Y:S06]  /*62f0*/  BRA `(.L_x_1473) ;  /* 0x00000000006c7947 */ /* 0x000fec0003800000 */
.L_x_1472:
        /* <DEDUP_REMOVED lines=16> */
.L_x_1500:
[----:B------:R-:W-:Y:S01]  /*6400*/  PRMT R16, RZ, 0x7610, R16 ;  /* 0x00007610ff107816 */ /* 0x000fe20000000010 */
[----:B------:R-:W-:Y:S06]  /*6410*/  BRA `(.L_x_1473) ;  /* 0x0000000000247947 */ /* 0x000fec0003800000 */
.L_x_1497:
[----:B------:R-:W2:Y:S02]  /*6420*/  LDG.E.64 R2, desc[UR36][R2.64] ;  /* 0x0000002402027981 */ /* 0x000ea4000c1e1b00 */
[----:B--2---:R-:W0:Y:S02]  /*6430*/  I2F.U64 R0, R2 ;  /* 0x0000000200007312 */ /* 0x004e240000301000 */
[----:B0-----:R-:W-:-:S04]  /*6440*/  F2FP.F16.F32.PACK_AB R0, RZ, R0 ;  /* 0x00000000ff00723e */ /* 0x001fc800000000ff */
[----:B------:R-:W-:Y:S01]  /*6450*/  PRMT R16, R0, 0x7610, R16 ;  /* 0x0000761000107816 */ /* 0x000fe20000000010 */
[----:B------:R-:W-:Y:S06]  /*6460*/  BRA `(.L_x_1473) ;  /* 0x0000000000107947 */ /* 0x000fec0003800000 */
.L_x_1496:
[----:B------:R-:W2:Y:S02]  /*6470*/  LDG.E R2, desc[UR36][R2.64] ;  /* 0x0000002402027981 */ /* 0x000ea4000c1e1900 */
[----:B--2---:R-:W-:-:S04]  /*6480*/  I2FP.F32.U32 R0, R2 ;  /* 0x0000000200007245 */ /* 0x004fc80000201000 */
[----:B------:R-:W-:-:S04]  /*6490*/  F2FP.F16.F32.PACK_AB R0, RZ, R0 ;  /* 0x00000000ff00723e */ /* 0x000fc800000000ff */
[----:B------:R-:W-:-:S07]  /*64a0*/  PRMT R16, R0, 0x7610, R16 ;  /* 0x0000761000107816 */ /* 0x000fce0000000010 */
.L_x_1473:
[----:B------:R-:W-:-:S07]  /*64b0*/  VIADD R26, R26, 0x80 ;  /* 0x000000801a1a7836 */ /* 0x000fce0000000000 */
.L_x_1434:
[----:B------:R-:W-:Y:S05]  /*64c0*/  BSYNC.RECONVERGENT B6 ;  /* 0x0000000000067941 */ /* 0x000fea0003800200 */
.L_x_1433:
[----:B------:R-:W-:Y:S01]  /*64d0*/  ISETP.GE.AND P0, PT, R26, R25, PT ;  /* 0x000000191a00720c */ /* 0x000fe20003f06270 */
[----:B------:R-:W-:Y:S01]  /*64e0*/  BSSY.RECONVERGENT B6, `(.L_x_1501) ;  /* 0x0000205000067945 */ /* 0x000fe20003800200 */
[----:B01----:R-:W-:Y:S02]  /*64f0*/  PRMT R2, RZ, 0x7610, R2 ;  /* 0x00007610ff027816 */ /* 0x003fe40000000002 */
[----:B------:R-:W-:-:S09]  /*6500*/  PRMT R0, RZ, 0x7610, R0 ;  /* 0x00007610ff007816 */ /* 0x000fd20000000000 */
[----:B------:R-:W-:Y:S05]  /*6510*/  @P0 BRA `(.L_x_1502) ;  /* 0x0000002000040947 */ /* 0x000fea0003800000 */
        /* <DEDUP_REMOVED lines=22> */
.L_x_1506:
[----:B------:R-:W2:Y:S02]  /*6680*/  LDG.E.U8 R4, desc[UR36][R4.64] ;  /* 0x0000002404047981 */ /* 0x000ea4000c1e1100 */
[----:B--2---:R-:W-:-:S04]  /*6690*/  I2FP.F32.U32 R0, R4 ;  /* 0x0000000400007245 */ /* 0x004fc80000201000 */
[----:B------:R-:W-:-:S04]  /*66a0*/  F2FP.F16.F32.PACK_AB R0, RZ, R0 ;  /* 0x00000000ff00723e */ /* 0x000fc800000000ff */
[----:B------:R-:W-:Y:S01]  /*66b0*/  PRMT R2, R0, 0x7610, R2 ;  /* 0x0000761000027816 */ /* 0x000fe20000000002 */
[----:B------:R-:W-:Y:S06]  /*66c0*/  BRA `(.L_x_1508) ;  /* 0x0000000c00b47947 */ /* 0x000fec0003800000 */
.L_x_1505:
        /* <DEDUP_REMOVED lines=11> */
.L_x_1510:
[----:B------:R-:W2:Y:S02]  /*6780*/  LDG.E R4, desc[UR36][R4.64] ;  /* 0x0000002404047981 */ /* 0x000ea4000c1e1900 */
[----:B--2---:R-:W-:-:S04]  /*6790*/  I2FP.F32.S32 R0, R4 ;  /* 0x0000000400007245 */ /* 0x004fc80000201400 */
[----:B------:R-:W-:-:S04]  /*67a0*/  F2FP.F16.F32.PACK_AB R0, RZ, R0 ;  /* 0x00000000ff00723e */ /* 0x000fc800000000ff */
[----:B------:R-:W-:Y:S01]  /*67b0*/  PRMT R2, R0, 0x7610, R2 ;  /* 0x0000761000027816 */ /* 0x000fe20000000002 */
[----:B------:R-:W-:Y:S06]  /*67c0*/  BRA `(.L_x_1508) ;  /* 0x0000000c00747947 */ /* 0x000fec0003800000 */
.L_x_1509:
[----:B------:R-:W2:Y:S02]  /*67d0*/  LDG.E.U16 R4, desc[UR36][R4.64] ;  /* 0x0000002404047981 */ /* 0x000ea4000c1e1500 */
[----:B--2---:R-:W0:Y:S02]  /*67e0*/  I2F.S16 R0, R4 ;  /* 0x0000000400007306 */ /* 0x004e240000101400 */
[----:B0-----:R-:W-:-:S04]  /*67f0*/  F2FP.F16.F32.PACK_AB R0, RZ, R0 ;  /* 0x00000000ff00723e */ /* 0x001fc800000000ff */
[----:B------:R-:W-:Y:S01]  /*6800*/  PRMT R2, R0, 0x7610, R2 ;  /* 0x0000761000027816 */ /* 0x000fe20000000002 */
[----:B------:R-:W-:Y:S06]  /*6810*/  BRA `(.L_x_1508) ;  /* 0x0000000c00607947 */ /* 0x000fec0003800000 */
.L_x_1504:
        /* <DEDUP_REMOVED lines=9> */
.L_x_1512:
[----:B------:R0:W5:Y:S01]  /*68b0*/  LDG.E.U16 R2, desc[UR36][R4.64] ;  /* 0x0000002404027981 */ /* 0x000162000c1e1500 */
[----:B------:R-:W-:Y:S05]  /*68c0*/  BRA `(.L_x_1508) ;  /* 0x0000000c00347947 */ /* 0x000fea0003800000 */
.L_x_1511:
        /* <DEDUP_REMOVED lines=9> */
.L_x_1514:
[----:B------:R1:W5:Y:S01]  /*6960*/  LDG.E.U16 R2, desc[UR36][R4.64] ;  /* 0x0000002404027981 */ /* 0x000362000c1e1500 */
[----:B------:R-:W-:Y:S05]  /*6970*/  BRA `(.L_x_1508) ;  /* 0x0000000c00087947 */ /* 0x000fea0003800000 */
.L_x_1513:
        /* <DEDUP_REMOVED lines=9> */
.L_x_1503:
        /* <DEDUP_REMOVED lines=14> */
.L_x_1517:
        /* <DEDUP_REMOVED lines=9> */
.L_x_1516:
        /* <DEDUP_REMOVED lines=27> */
.L_x_1519:
        /* <DEDUP_REMOVED lines=14> */
.L_x_1518:
[----:B------:R-:W2:Y:S02]  /*6e10*/  LDG.E.U16 R0, desc[UR36][R4.64] ;  /* 0x0000002404007981 */ /* 0x000ea4000c1e1500 */
[----:B--2---:R-:W-:-:S05]  /*6e20*/  IMAD.U32 R0, R0, 0x10000, RZ ;  /* 0x0001000000007824 */ /* 0x004fca00078e00ff */
[----:B------:R-:W-:-:S04]  /*6e30*/  F2FP.F16.F32.PACK_AB R0, RZ, R0 ;  /* 0x00000000ff00723e */ /* 0x000fc800000000ff */
[----:B------:R-:W-:Y:S01]  /*6e40*/  PRMT R2, R0, 0x7610, R2 ;  /* 0x0000761000027816 */ /* 0x000fe20000000002 */
[----:B------:R-:W-:Y:S06]  /*6e50*/  BRA `(.L_x_1508) ;  /* 0x0000000400d07947 */ /* 0x000fec0003800000 */
.L_x_1515:
        /* <DEDUP_REMOVED lines=13> */
.L_x_1522:
        /* <DEDUP_REMOVED lines=21> */
.L_x_1526:
[----:B------:R-:W-:Y:S05]  /*7080*/  BSYNC.RECONVERGENT B1 ;  /* 0x0000000000017941 */ /* 0x000fea0003800200 */
.L_x_1525:
[----:B------:R-:W-:Y:S01]  /*7090*/  IMAD.SHL.U32 R0, R0, 0x100000, RZ ;  /* 0x0010000000007824 */ /* 0x000fe200078e00ff */
[----:B------:R-:W-:-:S04]  /*70a0*/  LEA R2, R2, 0x3b800000, 0x17 ;  /* 0x3b80000002027811 */ /* 0x000fc800078eb8ff */
[----:B------:R-:W-:-:S07]  /*70b0*/  LOP3.LUT R0, R2, R0, R7, 0xfe, !PT ;  /* 0x0000000002007212 */ /* 0x000fce00078efe07 */
.L_x_1524:
[----:B------:R-:W-:Y:S05]  /*70c0*/  BSYNC.RECONVERGENT B0 ;  /* 0x0000000000007941 */ /* 0x000fea0003800200 */
.L_x_1523:
[----:B------:R-:W-:-:S04]  /*70d0*/  F2FP.F16.F32.PACK_AB R0, RZ, R0 ;  /* 0x00000000ff00723e */ /* 0x000fc800000000ff */
[----:B------:R-:W-:Y:S01]  /*70e0*/  PRMT R2, R0, 0x7610, R2 ;  /* 0x0000761000027816 */ /* 0x000fe20000000002 */
[----:B------:R-:W-:Y:S06]  /*70f0*/  BRA `(.L_x_1508) ;  /* 0x0000000400287947 */ /* 0x000fec0003800000 */
.L_x_1521:
        /* <DEDUP_REMOVED lines=21> */
.L_x_1530:
[----:B------:R-:W-:Y:S05]  /*7250*/  BSYNC.RECONVERGENT B1 ;  /* 0x0000000000017941 */ /* 0x000fea0003800200 */
.L_x_1529:
[----:B------:R-:W-:Y:S01]  /*7260*/  IMAD.SHL.U32 R0, R0, 0x200000, RZ ;  /* 0x0020000000007824 */ /* 0x000fe200078e00ff */
[----:B------:R-:W-:-:S04]  /*7270*/  LEA R2, R2, 0x37800000, 0x17 ;  /* 0x3780000002027811 */ /* 0x000fc800078eb8ff */
[----:B------:R-:W-:-:S07]  /*7280*/  LOP3.LUT R0, R2, R0, R7, 0xfe, !PT ;  /* 0x0000000002007212 */ /* 0x000fce00078efe07 */
.L_x_1528:
[----:B------:R-:W-:Y:S05]  /*7290*/  BSYNC.RECONVERGENT B0 ;  /* 0x0000000000007941 */ /* 0x000fea0003800200 */
.L_x_1527:
[----:B------:R-:W-:-:S04]  /*72a0*/  F2FP.F16.F32.PACK_AB R0, RZ, R0 ;  /* 0x00000000ff00723e */ /* 0x000fc800000000ff */
[----:B------:R-:W-:Y:S01]  /*72b0*/  PRMT R2, R0, 0x7610, R2 ;  /* 0x0000761000027816 */ /* 0x000fe20000000002 */
[----:B------:R-:W-:Y:S06]  /*72c0*/  BRA `(.L_x_1508) ;  /* 0x0000000000b47947 */ /* 0x000fec0003800000 */
.L_x_1520:
        /* <DEDUP_REMOVED lines=14> */
.L_x_1534:
[----:B------:R-:W-:Y:S05]  /*73b0*/  BSYNC.RECONVERGENT B0 ;  /* 0x0000000000007941 */ /* 0x000fea0003800200 */
.L_x_1533:
[----:B------:R-:W-:-:S04]  /*73c0*/  F2FP.F16.F32.PACK_AB R0, RZ, R0 ;  /* 0x00000000ff00723e */ /* 0x000fc800000000ff */
[----:B------:R-:W-:Y:S01]  /*73d0*/  PRMT R2, R0, 0x7610, R2 ;  /* 0x0000761000027816 */ /* 0x000fe20000000002 */
[----:B------:R-:W-:Y:S06]  /*73e0*/  BRA `(.L_x_1508) ;  /* 0x00000000006c7947 */ /* 0x000fec0003800000 */
.L_x_1507:
        /* <DEDUP_REMOVED lines=16> */
.L_x_1535:
[----:B------:R-:W-:Y:S01]  /*74f0*/  PRMT R2, RZ, 0x7610, R2 ;  /* 0x00007610ff027816 */ /* 0x000fe20000000002 */
[----:B------:R-:W-:Y:S06]  /*7500*/  BRA `(.L_x_1508) ;  /* 0x0000000000247947 */ /* 0x000fec0003800000 */
.L_x_1532:
[----:B------:R-:W2:Y:S02]  /*7510*/  LDG.E.64 R4, desc[UR36][R4.64] ;  /* 0x0000002404047981 */ /* 0x000ea4000c1e1b00 */
[----:B--2---:R-:W0:Y:S02]  /*7520*/  I2F.U64 R0, R4 ;  /* 0x0000000400007312 */ /* 0x004e240000301000 */
[----:B0-----:R-:W-:-:S04]  /*7530*/  F2FP.F16.F32.PACK_AB R0, RZ, R0 ;  /* 0x00000000ff00723e */ /* 0x001fc800000000ff */
[----:B------:R-:W-:Y:S01]  /*7540*/  PRMT R2, R0, 0x7610, R2 ;  /* 0x0000761000027816 */ /* 0x000fe20000000002 */
[----:B------:R-:W-:Y:S06]  /*7550*/  BRA `(.L_x_1508) ;  /* 0x0000000000107947 */ /* 0x000fec0003800000 */
.L_x_1531:
[----:B------:R-:W2:Y:S02]  /*7560*/  LDG.E R4, desc[UR36][R4.64] ;  /* 0x0000002404047981 */ /* 0x000ea4000c1e1900 */
[----:B--2---:R-:W-:-:S04]  /*7570*/  I2FP.F32.U32 R0, R4 ;  /* 0x0000000400007245 */ /* 0x004fc80000201000 */
[----:B------:R-:W-:-:S04]  /*7580*/  F2FP.F16.F32.PACK_AB R0, RZ, R0 ;  /* 0x00000000ff00723e */ /* 0x000fc800000000ff */
[----:B------:R-:W-:-:S07]  /*7590*/  PRMT R2, R0, 0x7610, R2 ;  /* 0x0000761000027816 */ /* 0x000fce0000000002 */
.L_x_1508:
        /* <DEDUP_REMOVED lines=21> */
.L_x_1539:
[----:B------:R-:W2:Y:S02]  /*76f0*/  LDG.E.U8 R4, desc[UR36][R4.64] ;  /* 0x0000002404047981 */ /* 0x000ea4000c1e1100 */
[----:B--2---:R-:W-:-:S04]  /*7700*/  I2FP.F32.U32 R0, R4 ;  /* 0x0000000400007245 */ /* 0x004fc80000201000 */
[----:B------:R-:W-:Y:S01]  /*7710*/  F2FP.F16.F32.PACK_AB R0, RZ, R0 ;  /* 0x00000000ff00723e */ /* 0x000fe200000000ff */
[----:B------:R-:W-:Y:S06]  /*7720*/  BRA `(.L_x_1502) ;  /* 0x0000000c00807947 */ /* 0x000fec0003800000 */
.L_x_1538:
        /* <DEDUP_REMOVED lines=10> */
.L_x_1542:
[----:B------:R-:W2:Y:S02]  /*77d0*/  LDG.E R4, desc[UR36][R4.64] ;  /* 0x0000002404047981 */ /* 0x000ea4000c1e1900 */
[----:B--2---:R-:W-:-:S04]  /*77e0*/  I2FP.F32.S32 R0, R4 ;  /* 0x0000000400007245 */ /* 0x004fc80000201400 */
[----:B------:R-:W-:Y:S01]  /*77f0*/  F2FP.F16.F32.PACK_AB R0, RZ, R0 ;  /* 0x00000000ff00723e */ /* 0x000fe200000000ff */
[----:B------:R-:W-:Y:S06]  /*7800*/  BRA `(.L_x_1502) ;  /* 0x0000000c00487947 */ /* 0x000fec0003800000 */
.L_x_1541:
[----:B------:R-:W2:Y:S02]  /*7810*/  LDG.E.U16 R4, desc[UR36][R4.64] ;  /* 0x0000002404047981 */ /* 0x000ea4000c1e1500 */
[----:B--2---:R-:W0:Y:S02]  /*7820*/  I2F.S16 R0, R4 ;  /* 0x0000000400007306 */ /* 0x004e240000101400 */
[----:B0-----:R-:W-:Y:S01]  /*7830*/  F2FP.F16.F32.PACK_AB R0, RZ, R0 ;  /* 0x00000000ff00723e */ /* 0x001fe200000000ff */
[----:B------:R-:W-:Y:S06]  /*7840*/  BRA `(.L_x_1502) ;  /* 0x0000000c00387947 */ /* 0x000fec0003800000 */
.L_x_1537:
        /* <DEDUP_REMOVED lines=9> */
.L_x_1544:
[----:B------:R0:W5:Y:S01]  /*78e0*/  LDG.E.U16 R0, desc[UR36][R4.64] ;  /* 0x0000002404007981 */ /* 0x000162000c1e1500 */
[----:B------:R-:W-:Y:S05]  /*78f0*/  BRA `(.L_x_1502) ;  /* 0x0000000c000c7947 */ /* 0x000fea0003800000 */
.L_x_1543:
        /* <DEDUP_REMOVED lines=9> */
.L_x_1546:
[----:B------:R1:W5:Y:S01]  /*7990*/  LDG.E.U16 R0, desc[UR36][R4.64] ;  /* 0x0000002404007981 */ /* 0x000362000c1e1500 */
[----:B------:R-:W-:Y:S05]  /*79a0*/  BRA `(.L_x_1502) ;  /* 0x0000000800e07947 */ /* 0x000fea0003800000 */
.L_x_1545:
        /* <DEDUP_REMOVED lines=8> */
.L_x_1536:
        /* <DEDUP_REMOVED lines=13> */
.L_x_1549:
        /* <DEDUP_REMOVED lines=8> */
.L_x_1548:
        /* <DEDUP_REMOVED lines=27> */
.L_x_1551:
        /* <DEDUP_REMOVED lines=12> */
[----:B------:R-:W-:Y:S01]  /*7df0*/  F2FP.F16.F32.PACK_AB R0, RZ, R0 ;  /* 0x00000000ff00723e */ /* 0x000fe200000000ff */
[----:B------:R-:W-:Y:S06]  /*7e00*/  BRA `(.L_x_1502) ;  /* 0x0000000400c87947 */ /* 0x000fec0003800000 */
.L_x_1550:
[----:B------:R-:W2:Y:S02]  /*7e10*/  LDG.E.U16 R0, desc[UR36][R4.64] ;  /* 0x0000002404007981 */ /* 0x000ea4000c1e1500 */
[----:B--2---:R-:W-:-:S05]  /*7e20*/  IMAD.U32 R0, R0, 0x10000, RZ ;  /* 0x0001000000007824 */ /* 0x004fca00078e00ff */
[----:B------:R-:W-:Y:S01]  /*7e30*/  F2FP.F16.F32.PACK_AB R0, RZ, R0 ;  /* 0x00000000ff00723e */ /* 0x000fe200000000ff */
[----:B------:R-:W-:Y:S06]  /*7e40*/  BRA `(.L_x_1502) ;  /* 0x0000000400b87947 */ /* 0x000fec0003800000 */
.L_x_1547:
        /* <DEDUP_REMOVED lines=12> */
.L_x_1554:
        /* <DEDUP_REMOVED lines=21> */
.L_x_1558:
[----:B------:R-:W-:Y:S05]  /*8060*/  BSYNC.RECONVERGENT B1 ;  /* 0x0000000000017941 */ /* 0x000fea0003800200 */
.L_x_1557:
[----:B------:R-:W-:Y:S01]  /*8070*/  IMAD.SHL.U32 R0, R0, 0x100000, RZ ;  /* 0x0010000000007824 */ /* 0x000fe200078e00ff */
[----:B------:R-:W-:-:S04]  /*8080*/  LEA R3, R3, 0x3b800000, 0x17 ;  /* 0x3b80000003037811 */ /* 0x000fc800078eb8ff */
[----:B------:R-:W-:-:S07]  /*8090*/  LOP3.LUT R0, R3, R0, R7, 0xfe, !PT ;  /* 0x0000000003007212 */ /* 0x000fce00078efe07 */
.L_x_1556:
[----:B------:R-:W-:Y:S05]  /*80a0*/  BSYNC.RECONVERGENT B0 ;  /* 0x0000000000007941 */ /* 0x000fea0003800200 */
.L_x_1555:
[----:B------:R-:W-:Y:S01]  /*80b0*/  F2FP.F16.F32.PACK_AB R0, RZ, R0 ;  /* 0x00000000ff00723e */ /* 0x000fe200000000ff */
[----:B------:R-:W-:Y:S06]  /*80c0*/  BRA `(.L_x_1502) ;  /* 0x0000000400187947 */ /* 0x000fec0003800000 */
.L_x_1553:
        /* <DEDUP_REMOVED lines=21> */
.L_x_1562:
[----:B------:R-:W-:Y:S05]  /*8220*/  BSYNC.RECONVERGENT B1 ;  /* 0x0000000000017941 */ /* 0x000fea0003800200 */
.L_x_1561:
[----:B------:R-:W-:Y:S01]  /*8230*/  IMAD.SHL.U32 R0, R0, 0x200000, RZ ;  /* 0x0020000000007824 */ /* 0x000fe200078e00ff */
[----:B------:R-:W-:-:S04]  /*8240*/  LEA R3, R3, 0x37800000, 0x17 ;  /* 0x3780000003037811 */ /* 0x000fc800078eb8ff */
[----:B------:R-:W-:-:S07]  /*8250*/  LOP3.LUT R0, R3, R0, R7, 0xfe, !PT ;  /* 0x0000000003007212 */ /* 0x000fce00078efe07 */
.L_x_1560:
[----:B------:R-:W-:Y:S05]  /*8260*/  BSYNC.RECONVERGENT B0 ;  /* 0x0000000000007941 */ /* 0x000fea0003800200 */
.L_x_1559:
[----:B------:R-:W-:Y:S01]  /*8270*/  F2FP.F16.F32.PACK_AB R0, RZ, R0 ;  /* 0x00000000ff00723e */ /* 0x000fe200000000ff */
[----:B------:R-:W-:Y:S06]  /*8280*/  BRA `(.L_x_1502) ;  /* 0x0000000000a87947 */ /* 0x000fec0003800000 */
.L_x_1552:
        /* <DEDUP_REMOVED lines=14> */
.L_x_1566:
[----:B------:R-:W-:Y:S05]  /*8370*/  BSYNC.RECONVERGENT B0 ;  /* 0x0000000000007941 */ /* 0x000fea0003800200 */
.L_x_1565:
[----:B------:R-:W-:Y:S01]  /*8380*/  F2FP.F16.F32.PACK_AB R0, RZ, R0 ;  /* 0x00000000ff00723e */ /* 0x000fe200000000ff */
[----:B------:R-:W-:Y:S06]  /*8390*/  BRA `(.L_x_1502) ;  /* 0x0000000000647947 */ /* 0x000fec0003800000 */
.L_x_1540:
        /* <DEDUP_REMOVED lines=16> */
.L_x_1567:
[----:B------:R-:W-:Y:S01]  /*84a0*/  PRMT R0, RZ, 0x7610, R0 ;  /* 0x00007610ff007816 */ /* 0x000fe20000000000 */
[----:B------:R-:W-:Y:S06]  /*84b0*/  BRA `(.L_x_1502) ;  /* 0x00000000001c7947 */ /* 0x000fec0003800000 */
.L_x_1564:
[----:B------:R-:W2:Y:S02]  /*84c0*/  LDG.E.64 R4, desc[UR36][R4.64] ;  /* 0x0000002404047981 */ /* 0x000ea4000c1e1b00 */
[----:B--2---:R-:W0:Y:S02]  /*84d0*/  I2F.U64 R0, R4 ;  /* 0x0000000400007312 */ /* 0x004e240000301000 */
[----:B0-----:R-:W-:Y:S01]  /*84e0*/  F2FP.F16.F32.PACK_AB R0, RZ, R0 ;  /* 0x00000000ff00723e */ /* 0x001fe200000000ff */
[----:B------:R-:W-:Y:S06]  /*84f0*/  BRA `(.L_x_1502) ;  /* 0x00000000000c7947 */ /* 0x000fec0003800000 */
.L_x_1563:
[----:B------:R-:W2:Y:S02]  /*8500*/  LDG.E R4, desc[UR36][R4.64] ;  /* 0x0000002404047981 */ /* 0x000ea4000c1e1900 */
[----:B--2---:R-:W-:-:S04]  /*8510*/  I2FP.F32.U32 R0, R4 ;  /* 0x0000000400007245 */ /* 0x004fc80000201000 */
[----:B------:R-:W-:-:S07]  /*8520*/  F2FP.F16.F32.PACK_AB R0, RZ, R0 ;  /* 0x00000000ff00723e */ /* 0x000fce00000000ff */
.L_x_1502:
[----:B------:R-:W-:Y:S05]  /*8530*/  BSYNC.RECONVERGENT B6 ;  /* 0x0000000000067941 */ /* 0x000fea0003800200 */
.L_x_1501:
[CC--:B------:R-:W-:Y:S01]  /*8540*/  ISETP.GE.AND P0, PT, R22.reuse, R25.reuse, PT ;  /* 0x000000191600720c */ /* 0x0c0fe20003f06270 */
[C---:B01----:R-:W-:Y:S01]  /*8550*/  VIADD R4, R22.reuse, 0x100 ;  /* 0x0000010016047836 */ /* 0x043fe20000000000 */
[----:B------:R-:W-:Y:S01]  /*8560*/  BSSY.RECONVERGENT B6, `(.L_x_1568) ;  /* 0x000012c000067945 */ /* 0x000fe20003800200 */
[C---:B------:R-:W-:Y:S02]  /*8570*/  VIADD R26, R22.reuse, 0x80 ;  /* 0x00000080161a7836 */ /* 0x040fe40000000000 */
[----:B------:R-:W-:Y:S01]  /*8580*/  VIADD R6, R22, 0x180 ;  /* 0x0000018016067836 */ /* 0x000fe20000000000 */
[-C--:B------:R-:W-:Y:S02]  /*8590*/  ISETP.GE.AND P2, PT, R4, R25.reuse, PT ;  /* 0x000000190400720c */ /* 0x080fe40003f46270 */
[-C--:B------:R-:W-:Y:S02]  /*85a0*/  ISETP.GE.AND P3, PT, R26, R25.reuse, PT ;  /* 0x000000191a00720c */ /* 0x080fe40003f66270 */
[----:B------:R-:W-:-:S03]  /*85b0*/  ISETP.GE.AND P1, PT, R6, R25, PT ;  /* 0x000000190600720c */ /* 0x000fc60003f26270 */
[----:B------:R-:W0:Y:S01]  /*85c0*/  @!P0 LDC R4, c[0x0][0x388] ;  /* 0x0000e200ff048b82 */ /* 0x000e220000000800 */
[----:B-----5:R-:W-:Y:S02]  /*85d0*/  @!P0 HADD2.F32 R24, -RZ, R24.H0_H0 ;  /* 0x20000018ff188230 */ /* 0x020fe40000004100 */
[----:B------:R-:W-:-:S03]  /*85e0*/  @!P0 HADD2.F32 R23, -RZ, R23.H0_H0 ;  /* 0x20000017ff178230 */ /* 0x000fc60000004100 */
[----:B------:R-:W-:Y:S01]  /*85f0*/  FSETP.GT.OR P6, PT, R24, RZ, P0 ;  /* 0x000000ff1800720b */ /* 0x000fe200007c4400 */
[----:B------:R-:W-:Y:S01]  /*8600*/  @!P2 HADD2.F32 R17, -RZ, R17.H0_H0 ;  /* 0x20000011ff11a230 */ /* 0x000fe20000004100 */
[----:B------:R-:W1:Y:S01]  /*8610*/  @!P3 LDC R5, c[0x0][0x388] ;  /* 0x0000e200ff05bb82 */ /* 0x000e620000000800 */
[----:B------:R-:W-:Y:S02]  /*8620*/  @!P3 HADD2.F32 R3, -RZ, R19.H0_H0 ;  /* 0x20000013ff03b230 */ /* 0x000fe40000004100 */
[----:B------:R-:W-:Y:S01]  /*8630*/  @!P1 HADD2.F32 R2, -RZ, R2.H0_H0 ;  /* 0x20000002ff029230 */ /* 0x000fe20000004100 */
[----:B------:R-:W-:Y:S02]  /*8640*/  FSETP.GT.OR P4, PT, R17, RZ, P2 ;  /* 0x000000ff1100720b */ /* 0x000fe40001784400 */
[----:B------:R-:W-:Y:S01]  /*8650*/  FSETP.GT.OR P5, PT, R3, RZ, P3 ;  /* 0x000000ff0300720b */ /* 0x000fe20001fa4400 */
[----:B------:R-:W-:Y:S01]  /*8660*/  @!P2 HADD2.F32 R3, -RZ, R16.H0_H0 ;  /* 0x20000010ff03a230 */ /* 0x000fe20000004100 */
[----:B------:R-:W2:Y:S08]  /*8670*/  @!P2 LDC R6, c[0x0][0x388] ;  /* 0x0000e200ff06ab82 */ /* 0x000eb00000000800 */
[----:B------:R-:W3:Y:S01]  /*8680*/  @!P1 LDC R7, c[0x0][0x388] ;  /* 0x0000e200ff079b82 */ /* 0x000ee20000000800 */
[----:B0-----:R-:W-:Y:S01]  /*8690*/  @!P6 FMUL.FTZ R23, R23, R4 ;  /* 0x000000041717e220 */ /* 0x001fe20000410000 */
[----:B------:R-:W-:Y:S01]  /*86a0*/  FSETP.GT.OR P6, PT, R2, RZ, P1 ;  /* 0x000000ff0200720b */ /* 0x000fe20000fc4400 */
[----:B------:R-:W-:-:S02]  /*86b0*/  @!P3 HADD2.F32 R2, -RZ, R18.H0_H0 ;  /* 0x20000012ff02b230 */ /* 0x000fc40000004100 */
[----:B------:R-:W-:Y:S01]  /*86c0*/  @!P1 HADD2.F32 R4, -RZ, R0.H0_H0 ;  /* 0x20000000ff049230 */ /* 0x000fe20000004100 */
[----:B------:R-:W-:Y:S02]  /*86d0*/  @!P0 F2FP.F16.F32.PACK_AB R0, RZ, R23 ;  /* 0x00000017ff00823e */ /* 0x000fe400000000ff */
[----:B------:R-:W0:Y:S01]  /*86e0*/  LDC.U8 R17, c[0x0][0x3c0] ;  /* 0x0000f000ff117b82 */ /* 0x000e220000000000 */
[----:B-1----:R-:W-:-:S05]  /*86f0*/  @!P5 FMUL.FTZ R2, R2, R5 ;  /* 0x000000050202d220 */ /* 0x002fca0000410000 */
[----:B------:R-:W-:Y:S01]  /*8700*/  @!P3 F2FP.F16.F32.PACK_AB R19, RZ, R2 ;  /* 0x00000002ff13b23e */ /* 0x000fe200000000ff */
[----:B--2---:R-:W-:-:S05]  /*8710*/  @!P4 FMUL.FTZ R3, R3, R6 ;  /* 0x000000060303c220 */ /* 0x004fca0000410000 */
[----:B------:R-:W-:Y:S01]  /*8720*/  @!P2 F2FP.F16.F32.PACK_AB R18, RZ, R3 ;  /* 0x00000003ff12a23e */ /* 0x000fe200000000ff */
[----:B---3--:R-:W-:-:S05]  /*8730*/  @!P6 FMUL.FTZ R4, R4, R7 ;  /* 0x000000070404e220 */ /* 0x008fca0000410000 */
[----:B------:R-:W-:Y:S01]  /*8740*/  @!P1 F2FP.F16.F32.PACK_AB R16, RZ, R4 ;  /* 0x00000004ff10923e */ /* 0x000fe200000000ff */
[----:B------:R-:W-:Y:S06]  /*8750*/  @P0 BRA `(.L_x_1569) ;  /* 0x0000001000300947 */ /* 0x000fec0003800000 */
[----:B------:R-:W1:Y:S01]  /*8760*/  LDCU UR4, c[0x0][0x3c4] ;  /* 0x00007880ff0477ac */ /* 0x000e620008000800 */
[----:B------:R-:W2:Y:S01]  /*8770*/  LDC.64 R2, c[0x0][0x398] ;  /* 0x0000e600ff027b82 */ /* 0x000ea20000000a00 */
[----:B------:R-:W-:Y:S01]  /*8780*/  IMAD R4, R27, 0x200, R22 ;  /* 0x000002001b047824 */ /* 0x000fe200078e0216 */
[----:B0-----:R-:W-:-:S03]  /*8790*/  PRMT R6, R17, 0x9910, RZ ;  /* 0x0000991011067816 */ /* 0x001fc600000000ff */
[----:B-1----:R-:W-:Y:S02]  /*87a0*/  IMAD R5, R4, UR4, RZ ;  /* 0x0000000404057c24 */ /* 0x002fe4000f8e02ff */
[----:B------:R-:W-:-:S05]  /*87b0*/  IMAD.MOV.U32 R4, RZ, RZ, R6 ;  /* 0x000000ffff047224 */ /* 0x000fca00078e0006 */
[----:B------:R-:W-:Y:S02]  /*87c0*/  ISETP.GT.AND P0, PT, R4, 0x9, PT ;  /* 0x000000090400780c */ /* 0x000fe40003f04270 */
[----:B--2---:R-:W-:-:S05]  /*87d0*/  IADD3 R2, P1, PT, R5, R2, RZ ;  /* 0x0000000205027210 */ /* 0x004fca0007f3e0ff */
        /* <DEDUP_REMOVED lines=10> */
[----:B------:R-:W-:Y:S02]  /*8880*/  HADD2.F32 R0, -RZ, R0.H0_H0 ;  /* 0x20000000ff007230 */ /* 0x000fe40000004100 */
[----:B------:R-:W-:Y:S02]  /*8890*/  IMAD.MOV.U32 R22, RZ, RZ, R26 ;  /* 0x000000ffff167224 */ /* 0x000fe400078e001a */
[----:B------:R-:W0:Y:S02]  /*88a0*/  F2I.FTZ.TRUNC.NTZ R5, R0 ;  /* 0x0000000000057305 */ /* 0x000e24000021f100 */
[----:B0-----:R0:W-:Y:S01]  /*88b0*/  STG.E.U8 desc[UR36][R2.64], R5 ;  /* 0x0000000502007986 */ /* 0x0011e2000c101124 */
[----:B------:R-:W-:Y:S05]  /*88c0*/  BRA `(.L_x_1569) ;  /* 0x0000000c00d47947 */ /* 0x000fea0003800000 */
.L_x_1573:
[----:B------:R-:W-:Y:S02]  /*88d0*/  HADD2.F32 R5, -RZ, R0.H0_H0 ;  /* 0x20000000ff057230 */ /* 0x000fe40000004100 */
[----:B------:R-:W-:-:S04]  /*88e0*/  IMAD.MOV.U32 R22, RZ, RZ, R26 ;  /* 0x000000ffff167224 */ /* 0x000fc800078e001a */
[----:B------:R-:W0:Y:S02]  /*88f0*/  F2I.S64.TRUNC R4, R5 ;  /* 0x0000000500047311 */ /* 0x000e24000020d900 */
[----:B0-----:R0:W-:Y:S01]  /*8900*/  STG.E.U8 desc[UR36][R2.64], R4 ;  /* 0x0000000402007986 */ /* 0x0011e2000c101124 */
[----:B------:R-:W-:Y:S05]  /*8910*/  BRA `(.L_x_1569) ;  /* 0x0000000c00c07947 */ /* 0x000fea0003800000 */
.L_x_1572:
[----:B------:R-:W-:-:S13]  /*8920*/  ISETP.NE.AND P0, PT, R4, 0x2, PT ;  /* 0x000000020400780c */ /* 0x000fda0003f05270 */
[----:B------:R-:W-:Y:S05]  /*8930*/  @!P0 BRA `(.L_x_1575) ;  /* 0x0000000000388947 */ /* 0x000fea0003800000 */
[----:B------:R-:W-:-:S13]  /*8940*/  ISETP.NE.AND P0, PT, R4, 0x3, PT ;  /* 0x000000030400780c */ /* 0x000fda0003f05270 */
[----:B------:R-:W-:Y:S05]  /*8950*/  @!P0 BRA `(.L_x_1576) ;  /* 0x00000000001c8947 */ /* 0x000fea0003800000 */
[----:B------:R-:W-:-:S13]  /*8960*/  ISETP.NE.AND P0, PT, R4, 0x4, PT ;  /* 0x000000040400780c */ /* 0x000fda0003f05270 */
[----:B------:R-:W-:Y:S05]  /*8970*/  @P0 BRA `(.L_x_1574) ;  /* 0x0000000800f80947 */ /* 0x000fea0003800000 */
[----:B------:R-:W-:Y:S02]  /*8980*/  HADD2.F32 R4, -RZ, R0.H0_H0 ;  /* 0x20000000ff047230 */ /* 0x000fe40000004100 */
[----:B------:R-:W-:-:S04]  /*8990*/  IMAD.MOV.U32 R22, RZ, RZ, R26 ;  /* 0x000000ffff167224 */ /* 0x000fc800078e001a */
[----:B------:R-:W0:Y:S02]  /*89a0*/  F2I.S64.TRUNC R4, R4 ;  /* 0x0000000400047311 */ /* 0x000e24000020d900 */
[----:B0-----:R0:W-:Y:S01]  /*89b0*/  STG.E.64 desc[UR36][R2.64], R4 ;  /* 0x0000000402007986 */ /* 0x0011e2000c101b24 */
[----:B------:R-:W-:Y:S05]  /*89c0*/  BRA `(.L_x_1569) ;  /* 0x0000000c00947947 */ /* 0x000fea0003800000 */
.L_x_1576:
[----:B------:R-:W-:Y:S02]  /*89d0*/  HADD2.F32 R0, -RZ, R0.H0_H0 ;  /* 0x20000000ff007230 */ /* 0x000fe40000004100 */
[----:B------:R-:W-:Y:S02]  /*89e0*/  IMAD.MOV.U32 R22, RZ, RZ, R26 ;  /* 0x000000ffff167224 */ /* 0x000fe400078e001a */
[----:B------:R-:W0:Y:S02]  /*89f0*/  F2I.FTZ.TRUNC.NTZ R5, R0 ;  /* 0x0000000000057305 */ /* 0x000e24000021f100 */
[----:B0-----:R0:W-:Y:S01]  /*8a00*/  STG.E desc[UR36][R2.64], R5 ;  /* 0x0000000502007986 */ /* 0x0011e2000c101924 */
[----:B------:R-:W-:Y:S05]  /*8a10*/  BRA `(.L_x_1569) ;  /* 0x0000000c00807947 */ /* 0x000fea0003800000 */
.L_x_1575:
[----:B------:R-:W-:Y:S02]  /*8a20*/  HADD2.F32 R0, -RZ, R0.H0_H0 ;  /* 0x20000000ff007230 */ /* 0x000fe40000004100 */
[----:B------:R-:W-:Y:S02]  /*8a30*/  IMAD.MOV.U32 R22, RZ, RZ, R26 ;  /* 0x000000ffff167224 */ /* 0x000fe400078e001a */
[----:B------:R-:W0:Y:S02]  /*8a40*/  F2I.FTZ.TRUNC.NTZ R5, R0 ;  /* 0x0000000000057305 */ /* 0x000e24000021f100 */
[----:B0-----:R0:W-:Y:S01]  /*8a50*/  STG.E.U16 desc[UR36][R2.64], R5 ;  /* 0x0000000502007986 */ /* 0x0011e2000c101524 */
[----:B------:R-:W-:Y:S05]  /*8a60*/  BRA `(.L_x_1569) ;  /* 0x0000000c006c7947 */ /* 0x000fea0003800000 */
.L_x_1571:
[----:B------:R-:W-:-:S13]  /*8a70*/  ISETP.GT.AND P0, PT, R4, 0x6, PT ;  /* 0x000000060400780c */ /* 0x000fda0003f04270 */
[----:B------:R-:W-:Y:S05]  /*8a80*/  @P0 BRA `(.L_x_1577) ;  /* 0x00000000002c0947 */ /* 0x000fea0003800000 */
[----:B------:R-:W-:-:S13]  /*8a90*/  ISETP.NE.AND P0, PT, R4, 0x5, PT ;  /* 0x000000050400780c */ /* 0x000fda0003f05270 */
[----:B------:R-:W-:Y:S05]  /*8aa0*/  @!P0 BRA `(.L_x_1578) ;  /* 0x0000000000188947 */ /* 0x000fea0003800000 */
[----:B------:R-:W-:-:S13]  /*8ab0*/  ISETP.NE.AND P0, PT, R4, 0x6, PT ;  /* 0x000000060400780c */ /* 0x000fda0003f05270 */
[----:B------:R-:W-:Y:S05]  /*8ac0*/  @P0 BRA `(.L_x_1574) ;  /* 0x0000000800a40947 */ /* 0x000fea0003800000 */
[----:B------:R-:W-:Y:S02]  /*8ad0*/  HADD2.F32 R5, -RZ, R0.H0_H0 ;  /* 0x20000000ff057230 */ /* 0x000fe40000004100 */
[----:B------:R-:W-:-:S03]  /*8ae0*/  IMAD.MOV.U32 R22, RZ, RZ, R26 ;  /* 0x000000ffff167224 */ /* 0x000fc600078e001a */
[----:B------:R2:W-:Y:S01]  /*8af0*/  STG.E desc[UR36][R2.64], R5 ;  /* 0x0000000502007986 */ /* 0x0005e2000c101924 */
[----:B------:R-:W-:Y:S05]  /*8b00*/  BRA `(.L_x_1569) ;  /* 0x0000000c00447947 */ /* 0x000fea0003800000 */
.L_x_1578:
[----:B------:R1:W-:Y:S01]  /*8b10*/  STG.E.U16 desc[UR36][R2.64], R0 ;  /* 0x0000000002007986 */ /* 0x0003e2000c101524 */
[----:B------:R-:W-:Y:S01]  /*8b20*/  IMAD.MOV.U32 R22, RZ, RZ, R26 ;  /* 0x000000ffff167224 */ /* 0x000fe200078e001a */
[----:B------:R-:W-:Y:S06]  /*8b30*/  BRA `(.L_x_1569) ;  /* 0x0000000c00387947 */ /* 0x000fec0003800000 */
.L_x_1577:
[----:B------:R-:W-:-:S13]  /*8b40*/  ISETP.NE.AND P0, PT, R4, 0x7, PT ;  /* 0x000000070400780c */ /* 0x000fda0003f05270 */
[----:B------:R-:W-:Y:S05]  /*8b50*/  @!P0 BRA `(.L_x_1579) ;  /* 0x00000000003c8947 */ /* 0x000fea0003800000 */
[----:B------:R-:W-:-:S13]  /*8b60*/  ISETP.NE.AND P0, PT, R4, 0x8, PT ;  /* 0x000000080400780c */ /* 0x000fda0003f05270 */
[----:B------:R-:W-:Y:S05]  /*8b70*/  @!P0 BRA `(.L_x_1580) ;  /* 0x00000000001c8947 */ /* 0x000fea0003800000 */
[----:B------:R-:W-:-:S13]  /*8b80*/  ISETP.NE.AND P0, PT, R4, 0x9, PT ;  /* 0x000000090400780c */ /* 0x000fda0003f05270 */
[----:B------:R-:W-:Y:S05]  /*8b90*/  @P0 BRA `(.L_x_1574) ;  /* 0x0000000800700947 */ /* 0x000fea0003800000 */
[----:B------:R-:W-:Y:S02]  /*8ba0*/  HADD2.F32 R4, -RZ, R0.H0_H0 ;  /* 0x20000000ff047230 */ /* 0x000fe40000004100 */
[----:B------:R-:W-:Y:S02]  /*8bb0*/  IMAD.MOV.U32 R5, RZ, RZ, RZ ;  /* 0x000000ffff057224 */ /* 0x000fe400078e00ff */
[----:B------:R-:W-:-:S03]  /*8bc0*/  IMAD.MOV.U32 R22, RZ, RZ, R26 ;  /* 0x000000ffff167224 */ /* 0x000fc600078e001a */
[----:B------:R3:W-:Y:S01]  /*8bd0*/  STG.E.64 desc[UR36][R2.64], R4 ;  /* 0x0000000402007986 */ /* 0x0007e2000c101b24 */
[----:B------:R-:W-:Y:S05]  /*8be0*/  BRA `(.L_x_1569) ;  /* 0x0000000c000c7947 */ /* 0x000fea0003800000 */
.L_x_1580:
[----:B------:R-:W-:Y:S02]  /*8bf0*/  HADD2.F32 R0, -RZ, R0.H0_H0 ;  /* 0x20000000ff007230 */ /* 0x000fe40000004100 */
[----:B------:R-:W-:-:S03]  /*8c00*/  IMAD.MOV.U32 R22, RZ, RZ, R26 ;  /* 0x000000ffff167224 */ /* 0x000fc600078e001a */
[----:B------:R-:W-:-:S04]  /*8c10*/  F2FP.F16.F32.PACK_AB R0, RZ, R0 ;  /* 0x00000000ff00723e */ /* 0x000fc800000000ff */
[----:B------:R-:W-:-:S05]  /*8c20*/  PRMT R0, R0, 0x5410, RZ ;  /* 0x0000541000007816 */ /* 0x000fca00000000ff */
[----:B------:R4:W-:Y:S01]  /*8c30*/  STG.E desc[UR36][R2.64], R0 ;  /* 0x0000000002007986 */ /* 0x0009e2000c101924 */
[----:B------:R-:W-:Y:S05]  /*8c40*/  BRA `(.L_x_1569) ;  /* 0x0000000800f47947 */ /* 0x000fea0003800000 */
.L_x_1579:
[----:B------:R-:W-:Y:S02]  /*8c50*/  HADD2.F32 R4, -RZ, R0.H0_H0 ;  /* 0x20000000ff047230 */ /* 0x000fe40000004100 */
[----:B------:R-:W-:-:S03]  /*8c60*/  IMAD.MOV.U32 R22, RZ, RZ, R26 ;  /* 0x000000ffff167224 */ /* 0x000fc600078e001a */
[----:B------:R-:W-:-:S06]  /*8c70*/  FMUL.FTZ R4, R4, 1 ;  /* 0x3f80000004047820 */ /* 0x000fcc0000410000 */
[----:B------:R-:W0:Y:S02]  /*8c80*/  F2F.F64.F32 R4, R4 ;  /* 0x0000000400047310 */ /* 0x000e240000201800 */
[----:B0-----:R0:W-:Y:S01]  /*8c90*/  STG.E.64 desc[UR36][R2.64], R4 ;  /* 0x0000000402007986 */ /* 0x0011e2000c101b24 */
[----:B------:R-:W-:Y:S05]  /*8ca0*/  BRA `(.L_x_1569) ;  /* 0x0000000800dc7947 */ /* 0x000fea0003800000 */
.L_x_1570:
        /* <DEDUP_REMOVED lines=10> */
[----:B------:R-:W-:-:S04]  /*8d50*/  FSETP.NEU.FTZ.AND P0, PT, R0, RZ, PT ;  /* 0x000000ff0000720b */ /* 0x000fc80003f1d000 */
[----:B------:R-:W-:-:S05]  /*8d60*/  SEL R5, RZ, 0x1, !P0 ;  /* 0x00000001ff057807 */ /* 0x000fca0004000000 */
[----:B------:R0:W-:Y:S01]  /*8d70*/  STG.E.U8 desc[UR36][R2.64], R5 ;  /* 0x0000000502007986 */ /* 0x0001e2000c101124 */
[----:B------:R-:W-:Y:S05]  /*8d80*/  BRA `(.L_x_1569) ;  /* 0x0000000800a47947 */ /* 0x000fea0003800000 */
.L_x_1583:
[----:B------:R-:W-:Y:S01]  /*8d90*/  HADD2.F32 R0, -RZ, R0.H0_H0 ;  /* 0x20000000ff007230 */ /* 0x000fe20000004100 */
[----:B------:R-:W-:Y:S01]  /*8da0*/  CS2R R6, SRZ ;  /* 0x0000000000067805 */ /* 0x000fe2000001ff00 */
[----:B------:R-:W-:-:S03]  /*8db0*/  IMAD.MOV.U32 R22, RZ, RZ, R26 ;  /* 0x000000ffff167224 */ /* 0x000fc600078e001a */
[----:B------:R-:W-:-:S04]  /*8dc0*/  FMUL.FTZ R0, R0, 1 ;  /* 0x3f80000000007820 */ /* 0x000fc80000410000 */
[----:B------:R-:W0:Y:S02]  /*8dd0*/  F2F.F64.F32 R4, R0 ;  /* 0x0000000000047310 */ /* 0x000e240000201800 */
[----:B0-----:R0:W-:Y:S01]  /*8de0*/  STG.E.128 desc[UR36][R2.64], R4 ;  /* 0x0000000402007986 */ /* 0x0011e2000c101d24 */
[----:B------:R-:W-:Y:S05]  /*8df0*/  BRA `(.L_x_1569) ;  /* 0x0000000800887947 */ /* 0x000fea0003800000 */
.L_x_1582:
[----:B------:R-:W-:-:S13]  /*8e00*/  ISETP.NE.AND P0, PT, R4, 0xf, PT ;  /* 0x0000000f0400780c */ /* 0x000fda0003f05270 */
[----:B------:R-:W-:Y:S05]  /*8e10*/  @!P0 BRA `(.L_x_1584) ;  /* 0x0000000000a88947 */ /* 0x000fea0003800000 */
[----:B------:R-:W-:-:S13]  /*8e20*/  ISETP.NE.AND P0, PT, R4, 0x17, PT ;  /* 0x000000170400780c */ /* 0x000fda0003f05270 */
[----:B------:R-:W-:Y:S05]  /*8e30*/  @!P0 BRA `(.L_x_1585) ;  /* 0x0000000000508947 */ /* 0x000fea0003800000 */
[----:B------:R-:W-:-:S13]  /*8e40*/  ISETP.NE.AND P0, PT, R4, 0x18, PT ;  /* 0x000000180400780c */ /* 0x000fda0003f05270 */
[----:B------:R-:W-:Y:S05]  /*8e50*/  @P0 BRA `(.L_x_1574) ;  /* 0x0000000400c00947 */ /* 0x000fea0003800000 */
        /* <DEDUP_REMOVED lines=13> */
.L_x_1587:
[----:B------:R-:W-:Y:S05]  /*8f30*/  BSYNC.RECONVERGENT B0 ;  /* 0x0000000000007941 */ /* 0x000fea0003800200 */
.L_x_1586:
[----:B------:R-:W-:Y:S01]  /*8f40*/  LOP3.LUT R5, R0, 0x80, R5, 0xf8, !PT ;  /* 0x0000008000057812 */ /* 0x000fe200078ef805 */
[----:B------:R-:W-:-:S04]  /*8f50*/  IMAD.MOV.U32 R22, RZ, RZ, R26 ;  /* 0x000000ffff167224 */ /* 0x000fc800078e001a */
[----:B------:R0:W-:Y:S01]  /*8f60*/  STG.E.U8 desc[UR36][R2.64], R5 ;  /* 0x0000000502007986 */ /* 0x0001e2000c101124 */
[----:B------:R-:W-:Y:S05]  /*8f70*/  BRA `(.L_x_1569) ;  /* 0x0000000800287947 */ /* 0x000fea0003800000 */
.L_x_1585:
        /* <DEDUP_REMOVED lines=15> */
.L_x_1589:
[----:B------:R-:W-:Y:S05]  /*9070*/  BSYNC.RECONVERGENT B0 ;  /* 0x0000000000007941 */ /* 0x000fea0003800200 */
.L_x_1588:
[----:B------:R-:W-:Y:S01]  /*9080*/  LOP3.LUT R5, R0, 0x80, R5, 0xf8, !PT ;  /* 0x0000008000057812 */ /* 0x000fe200078ef805 */
[----:B------:R-:W-:-:S04]  /*9090*/  IMAD.MOV.U32 R22, RZ, RZ, R26 ;  /* 0x000000ffff167224 */ /* 0x000fc800078e001a */
[----:B------:R0:W-:Y:S01]  /*90a0*/  STG.E.U8 desc[UR36][R2.64], R5 ;  /* 0x0000000502007986 */ /* 0x0001e2000c101124 */
[----:B------:R-:W-:Y:S05]  /*90b0*/  BRA `(.L_x_1569) ;  /* 0x0000000400d87947 */ /* 0x000fea0003800000 */
.L_x_1584:
[----:B------:R-:W-:Y:S02]  /*90c0*/  HADD2.F32 R0, -RZ, R0.H0_H0 ;  /* 0x20000000ff007230 */ /* 0x000fe40000004100 */
[----:B------:R-:W-:-:S03]  /*90d0*/  IMAD.MOV.U32 R22, RZ, RZ, R26 ;  /* 0x000000ffff167224 */ /* 0x000fc600078e001a */
[----:B------:R-:W-:-:S05]  /*90e0*/  F2FP.BF16.F32.PACK_AB R0, RZ, R0 ;  /* 0x00000000ff00723e */ /* 0x000fca00000010ff */
[----:B------:R0:W-:Y:S01]  /*90f0*/  STG.E.U16 desc[UR36][R2.64], R0 ;  /* 0x0000000002007986 */ /* 0x0001e2000c101524 */
[----:B------:R-:W-:Y:S05]  /*9100*/  BRA `(.L_x_1569) ;  /* 0x0000000400c47947 */ /* 0x000fea0003800000 */
.L_x_1581:
        /* <DEDUP_REMOVED lines=10> */
[----:B------:R-:W0:Y:S02]  /*91b0*/  F2I.FTZ.U32.TRUNC.NTZ R5, R5 ;  /* 0x0000000500057305 */ /* 0x000e24000021f000 */
[----:B0-----:R0:W-:Y:S01]  /*91c0*/  STG.E.U16 desc[UR36][R2.64], R5 ;  /* 0x0000000502007986 */ /* 0x0011e2000c101524 */
[----:B------:R-:W-:Y:S05]  /*91d0*/  BRA `(.L_x_1569) ;  /* 0x0000000400907947 */ /* 0x000fea0003800000 */
.L_x_1592:
        /* <DEDUP_REMOVED lines=13> */
.L_x_1595:
[----:B------:R-:W-:-:S04]  /*92b0*/  SHF.R.U32.HI R0, RZ, 0x14, R5 ;  /* 0x00000014ff007819 */ /* 0x000fc80000011605 */
[----:B------:R-:W-:-:S04]  /*92c0*/  LOP3.LUT R0, R0, 0x1, RZ, 0xc0, !PT ;  /* 0x0000000100007812 */ /* 0x000fc800078ec0ff */
[----:B------:R-:W-:-:S04]  /*92d0*/  IADD3 R0, PT, PT, R5, 0x487ffff, R0 ;  /* 0x0487ffff05007810 */ /* 0x000fc80007ffe000 */
[----:B------:R-:W-:-:S04]  /*92e0*/  SHF.R.U32.HI R0, RZ, 0x14, R0 ;  /* 0x00000014ff007819 */ /* 0x000fc80000011600 */
[----:B------:R-:W-:-:S07]  /*92f0*/  LOP3.LUT R4, R0, 0xff, RZ, 0xc0, !PT ;  /* 0x000000ff00047812 */ /* 0x000fce00078ec0ff */
.L_x_1596:
[----:B------:R-:W-:-:S04]  /*9300*/  SHF.R.U32.HI R5, RZ, 0x18, R5 ;  /* 0x00000018ff057819 */ /* 0x000fc80000011605 */
[----:B------:R-:W-:-:S04]  /*9310*/  LOP3.LUT R4, R4, 0x80, R5, 0xf8, !PT ;  /* 0x0000008004047812 */ /* 0x000fc800078ef805 */
[----:B------:R-:W-:-:S07]  /*9320*/  PRMT R0, R4, 0x7610, R0 ;  /* 0x0000761004007816 */ /* 0x000fce0000000000 */
.L_x_1594:
[----:B------:R-:W-:Y:S05]  /*9330*/  BSYNC.RECONVERGENT B0 ;  /* 0x0000000000007941 */ /* 0x000fea0003800200 */
.L_x_1593:
[----:B------:R0:W-:Y:S01]  /*9340*/  STG.E.U8 desc[UR36][R2.64], R0 ;  /* 0x0000000002007986 */ /* 0x0001e2000c101124 */
[----:B------:R-:W-:Y:S01]  /*9350*/  IMAD.MOV.U32 R22, RZ, RZ, R26 ;  /* 0x000000ffff167224 */ /* 0x000fe200078e001a */
[----:B------:R-:W-:Y:S06]  /*9360*/  BRA `(.L_x_1569) ;  /* 0x00000004002c7947 */ /* 0x000fec0003800000 */
.L_x_1591:
        /* <DEDUP_REMOVED lines=13> */
.L_x_1599:
[----:B------:R-:W-:-:S04]  /*9440*/  SHF.R.U32.HI R0, RZ, 0x15, R5 ;  /* 0x00000015ff007819 */ /* 0x000fc80000011605 */
[----:B------:R-:W-:-:S04]  /*9450*/  LOP3.LUT R0, R0, 0x1, RZ, 0xc0, !PT ;  /* 0x0000000100007812 */ /* 0x000fc800078ec0ff */
[----:B------:R-:W-:-:S04]  /*9460*/  IADD3 R0, PT, PT, R5, 0x88fffff, R0 ;  /* 0x088fffff05007810 */ /* 0x000fc80007ffe000 */
[----:B------:R-:W-:-:S04]  /*9470*/  SHF.R.U32.HI R0, RZ, 0x15, R0 ;  /* 0x00000015ff007819 */ /* 0x000fc80000011600 */
[----:B------:R-:W-:-:S07]  /*9480*/  LOP3.LUT R4, R0, 0xff, RZ, 0xc0, !PT ;  /* 0x000000ff00047812 */ /* 0x000fce00078ec0ff */
.L_x_1600:
[----:B------:R-:W-:-:S04]  /*9490*/  SHF.R.U32.HI R5, RZ, 0x18, R5 ;  /* 0x00000018ff057819 */ /* 0x000fc80000011605 */
[----:B------:R-:W-:-:S04]  /*94a0*/  LOP3.LUT R4, R4, 0x80, R5, 0xf8, !PT ;  /* 0x0000008004047812 */ /* 0x000fc800078ef805 */
[----:B------:R-:W-:-:S07]  /*94b0*/  PRMT R0, R4, 0x7610, R0 ;  /* 0x0000761004007816 */ /* 0x000fce0000000000 */
.L_x_1598:
[----:B------:R-:W-:Y:S05]  /*94c0*/  BSYNC.RECONVERGENT B0 ;  /* 0x0000000000007941 */ /* 0x000fea0003800200 */
.L_x_1597:
[----:B------:R0:W-:Y:S01]  /*94d0*/  STG.E.U8 desc[UR36][R2.64], R0 ;  /* 0x0000000002007986 */ /* 0x0001e2000c101124 */
[----:B------:R-:W-:Y:S01]  /*94e0*/  IMAD.MOV.U32 R22, RZ, RZ, R26 ;  /* 0x000000ffff167224 */ /* 0x000fe200078e001a */
[----:B------:R-:W-:Y:S06]  /*94f0*/  BRA `(.L_x_1569) ;  /* 0x0000000000c87947 */ /* 0x000fec0003800000 */
.L_x_1590:
[----:B------:R-:W-:-:S13]  /*9500*/  ISETP.NE.AND P0, PT, R4, 0x1c, PT ;  /* 0x0000001c0400780c */ /* 0x000fda0003f05270 */
[----:B------:R-:W-:Y:S05]  /*9510*/  @!P0 BRA `(.L_x_1601) ;  /* 0x0000000000b08947 */ /* 0x000fea0003800000 */
[----:B------:R-:W-:-:S13]  /*9520*/  ISETP.NE.AND P0, PT, R4, 0x1d, PT ;  /* 0x0000001d0400780c */ /* 0x000fda0003f05270 */
[----:B------:R-:W-:Y:S05]  /*9530*/  @!P0 BRA `(.L_x_1602) ;  /* 0x0000000000948947 */ /* 0x000fea0003800000 */
[----:B------:R-:W-:-:S13]  /*9540*/  ISETP.NE.AND P0, PT, R4, 0x2c, PT ;  /* 0x0000002c0400780c */ /* 0x000fda0003f05270 */
[----:B------:R-:W-:Y:S05]  /*9550*/  @!P0 BRA `(.L_x_1603) ;  /* 0x0000000000488947 */ /* 0x000fea0003800000 */
.L_x_1574:
        /* <DEDUP_REMOVED lines=16> */
.L_x_1604:
[----:B------:R-:W-:Y:S01]  /*9660*/  IMAD.MOV.U32 R22, RZ, RZ, R26 ;  /* 0x000000ffff167224 */ /* 0x000fe200078e001a */
[----:B------:R-:W-:Y:S06]  /*9670*/  BRA `(.L_x_1569) ;  /* 0x0000000000687947 */ /* 0x000fec0003800000 */
.L_x_1603:
[----:B------:R-:W-:Y:S02]  /*9680*/  HADD2.F32 R5, -RZ, R0.H0_H0 ;  /* 0x20000000ff057230 */ /* 0x000fe40000004100 */
        /* <DEDUP_REMOVED lines=16> */
.L_x_1602:
[----:B------:R-:W-:Y:S02]  /*9790*/  HADD2.F32 R4, -RZ, R0.H0_H0 ;  /* 0x20000000ff047230 */ /* 0x000fe40000004100 */
[----:B------:R-:W-:-:S04]  /*97a0*/  IMAD.MOV.U32 R22, RZ, RZ, R26 ;  /* 0x000000ffff167224 */ /* 0x000fc800078e001a */
[----:B------:R-:W0:Y:S02]  /*97b0*/  F2I.U64.TRUNC R4, R4 ;  /* 0x0000000400047311 */ /* 0x000e24000020d800 */
[----:B0-----:R0:W-:Y:S01]  /*97c0*/  STG.E.64 desc[UR36][R2.64], R4 ;  /* 0x0000000402007986 */ /* 0x0011e2000c101b24 */
[----:B------:R-:W-:Y:S05]  /*97d0*/  BRA `(.L_x_1569) ;  /* 0x0000000000107947 */ /* 0x000fea0003800000 */
.L_x_1601:
[----:B------:R-:W-:Y:S02]  /*97e0*/  HADD2.F32 R0, -RZ, R0.H0_H0 ;  /* 0x20000000ff007230 */ /* 0x000fe40000004100 */
[----:B------:R-:W-:Y:S02]  /*97f0*/  IMAD.MOV.U32 R22, RZ, RZ, R26 ;  /* 0x000000ffff167224 */ /* 0x000fe400078e001a */
[----:B------:R-:W0:Y:S02]  /*9800*/  F2I.FTZ.U32.TRUNC.NTZ R5, R0 ;  /* 0x0000000000057305 */ /* 0x000e24000021f000 */
[----:B0-----:R0:W-:Y:S03]  /*9810*/  STG.E desc[UR36][R2.64], R5 ;  /* 0x0000000502007986 */ /* 0x0011e6000c101924 */
.L_x_1569:
[----:B------:R-:W-:Y:S05]  /*9820*/  BSYNC.RECONVERGENT B6 ;  /* 0x0000000000067941 */ /* 0x000fea0003800200 */
.L_x_1568:
[----:B------:R-:W-:Y:S01]  /*9830*/  ISETP.GE.AND P0, PT, R22, R25, PT ;  /* 0x000000191600720c */ /* 0x000fe20003f06270 */
[----:B------:R-:W-:-:S12]  /*9840*/  BSSY.RECONVERGENT B6, `(.L_x_1605) ;  /* 0x00001f0000067945 */ /* 0x000fd80003800200 */
[----:B------:R-:W-:Y:S05]  /*9850*/  @P0 BRA `(.L_x_1606) ;  /* 0x0000001c00b80947 */ /* 0x000fea0003800000 */
[----:B------:R-:W5:Y:S01]  /*9860*/  LDCU UR4, c[0x0][0x3c4] ;  /* 0x00007880ff0477ac */ /* 0x000f620008000800 */
[----:B01234-:R-:W0:Y:S01]  /*9870*/  LDC.64 R2, c[0x0][0x398] ;  /* 0x0000e600ff027b82 */ /* 0x01fe220000000a00 */
        /* <DEDUP_REMOVED lines=16> */
[----:B------:R-:W-:-:S06]  /*9980*/  HADD2.F32 R19, -RZ, R19.H0_H0 ;  /* 0x20000013ff137230 */ /* 0x000fcc0000004100 */
[----:B------:R-:W0:Y:S02]  /*9990*/  F2I.FTZ.TRUNC.NTZ R19, R19 ;  /* 0x0000001300137305 */ /* 0x000e24000021f100 */
[----:B0-----:R0:W-:Y:S01]  /*99a0*/  STG.E.U8 desc[UR36][R2.64], R19 ;  /* 0x0000001302007986 */ /* 0x0011e2000c101124 */
[----:B------:R-:W-:Y:S05]  /*99b0*/  BRA `(.L_x_1612) ;  /* 0x0000000c007c7947 */ /* 0x000fea0003800000 */
.L_x_1610:
[----:B------:R-:W-:-:S06]  /*99c0*/  HADD2.F32 R5, -RZ, R19.H0_H0 ;  /* 0x20000013ff057230 */ /* 0x000fcc0000004100 */
[----:B------:R-:W0:Y:S02]  /*99d0*/  F2I.S64.TRUNC R4, R5 ;  /* 0x0000000500047311 */ /* 0x000e24000020d900 */
[----:B0-----:R0:W-:Y:S01]  /*99e0*/  STG.E.U8 desc[UR36][R2.64], R4 ;  /* 0x0000000402007986 */ /* 0x0011e2000c101124 */
[----:B------:R-:W-:Y:S05]  /*99f0*/  BRA `(.L_x_1612) ;  /* 0x0000000c006c7947 */ /* 0x000fea0003800000 */
.L_x_1609:
[----:B------:R-:W-:-:S13]  /*9a00*/  ISETP.NE.AND P0, PT, R0, 0x2, PT ;  /* 0x000000020000780c */ /* 0x000fda0003f05270 */
[----:B------:R-:W-:Y:S05]  /*9a10*/  @!P0 BRA `(.L_x_1613) ;  /* 0x0000000000308947 */ /* 0x000fea0003800000 */
[----:B------:R-:W-:-:S13]  /*9a20*/  ISETP.NE.AND P0, PT, R0, 0x3, PT ;  /* 0x000000030000780c */ /* 0x000fda0003f05270 */
[----:B------:R-:W-:Y:S05]  /*9a30*/  @!P0 BRA `(.L_x_1614) ;  /* 0x0000000000188947 */ /* 0x000fea0003800000 */
[----:B------:R-:W-:-:S13]  /*9a40*/  ISETP.NE.AND P0, PT, R0, 0x4, PT ;  /* 0x000000040000780c */ /* 0x000fda0003f05270 */
[----:B------:R-:W-:Y:S05]  /*9a50*/  @P0 BRA `(.L_x_1611) ;  /* 0x0000000800700947 */ /* 0x000fea0003800000 */
[----:B------:R-:W-:-:S06]  /*9a60*/  HADD2.F32 R4, -RZ, R19.H0_H0 ;  /* 0x20000013ff047230 */ /* 0x000fcc0000004100 */
[----:B------:R-:W0:Y:S02]  /*9a70*/  F2I.S64.TRUNC R4, R4 ;  /* 0x0000000400047311 */ /* 0x000e24000020d900 */
[----:B0-----:R0:W-:Y:S01]  /*9a80*/  STG.E.64 desc[UR36][R2.64], R4 ;  /* 0x0000000402007986 */ /* 0x0011e2000c101b24 */
[----:B------:R-:W-:Y:S05]  /*9a90*/  BRA `(.L_x_1612) ;  /* 0x0000000c00447947 */ /* 0x000fea0003800000 */
.L_x_1614:
[----:B------:R-:W-:-:S06]  /*9aa0*/  HADD2.F32 R19, -RZ, R19.H0_H0 ;  /* 0x20000013ff137230 */ /* 0x000fcc0000004100 */
[----:B------:R-:W0:Y:S02]  /*9ab0*/  F2I.FTZ.TRUNC.NTZ R19, R19 ;  /* 0x0000001300137305 */ /* 0x000e24000021f100 */
[----:B0-----:R0:W-:Y:S01]  /*9ac0*/  STG.E desc[UR36][R2.64], R19 ;  /* 0x0000001302007986 */ /* 0x0011e2000c101924 */
[----:B------:R-:W-:Y:S05]  /*9ad0*/  BRA `(.L_x_1612) ;  /* 0x0000000c00347947 */ /* 0x000fea0003800000 */
.L_x_1613:
[----:B------:R-:W-:-:S06]  /*9ae0*/  HADD2.F32 R19, -RZ, R19.H0_H0 ;  /* 0x20000013ff137230 */ /* 0x000fcc0000004100 */
[----:B------:R-:W0:Y:S02]  /*9af0*/  F2I.FTZ.TRUNC.NTZ R19, R19 ;  /* 0x0000001300137305 */ /* 0x000e24000021f100 */
[----:B0-----:R0:W-:Y:S01]  /*9b00*/  STG.E.U16 desc[UR36][R2.64], R19 ;  /* 0x0000001302007986 */ /* 0x0011e2000c101524 */
[----:B------:R-:W-:Y:S05]  /*9b10*/  BRA `(.L_x_1612) ;  /* 0x0000000c00247947 */ /* 0x000fea0003800000 */
.L_x_1608:
[----:B------:R-:W-:-:S13]  /*9b20*/  ISETP.GT.AND P0, PT, R0, 0x6, PT ;  /* 0x000000060000780c */ /* 0x000fda0003f04270 */
[----:B------:R-:W-:Y:S05]  /*9b30*/  @P0 BRA `(.L_x_1615) ;  /* 0x0000000000240947 */ /* 0x000fea0003800000 */
[----:B------:R-:W-:-:S13]  /*9b40*/  ISETP.NE.AND P0, PT, R0, 0x5, PT ;  /* 0x000000050000780c */ /* 0x000fda0003f05270 */
[----:B------:R-:W-:Y:S05]  /*9b50*/  @!P0 BRA `(.L_x_1616) ;  /* 0x0000000000148947 */ /* 0x000fea0003800000 */
[----:B------:R-:W-:-:S13]  /*9b60*/  ISETP.NE.AND P0, PT, R0, 0x6, PT ;  /* 0x000000060000780c */ /* 0x000fda0003f05270 */
[----:B------:R-:W-:Y:S05]  /*9b70*/  @P0 BRA `(.L_x_1611) ;  /* 0x0000000800280947 */ /* 0x000fea0003800000 */
[----:B------:R-:W-:-:S05]  /*9b80*/  HADD2.F32 R19, -RZ, R19.H0_H0 ;  /* 0x20000013ff137230 */ /* 0x000fca0000004100 */
[----:B------:R1:W-:Y:S01]  /*9b90*/  STG.E desc[UR36][R2.64], R19 ;  /* 0x0000001302007986 */ /* 0x0003e2000c101924 */
[----:B------:R-:W-:Y:S05]  /*9ba0*/  BRA `(.L_x_1612) ;  /* 0x0000000c00007947 */ /* 0x000fea0003800000 */
.L_x_1616:
[----:B------:R0:W-:Y:S01]  /*9bb0*/  STG.E.U16 desc[UR36][R2.64], R19 ;  /* 0x0000001302007986 */ /* 0x0001e2000c101524 */
[----:B------:R-:W-:Y:S05]  /*9bc0*/  BRA `(.L_x_1612) ;  /* 0x0000000800f87947 */ /* 0x000fea0003800000 */
.L_x_1615:
[----:B------:R-:W-:-:S13]  /*9bd0*/  ISETP.NE.AND P0, PT, R0, 0x7, PT ;  /* 0x000000070000780c */ /* 0x000fda0003f05270 */
[----:B------:R-:W-:Y:S05]  /*9be0*/  @!P0 BRA `(.L_x_1617) ;  /* 0x0000000000348947 */ /* 0x000fea0003800000 */
[----:B------:R-:W-:-:S13]  /*9bf0*/  ISETP.NE.AND P0, PT, R0, 0x8, PT ;  /* 0x000000080000780c */ /* 0x000fda0003f05270 */
[----:B------:R-:W-:Y:S05]  /*9c00*/  @!P0 BRA `(.L_x_1618) ;  /* 0x0000000000188947 */ /* 0x000fea0003800000 */
[----:B------:R-:W-:-:S13]  /*9c10*/  ISETP.NE.AND P0, PT, R0, 0x9, PT ;  /* 0x000000090000780c */ /* 0x000fda0003f05270 */
[----:B------:R-:W-:Y:S05]  /*9c20*/  @P0 BRA `(.L_x_1611) ;  /* 0x0000000400fc0947 */ /* 0x000fea0003800000 */
[----:B------:R-:W-:Y:S02]  /*9c30*/  HADD2.F32 R4, -RZ, R19.H0_H0 ;  /* 0x20000013ff047230 */ /* 0x000fe40000004100 */
[----:B------:R-:W-:-:S05]  /*9c40*/  IMAD.MOV.U32 R5, RZ, RZ, RZ ;  /* 0x000000ffff057224 */ /* 0x000fca00078e00ff */
[----:B------:R3:W-:Y:S01]  /*9c50*/  STG.E.64 desc[UR36][R2.64], R4 ;  /* 0x0000000402007986 */ /* 0x0007e2000c101b24 */
[----:B------:R-:W-:Y:S05]  /*9c60*/  BRA `(.L_x_1612) ;  /* 0x0000000800d07947 */ /* 0x000fea0003800000 */
.L_x_1618:
[----:B------:R-:W-:-:S05]  /*9c70*/  HADD2.F32 R0, -RZ, R19.H0_H0 ;  /* 0x20000013ff007230 */ /* 0x000fca0000004100 */
[----:B------:R-:W-:-:S04]  /*9c80*/  F2FP.F16.F32.PACK_AB R0, RZ, R0 ;  /* 0x00000000ff00723e */ /* 0x000fc800000000ff */
[----:B------:R-:W-:-:S05]  /*9c90*/  PRMT R0, R0, 0x5410, RZ ;  /* 0x0000541000007816 */ /* 0x000fca00000000ff */
[----:B------:R2:W-:Y:S01]  /*9ca0*/  STG.E desc[UR36][R2.64], R0 ;  /* 0x0000000002007986 */ /* 0x0005e2000c101924 */
[----:B------:R-:W-:Y:S05]  /*9cb0*/  BRA `(.L_x_1612) ;  /* 0x0000000800bc7947 */ /* 0x000fea0003800000 */
.L_x_1617:
[----:B------:R-:W-:-:S05]  /*9cc0*/  HADD2.F32 R4, -RZ, R19.H0_H0 ;  /* 0x20000013ff047230 */ /* 0x000fca0000004100 */
[----:B------:R-:W-:-:S06]  /*9cd0*/  FMUL.FTZ R4, R4, 1 ;  /* 0x3f80000004047820 */ /* 0x000fcc0000410000 */
[----:B------:R-:W0:Y:S02]  /*9ce0*/  F2F.F64.F32 R4, R4 ;  /* 0x0000000400047310 */ /* 0x000e240000201800 */
[----:B0-----:R4:W-:Y:S01]  /*9cf0*/  STG.E.64 desc[UR36][R2.64], R4 ;  /* 0x0000000402007986 */ /* 0x0019e2000c101b24 */
[----:B------:R-:W-:Y:S05]  /*9d00*/  BRA `(.L_x_1612) ;  /* 0x0000000800a87947 */ /* 0x000fea0003800000 */
.L_x_1607:
        /* <DEDUP_REMOVED lines=10> */
[----:B------:R-:W-:-:S06]  /*9db0*/  HADD2.F32 R5, -RZ, R19.H0_H0 ;  /* 0x20000013ff057230 */ /* 0x000fcc0000004100 */
[----:B------:R-:W0:Y:S02]  /*9dc0*/  F2I.FTZ.U32.TRUNC.NTZ R5, R5 ;  /* 0x0000000500057305 */ /* 0x000e24000021f000 */
[----:B0-----:R0:W-:Y:S01]  /*9dd0*/  STG.E.U16 desc[UR36][R2.64], R5 ;  /* 0x0000000502007986 */ /* 0x0011e2000c101524 */
[----:B------:R-:W-:Y:S05]  /*9de0*/  BRA `(.L_x_1612) ;  /* 0x0000000800707947 */ /* 0x000fea0003800000 */
.L_x_1622:
        /* <DEDUP_REMOVED lines=18> */
.L_x_1625:
[----:B------:R-:W-:-:S04]  /*9f10*/  SHF.R.U32.HI R5, RZ, 0x18, R5 ;  /* 0x00000018ff057819 */ /* 0x000fc80000011605 */
[----:B------:R-:W-:-:S07]  /*9f20*/  LOP3.LUT R0, R0, 0x80, R5, 0xf8, !PT ;  /* 0x0000008000007812 */ /* 0x000fce00078ef805 */
.L_x_1624:
[----:B------:R-:W-:Y:S05]  /*9f30*/  BSYNC.RECONVERGENT B0 ;  /* 0x0000000000007941 */ /* 0x000fea0003800200 */
.L_x_1623:
[----:B------:R0:W-:Y:S01]  /*9f40*/  STG.E.U8 desc[UR36][R2.64], R0 ;  /* 0x0000000002007986 */ /* 0x0001e2000c101124 */
[----:B------:R-:W-:Y:S05]  /*9f50*/  BRA `(.L_x_1612) ;  /* 0x0000000800147947 */ /* 0x000fea0003800000 */
.L_x_1621:
        /* <DEDUP_REMOVED lines=18> */
.L_x_1628:
[----:B------:R-:W-:-:S04]  /*a080*/  SHF.R.U32.HI R5, RZ, 0x18, R5 ;  /* 0x00000018ff057819 */ /* 0x000fc80000011605 */
[----:B------:R-:W-:-:S07]  /*a090*/  LOP3.LUT R0, R0, 0x80, R5, 0xf8, !PT ;  /* 0x0000008000007812 */ /* 0x000fce00078ef805 */
.L_x_1627:
[----:B------:R-:W-:Y:S05]  /*a0a0*/  BSYNC.RECONVERGENT B0 ;  /* 0x0000000000007941 */ /* 0x000fea0003800200 */
.L_x_1626:
[----:B------:R0:W-:Y:S01]  /*a0b0*/  STG.E.U8 desc[UR36][R2.64], R0 ;  /* 0x0000000002007986 */ /* 0x0001e2000c101124 */
[----:B------:R-:W-:Y:S05]  /*a0c0*/  BRA `(.L_x_1612) ;  /* 0x0000000400b87947 */ /* 0x000fea0003800000 */
.L_x_1620:
[----:B------:R-:W-:-:S13]  /*a0d0*/  ISETP.NE.AND P0, PT, R0, 0x1c, PT ;  /* 0x0000001c0000780c */ /* 0x000fda0003f05270 */
[----:B------:R-:W-:Y:S05]  /*a0e0*/  @!P0 BRA `(.L_x_1629) ;  /* 0x0000000000608947 */ /* 0x000fea0003800000 */
[----:B------:R-:W-:-:S13]  /*a0f0*/  ISETP.NE.AND P0, PT, R0, 0x1d, PT ;  /* 0x0000001d0000780c */ /* 0x000fda0003f05270 */
[----:B------:R-:W-:Y:S05]  /*a100*/  @!P0 BRA `(.L_x_1630) ;  /* 0x0000000000488947 */ /* 0x000fea0003800000 */
[----:B------:R-:W-:-:S13]  /*a110*/  ISETP.NE.AND P0, PT, R0, 0x2c, PT ;  /* 0x0000002c0000780c */ /* 0x000fda0003f05270 */
[----:B------:R-:W-:Y:S05]  /*a120*/  @P0 BRA `(.L_x_1611) ;  /* 0x0000000000bc0947 */ /* 0x000fea0003800000 */
[----:B------:R-:W-:Y:S02]  /*a130*/  HADD2.F32 R19, -RZ, R19.H0_H0 ;  /* 0x20000013ff137230 */ /* 0x000fe40000004100 */
        /* <DEDUP_REMOVED lines=15> */
.L_x_1630:
[----:B------:R-:W-:-:S06]  /*a230*/  HADD2.F32 R4, -RZ, R19.H0_H0 ;  /* 0x20000013ff047230 */ /* 0x000fcc0000004100 */
[----:B------:R-:W0:Y:S02]  /*a240*/  F2I.U64.TRUNC R4, R4 ;  /* 0x0000000400047311 */ /* 0x000e24000020d800 */
[----:B0-----:R0:W-:Y:S01]  /*a250*/  STG.E.64 desc[UR36][R2.64], R4 ;  /* 0x0000000402007986 */ /* 0x0011e2000c101b24 */
[----:B------:R-:W-:Y:S05]  /*a260*/  BRA `(.L_x_1612) ;  /* 0x0000000400507947 */ /* 0x000fea0003800000 */
.L_x_1629:
[----:B------:R-:W-:-:S06]  /*a270*/  HADD2.F32 R19, -RZ, R19.H0_H0 ;  /* 0x20000013ff137230 */ /* 0x000fcc0000004100 */
[----:B------:R-:W0:Y:S02]  /*a280*/  F2I.FTZ.U32.TRUNC.NTZ R19, R19 ;  /* 0x0000001300137305 */ /* 0x000e24000021f000 */
[----:B0-----:R0:W-:Y:S01]  /*a290*/  STG.E desc[UR36][R2.64], R19 ;  /* 0x0000001302007986 */ /* 0x0011e2000c101924 */
[----:B------:R-:W-:Y:S05]  /*a2a0*/  BRA `(.L_x_1612) ;  /* 0x0000000400407947 */ /* 0x000fea0003800000 */
.L_x_1619:
[----:B------:R-:W-:-:S13]  /*a2b0*/  ISETP.GT.AND P0, PT, R0, 0xe, PT ;  /* 0x0000000e0000780c */ /* 0x000fda0003f04270 */
[----:B------:R-:W-:Y:S05]  /*a2c0*/  @P0 BRA `(.L_x_1631) ;  /* 0x00000000003c0947 */ /* 0x000fea0003800000 */
[----:B------:R-:W-:-:S13]  /*a2d0*/  ISETP.NE.AND P0, PT, R0, 0xa, PT ;  /* 0x0000000a0000780c */ /* 0x000fda0003f05270 */
[----:B------:R-:W-:Y:S05]  /*a2e0*/  @!P0 BRA `(.L_x_1632) ;  /* 0x00000000001c8947 */ /* 0x000fea0003800000 */
[----:B------:R-:W-:-:S13]  /*a2f0*/  ISETP.NE.AND P0, PT, R0, 0xb, PT ;  /* 0x0000000b0000780c */ /* 0x000fda0003f05270 */
[----:B------:R-:W-:Y:S05]  /*a300*/  @P0 BRA `(.L_x_1611) ;  /* 0x0000000000440947 */ /* 0x000fea0003800000 */
[----:B------:R-:W-:-:S05]  /*a310*/  HADD2.F32 R19, -RZ, R19.H0_H0 ;  /* 0x20000013ff137230 */ /* 0x000fca0000004100 */
[----:B------:R-:W-:-:S04]  /*a320*/  FSETP.NEU.FTZ.AND P0, PT, R19, RZ, PT ;  /* 0x000000ff1300720b */ /* 0x000fc80003f1d000 */
[----:B------:R-:W-:-:S05]  /*a330*/  SEL R5, RZ, 0x1, !P0 ;  /* 0x00000001ff057807 */ /* 0x000fca0004000000 */
[----:B------:R0:W-:Y:S01]  /*a340*/  STG.E.U8 desc[UR36][R2.64], R5 ;  /* 0x0000000502007986 */ /* 0x0001e2000c101124 */
[----:B------:R-:W-:Y:S05]  /*a350*/  BRA `(.L_x_1612) ;  /* 0x0000000400147947 */ /* 0x000fea0003800000 */
.L_x_1632:
[----:B------:R-:W-:Y:S01]  /*a360*/  HADD2.F32 R19, -RZ, R19.H0_H0 ;  /* 0x20000013ff137230 */ /* 0x000fe20000004100 */
[----:B------:R-:W-:-:S04]  /*a370*/  CS2R R6, SRZ ;  /* 0x0000000000067805 */ /* 0x000fc8000001ff00 */
[----:B------:R-:W-:-:S06]  /*a380*/  FMUL.FTZ R4, R19, 1 ;  /* 0x3f80000013047820 */ /* 0x000fcc0000410000 */
[----:B------:R-:W0:Y:S02]  /*a390*/  F2F.F64.F32 R4, R4 ;  /* 0x0000000400047310 */ /* 0x000e240000201800 */
[----:B0-----:R0:W-:Y:S01]  /*a3a0*/  STG.E.128 desc[UR36][R2.64], R4 ;  /* 0x0000000402007986 */ /* 0x0011e2000c101d24 */
[----:B------:R-:W-:Y:S05]  /*a3b0*/  BRA `(.L_x_1612) ;  /* 0x0000000000fc7947 */ /* 0x000fea0003800000 */
.L_x_1631:
[----:B------:R-:W-:-:S13]  /*a3c0*/  ISETP.NE.AND P0, PT, R0, 0xf, PT ;  /* 0x0000000f0000780c */ /* 0x000fda0003f05270 */
[----:B------:R-:W-:Y:S05]  /*a3d0*/  @!P0 BRA `(.L_x_1633) ;  /* 0x0000000000e88947 */ /* 0x000fea0003800000 */
[----:B------:R-:W-:-:S13]  /*a3e0*/  ISETP.NE.AND P0, PT, R0, 0x17, PT ;  /* 0x000000170000780c */ /* 0x000fda0003f05270 */
[----:B------:R-:W-:Y:S05]  /*a3f0*/  @!P0 BRA `(.L_x_1634) ;  /* 0x0000000000908947 */ /* 0x000fea0003800000 */
[----:B------:R-:W-:-:S13]  /*a400*/  ISETP.NE.AND P0, PT, R0, 0x18, PT ;  /* 0x000000180000780c */ /* 0x000fda0003f05270 */
[----:B------:R-:W-:Y:S05]  /*a410*/  @!P0 BRA `(.L_x_1635) ;  /* 0x0000000000448947 */ /* 0x000fea0003800000 */
.L_x_1611:
        /* <DEDUP_REMOVED lines=16> */
.L_x_1636:
[----:B------:R-:W-:Y:S05]  /*a520*/  BRA `(.L_x_1612) ;  /* 0x0000000000a07947 */ /* 0x000fea0003800000 */
.L_x_1635:
        /* <DEDUP_REMOVED lines=13> */
.L_x_1638:
[----:B------:R-:W-:Y:S05]  /*a600*/  BSYNC.RECONVERGENT B0 ;  /* 0x0000000000007941 */ /* 0x000fea0003800200 */
.L_x_1637:
[----:B------:R-:W-:-:S05]  /*a610*/  LOP3.LUT R5, R0, 0x80, R5, 0xf8, !PT ;  /* 0x0000008000057812 */ /* 0x000fca00078ef805 */
[----:B------:R0:W-:Y:S01]  /*a620*/  STG.E.U8 desc[UR36][R2.64], R5 ;  /* 0x0000000502007986 */ /* 0x0001e2000c101124 */
[----:B------:R-:W-:Y:S05]  /*a630*/  BRA `(.L_x_1612) ;  /* 0x00000000005c7947 */ /* 0x000fea0003800000 */
.L_x_1634:
        /* <DEDUP_REMOVED lines=12> */
.L_x_1640:
[----:B------:R-:W-:Y:S01]  /*a700*/  IMAD.MOV.U32 R0, RZ, RZ, 0x7f ;  /* 0x0000007fff007424 */ /* 0x000fe200078e00ff */
[----:B------:R-:W-:-:S04]  /*a710*/  ISETP.GT.U32.AND P0, PT, R4, 0x7f800000, PT ;  /* 0x7f8000000400780c */ /* 0x000fc80003f04070 */
[----:B------:R-:W-:-:S09]  /*a720*/  SEL R0, R0, 0x7c, P0 ;  /* 0x0000007c00007807 */ /* 0x000fd20000000000 */
.L_x_1641:
[----:B------:R-:W-:Y:S05]  /*a730*/  BSYNC.RECONVERGENT B0 ;  /* 0x0000000000007941 */ /* 0x000fea0003800200 */
.L_x_1639:
[----:B------:R-:W-:-:S04]  /*a740*/  SHF.R.U32.HI R5, RZ, 0x18, R5 ;  /* 0x00000018ff057819 */ /* 0x000fc80000011605 */
[----:B------:R-:W-:-:S05]  /*a750*/  LOP3.LUT R5, R0, 0x80, R5, 0xf8, !PT ;  /* 0x0000008000057812 */ /* 0x000fca00078ef805 */
[----:B------:R0:W-:Y:S01]  /*a760*/  STG.E.U8 desc[UR36][R2.64], R5 ;  /* 0x0000000502007986 */ /* 0x0001e2000c101124 */
[----:B------:R-:W-:Y:S05]  /*a770*/  BRA `(.L_x_1612) ;  /* 0x00000000000c7947 */ /* 0x000fea0003800000 */
.L_x_1633:
[----:B------:R-:W-:-:S05]  /*a780*/  HADD2.F32 R0, -RZ, R19.H0_H0 ;  /* 0x20000013ff007230 */ /* 0x000fca0000004100 */
[----:B------:R-:W-:-:S05]  /*a790*/  F2FP.BF16.F32.PACK_AB R0, RZ, R0 ;  /* 0x00000000ff00723e */ /* 0x000fca00000010ff */
[----:B------:R0:W-:Y:S02]  /*a7a0*/  STG.E.U16 desc[UR36][R2.64], R0 ;  /* 0x0000000002007986 */ /* 0x0001e4000c101524 */
.L_x_1612:
[----:B------:R-:W-:-:S05]  /*a7b0*/  VIADD R22, R22, 0x80 ;  /* 0x0000008016167836 */ /* 0x000fca0000000000 */
[----:B------:R-:W-:-:S13]  /*a7c0*/  ISETP.GE.AND P0, PT, R22, R25, PT ;  /* 0x000000191600720c */ /* 0x000fda0003f06270 */
        /* <DEDUP_REMOVED lines=19> */
[----:B------:R-:W-:-:S04]  /*a900*/  HADD2.F32 R18, -RZ, R18.H0_H0 ;  /* 0x20000012ff127230 */ /* 0x000fc80000004100 */
[----:B------:R-:W0:Y:S02]  /*a910*/  F2I.FTZ.TRUNC.NTZ R5, R18 ;  /* 0x0000001200057305 */ /* 0x000e24000021f100 */
[----:B0-----:R0:W-:Y:S01]  /*a920*/  STG.E.U8 desc[UR36][R2.64], R5 ;  /* 0x0000000502007986 */ /* 0x0011e2000c101124 */
[----:B------:R-:W-:Y:S05]  /*a930*/  BRA `(.L_x_1647) ;  /* 0x0000000c007c7947 */ /* 0x000fea0003800000 */
.L_x_1645:
[----:B------:R-:W-:-:S06]  /*a940*/  HADD2.F32 R5, -RZ, R18.H0_H0 ;  /* 0x20000012ff057230 */ /* 0x000fcc0000004100 */
[----:B------:R-:W0:Y:S02]  /*a950*/  F2I.S64.TRUNC R4, R5 ;  /* 0x0000000500047311 */ /* 0x000e24000020d900 */
[----:B0-----:R0:W-:Y:S01]  /*a960*/  STG.E.U8 desc[UR36][R2.64], R4 ;  /* 0x0000000402007986 */ /* 0x0011e2000c101124 */
[----:B------:R-:W-:Y:S05]  /*a970*/  BRA `(.L_x_1647) ;  /* 0x0000000c006c7947 */ /* 0x000fea0003800000 */
.L_x_1644:
        /* <DEDUP_REMOVED lines=10> */
.L_x_1649:
[----:B------:R-:W-:-:S04]  /*aa20*/  HADD2.F32 R18, -RZ, R18.H0_H0 ;  /* 0x20000012ff127230 */ /* 0x000fc80000004100 */
[----:B------:R-:W0:Y:S02]  /*aa30*/  F2I.FTZ.TRUNC.NTZ R5, R18 ;  /* 0x0000001200057305 */ /* 0x000e24000021f100 */
[----:B0-----:R0:W-:Y:S01]  /*aa40*/  STG.E desc[UR36][R2.64], R5 ;  /* 0x0000000502007986 */ /* 0x0011e2000c101924 */
[----:B------:R-:W-:Y:S05]  /*aa50*/  BRA `(.L_x_1647) ;  /* 0x0000000c00347947 */ /* 0x000fea0003800000 */
.L_x_1648:
[----:B------:R-:W-:-:S04]  /*aa60*/  HADD2.F32 R18, -RZ, R18.H0_H0 ;  /* 0x20000012ff127230 */ /* 0x000fc80000004100 */
[----:B------:R-:W0:Y:S02]  /*aa70*/  F2I.FTZ.TRUNC.NTZ R5, R18 ;  /* 0x0000001200057305 */ /* 0x000e24000021f100 */
[----:B0-----:R0:W-:Y:S01]  /*aa80*/  STG.E.U16 desc[UR36][R2.64], R5 ;  /* 0x0000000502007986 */ /* 0x0011e2000c101524 */
[----:B------:R-:W-:Y:S05]  /*aa90*/  BRA `(.L_x_1647) ;  /* 0x0000000c00247947 */ /* 0x000fea0003800000 */
.L_x_1643:
        /* <DEDUP_REMOVED lines=9> */
.L_x_1651:
[----:B------:R0:W-:Y:S01]  /*ab30*/  STG.E.U16 desc[UR36][R2.64], R18 ;  /* 0x0000001202007986 */ /* 0x0001e2000c101524 */
[----:B------:R-:W-:Y:S05]  /*ab40*/  BRA `(.L_x_1647) ;  /* 0x0000000800f87947 */ /* 0x000fea0003800000 */
.L_x_1650:
        /* <DEDUP_REMOVED lines=10> */
.L_x_1653:
[----:B------:R-:W-:-:S05]  /*abf0*/  HADD2.F32 R0, -RZ, R18.H0_H0 ;  /* 0x20000012ff007230 */ /* 0x000fca0000004100 */
[----:B------:R-:W-:-:S04]  /*ac00*/  F2FP.F16.F32.PACK_AB R0, RZ, R0 ;  /* 0x00000000ff00723e */ /* 0x000fc800000000ff */
[----:B------:R-:W-:-:S05]  /*ac10*/  PRMT R0, R0, 0x5410, RZ ;  /* 0x0000541000007816 */ /* 0x000fca00000000ff */
[----:B------:R0:W-:Y:S01]  /*ac20*/  STG.E desc[UR36][R2.64], R0 ;  /* 0x0000000002007986 */ /* 0x0001e2000c101924 */
[----:B------:R-:W-:Y:S05]  /*ac30*/  BRA `(.L_x_1647) ;  /* 0x0000000800bc7947 */ /* 0x000fea0003800000 */
.L_x_1652:
[----:B------:R-:W-:-:S05]  /*ac40*/  HADD2.F32 R4, -RZ, R18.H0_H0 ;  /* 0x20000012ff047230 */ /* 0x000fca0000004100 */
[----:B------:R-:W-:-:S06]  /*ac50*/  FMUL.FTZ R4, R4, 1 ;  /* 0x3f80000004047820 */ /* 0x000fcc0000410000 */
[----:B------:R-:W0:Y:S02]  /*ac60*/  F2F.F64.F32 R4, R4 ;  /* 0x0000000400047310 */ /* 0x000e240000201800 */
[----:B0-----:R0:W-:Y:S01]  /*ac70*/  STG.E.64 desc[UR36][R2.64], R4 ;  /* 0x0000000402007986 */ /* 0x0011e2000c101b24 */
[----:B------:R-:W-:Y:S05]  /*ac80*/  BRA `(.L_x_1647) ;  /* 0x0000000800a87947 */ /* 0x000fea0003800000 */
.L_x_1642:
        /* <DEDUP_REMOVED lines=14> */
.L_x_1657:
        /* <DEDUP_REMOVED lines=18> */
.L_x_1660:
[----:B------:R-:W-:-:S04]  /*ae90*/  SHF.R.U32.HI R5, RZ, 0x18, R5 ;  /* 0x00000018ff057819 */ /* 0x000fc80000011605 */
[----:B------:R-:W-:-:S07]  /*aea0*/  LOP3.LUT R0, R0, 0x80, R5, 0xf8, !PT ;  /* 0x0000008000007812 */ /* 0x000fce00078ef805 */
.L_x_1659:
[----:B------:R-:W-:Y:S05]  /*aeb0*/  BSYNC.RECONVERGENT B0 ;  /* 0x0000000000007941 */ /* 0x000fea0003800200 */
.L_x_1658:
[----:B------:R0:W-:Y:S01]  /*aec0*/  STG.E.U8 desc[UR36][R2.64], R0 ;  /* 0x0000000002007986 */ /* 0x0001e2000c101124 */
[----:B------:R-:W-:Y:S05]  /*aed0*/  BRA `(.L_x_1647) ;  /* 0x0000000800147947 */ /* 0x000fea0003800000 */
.L_x_1656:
        /* <DEDUP_REMOVED lines=18> */
.L_x_1663:
[----:B------:R-:W-:-:S04]  /*b000*/  SHF.R.U32.HI R5, RZ, 0x18, R5 ;  /* 0x00000018ff057819 */ /* 0x000fc80000011605 */
[----:B------:R-:W-:-:S07]  /*b010*/  LOP3.LUT R0, R0, 0x80, R5, 0xf8, !PT ;  /* 0x0000008000007812 */ /* 0x000fce00078ef805 */
.L_x_1662:
[----:B------:R-:W-:Y:S05]  /*b020*/  BSYNC.RECONVERGENT B0 ;  /* 0x0000000000007941 */ /* 0x000fea0003800200 */
.L_x_1661:
[----:B------:R0:W-:Y:S01]  /*b030*/  STG.E.U8 desc[UR36][R2.64], R0 ;  /* 0x0000000002007986 */ /* 0x0001e2000c101124 */
[----:B------:R-:W-:Y:S05]  /*b040*/  BRA `(.L_x_1647) ;  /* 0x0000000400b87947 */ /* 0x000fea0003800000 */
.L_x_1655:
[----:B------:R-:W-:-:S13]  /*b050*/  ISETP.NE.AND P0, PT, R0, 0x1c, PT ;  /* 0x0000001c0000780c */ /* 0x000fda0003f05270 */
[----:B------:R-:W-:Y:S05]  /*b060*/  @!P0 BRA `(.L_x_1664) ;  /* 0x0000000000608947 */ /* 0x000fea0003800000 */
[----:B------:R-:W-:-:S13]  /*b070*/  ISETP.NE.AND P0, PT, R0, 0x1d, PT ;  /* 0x0000001d0000780c */ /* 0x000fda0003f05270 */
[----:B------:R-:W-:Y:S05]  /*b080*/  @!P0 BRA `(.L_x_1665) ;  /* 0x0000000000488947 */ /* 0x000fea0003800000 */
[----:B------:R-:W-:-:S13]  /*b090*/  ISETP.NE.AND P0, PT, R0, 0x2c, PT ;  /* 0x0000002c0000780c */ /* 0x000fda0003f05270 */
[----:B------:R-:W-:Y:S05]  /*b0a0*/  @P0 BRA `(.L_x_1646) ;  /* 0x0000000000bc0947 */ /* 0x000fea0003800000 */
        /* <DEDUP_REMOVED lines=16> */
.L_x_1665:
[----:B------:R-:W-:-:S06]  /*b1b0*/  HADD2.F32 R4, -RZ, R18.H0_H0 ;  /* 0x20000012ff047230 */ /* 0x000fcc0000004100 */
[----:B------:R-:W0:Y:S02]  /*b1c0*/  F2I.U64.TRUNC R4, R4 ;  /* 0x0000000400047311 */ /* 0x000e24000020d800 */
[----:B0-----:R0:W-:Y:S01]  /*b1d0*/  STG.E.64 desc[UR36][R2.64], R4 ;  /* 0x0000000402007986 */ /* 0x0011e2000c101b24 */
[----:B------:R-:W-:Y:S05]  /*b1e0*/  BRA `(.L_x_1647) ;  /* 0x0000000400507947 */ /* 0x000fea0003800000 */
.L_x_1664:
[----:B------:R-:W-:-:S04]  /*b1f0*/  HADD2.F32 R18, -RZ, R18.H0_H0 ;  /* 0x20000012ff127230 */ /* 0x000fc80000004100 */
[----:B------:R-:W0:Y:S02]  /*b200*/  F2I.FTZ.U32.TRUNC.NTZ R5, R18 ;  /* 0x0000001200057305 */ /* 0x000e24000021f000 */
[----:B0-----:R0:W-:Y:S01]  /*b210*/  STG.E desc[UR36][R2.64], R5 ;  /* 0x0000000502007986 */ /* 0x0011e2000c101924 */
[----:B------:R-:W-:Y:S05]  /*b220*/  BRA `(.L_x_1647) ;  /* 0x0000000400407947 */ /* 0x000fea0003800000 */
.L_x_1654:
        /* <DEDUP_REMOVED lines=11> */
.L_x_1667:
[----:B------:R-:W-:Y:S01]  /*b2e0*/  HADD2.F32 R18, -RZ, R18.H0_H0 ;  /* 0x20000012ff127230 */ /* 0x000fe20000004100 */
[----:B------:R-:W-:-:S04]  /*b2f0*/  CS2R R6, SRZ ;  /* 0x0000000000067805 */ /* 0x000fc8000001ff00 */
[----:B------:R-:W-:-:S06]  /*b300*/  FMUL.FTZ R4, R18, 1 ;  /* 0x3f80000012047820 */ /* 0x000fcc0000410000 */
[----:B------:R-:W0:Y:S02]  /*b310*/  F2F.F64.F32 R4, R4 ;  /* 0x0000000400047310 */ /* 0x000e240000201800 */
[----:B0-----:R3:W-:Y:S01]  /*b320*/  STG.E.128 desc[UR36][R2.64], R4 ;  /* 0x0000000402007986 */ /* 0x0017e2000c101d24 */
[----:B------:R-:W-:Y:S05]  /*b330*/  BRA `(.L_x_1647) ;  /* 0x0000000000fc7947 */ /* 0x000fea0003800000 */
.L_x_1666:
[----:B------:R-:W-:-:S13]  /*b340*/  ISETP.NE.AND P0, PT, R0, 0xf, PT ;  /* 0x0000000f0000780c */ /* 0x000fda0003f05270 */
[----:B------:R-:W-:Y:S05]  /*b350*/  @!P0 BRA `(.L_x_1668) ;  /* 0x0000000000e88947 */ /* 0x000fea0003800000 */
[----:B------:R-:W-:-:S13]  /*b360*/  ISETP.NE.AND P0, PT, R0, 0x17, PT ;  /* 0x000000170000780c */ /* 0x000fda0003f05270 */
[----:B------:R-:W-:Y:S05]  /*b370*/  @!P0 BRA `(.L_x_1669) ;  /* 0x0000000000908947 */ /* 0x000fea0003800000 */
[----:B------:R-:W-:-:S13]  /*b380*/  ISETP.NE.AND P0, PT, R0, 0x18, PT ;  /* 0x000000180000780c */ /* 0x000fda0003f05270 */
[----:B------:R-:W-:Y:S05]  /*b390*/  @!P0 BRA `(.L_x_1670) ;  /* 0x0000000000448947 */ /* 0x000fea0003800000 */
.L_x_1646:
        /* <DEDUP_REMOVED lines=16> */
.L_x_1671:
[----:B------:R-:W-:Y:S05]  /*b4a0*/  BRA `(.L_x_1647) ;  /* 0x0000000000a07947 */ /* 0x000fea0003800000 */
.L_x_1670:
        /* <DEDUP_REMOVED lines=13> */
.L_x_1673:
[----:B------:R-:W-:Y:S05]  /*b580*/  BSYNC.RECONVERGENT B0 ;  /* 0x0000000000007941 */ /* 0x000fea0003800200 */
.L_x_1672:
[----:B------:R-:W-:-:S05]  /*b590*/  LOP3.LUT R5, R0, 0x80, R5, 0xf8, !PT ;  /* 0x0000008000057812 */ /* 0x000fca00078ef805 */
[----:B------:R1:W-:Y:S01]  /*b5a0*/  STG.E.U8 desc[UR36][R2.64], R5 ;  /* 0x0000000502007986 */ /* 0x0003e2000c101124 */
[----:B------:R-:W-:Y:S05]  /*b5b0*/  BRA `(.L_x_1647) ;  /* 0x00000000005c7947 */ /* 0x000fea0003800000 */
.L_x_1669:
        /* <DEDUP_REMOVED lines=12> */
.L_x_1675:
[----:B------:R-:W-:Y:S01]  /*b680*/  IMAD.MOV.U32 R0, RZ, RZ, 0x7f ;  /* 0x0000007fff007424 */ /* 0x000fe200078e00ff */
[----:B------:R-:W-:-:S04]  /*b690*/  ISETP.GT.U32.AND P0, PT, R4, 0x7f800000, PT ;  /* 0x7f8000000400780c */ /* 0x000fc80003f04070 */
[----:B------:R-:W-:-:S09]  /*b6a0*/  SEL R0, R0, 0x7c, P0 ;  /* 0x0000007c00007807 */ /* 0x000fd20000000000 */
.L_x_1676:
[----:B------:R-:W-:Y:S05]  /*b6b0*/  BSYNC.RECONVERGENT B0 ;  /* 0x0000000000007941 */ /* 0x000fea0003800200 */
.L_x_1674:
[----:B------:R-:W-:-:S04]  /*b6c0*/  SHF.R.U32.HI R5, RZ, 0x18, R5 ;  /* 0x00000018ff057819 */ /* 0x000fc80000011605 */
[----:B------:R-:W-:-:S05]  /*b6d0*/  LOP3.LUT R5, R0, 0x80, R5, 0xf8, !PT ;  /* 0x0000008000057812 */ /* 0x000fca00078ef805 */
[----:B------:R2:W-:Y:S01]  /*b6e0*/  STG.E.U8 desc[UR36][R2.64], R5 ;  /* 0x0000000502007986 */ /* 0x0005e2000c101124 */
[----:B------:R-:W-:Y:S05]  /*b6f0*/  BRA `(.L_x_1647) ;  /* 0x00000000000c7947 */ /* 0x000fea0003800000 */
.L_x_1668:
[----:B------:R-:W-:-:S05]  /*b700*/  HADD2.F32 R0, -RZ, R18.H0_H0 ;  /* 0x20000012ff007230 */ /* 0x000fca0000004100 */
[----:B------:R-:W-:-:S05]  /*b710*/  F2FP.BF16.F32.PACK_AB R0, RZ, R0 ;  /* 0x00000000ff00723e */ /* 0x000fca00000010ff */
[----:B------:R0:W-:Y:S02]  /*b720*/  STG.E.U16 desc[UR36][R2.64], R0 ;  /* 0x0000000002007986 */ /* 0x0001e4000c101524 */
.L_x_1647:
[----:B------:R-:W-:-:S07]  /*b730*/  VIADD R22, R22, 0x80 ;  /* 0x0000008016167836 */ /* 0x000fce0000000000 */
.L_x_1606:
[----:B------:R-:W-:Y:S05]  /*b740*/  BSYNC.RECONVERGENT B6 ;  /* 0x0000000000067941 */ /* 0x000fea0003800200 */
.L_x_1605:
[----:B------:R-:W-:-:S13]  /*b750*/  ISETP.GE.AND P0, PT, R22, R25, PT ;  /* 0x000000191600720c */ /* 0x000fda0003f06270 */
[----:B------:R-:W-:Y:S05]  /*b760*/  @P0 EXIT ;  /* 0x000000000000094d */ /* 0x000fea0003800000 */
[----:B01234-:R-:W0:Y:S01]  /*b770*/  LDC.64 R2, c[0x0][0x398] ;  /* 0x0000e600ff027b82 */ /* 0x01fe220000000a00 */
[----:B------:R-:W1:Y:S01]  /*b780*/  LDCU UR4, c[0x0][0x3c4] ;  /* 0x00007880ff0477ac */ /* 0x000e620008000800 */
[----:B------:R-:W-:Y:S01]  /*b790*/  PRMT R0, R17, 0x9910, RZ ;  /* 0x0000991011007816 */ /* 0x000fe200000000ff */
        /* <DEDUP_REMOVED lines=16> */
[----:B0-----:R-:W-:Y:S01]  /*b8a0*/  STG.E.U8 desc[UR36][R2.64], R5 ;  /* 0x0000000502007986 */ /* 0x001fe2000c101124 */
[----:B------:R-:W-:Y:S05]  /*b8b0*/  EXIT ;  /* 0x000000000000794d */ /* 0x000fea0003800000 */
.L_x_1680:
[----:B------:R-:W-:-:S06]  /*b8c0*/  HADD2.F32 R5, -RZ, R16.H0_H0 ;  /* 0x20000010ff057230 */ /* 0x000fcc0000004100 */
[----:B------:R-:W0:Y:S02]  /*b8d0*/  F2I.S64.TRUNC R4, R5 ;  /* 0x0000000500047311 */ /* 0x000e24000020d900 */
[----:B0-----:R-:W-:Y:S01]  /*b8e0*/  STG.E.U8 desc[UR36][R2.64], R4 ;  /* 0x0000000402007986 */ /* 0x001fe2000c101124 */
[----:B------:R-:W-:Y:S05]  /*b8f0*/  EXIT ;  /* 0x000000000000794d */ /* 0x000fea0003800000 */
.L_x_1679:
        /* <DEDUP_REMOVED lines=8> */
[----:B0-----:R-:W-:Y:S01]  /*b980*/  STG.E.64 desc[UR36][R2.64], R4 ;  /* 0x0000000402007986 */ /* 0x001fe2000c101b24 */
[----:B------:R-:W-:Y:S05]  /*b990*/  EXIT ;  /* 0x000000000000794d */ /* 0x000fea0003800000 */
.L_x_1683:
[----:B------:R-:W-:-:S04]  /*b9a0*/  HADD2.F32 R16, -RZ, R16.H0_H0 ;  /* 0x20000010ff107230 */ /* 0x000fc80000004100 */
[----:B------:R-:W0:Y:S02]  /*b9b0*/  F2I.FTZ.TRUNC.NTZ R5, R16 ;  /* 0x0000001000057305 */ /* 0x000e24000021f100 */
[----:B0-----:R-:W-:Y:S01]  /*b9c0*/  STG.E desc[UR36][R2.64], R5 ;  /* 0x0000000502007986 */ /* 0x001fe2000c101924 */
[----:B------:R-:W-:Y:S05]  /*b9d0*/  EXIT ;  /* 0x000000000000794d */ /* 0x000fea0003800000 */
.L_x_1682:
[----:B------:R-:W-:-:S04]  /*b9e0*/  HADD2.F32 R16, -RZ, R16.H0_H0 ;  /* 0x20000010ff107230 */ /* 0x000fc80000004100 */
[----:B------:R-:W0:Y:S02]  /*b9f0*/  F2I.FTZ.TRUNC.NTZ R5, R16 ;  /* 0x0000001000057305 */ /* 0x000e24000021f100 */
[----:B0-----:R-:W-:Y:S01]  /*ba00*/  STG.E.U16 desc[UR36][R2.64], R5 ;  /* 0x0000000502007986 */ /* 0x001fe2000c101524 */
[----:B------:R-:W-:Y:S05]  /*ba10*/  EXIT ;  /* 0x000000000000794d */ /* 0x000fea0003800000 */
.L_x_1678:
[----:B------:R-:W-:-:S13]  /*ba20*/  ISETP.GT.AND P0, PT, R0, 0x6, PT ;  /* 0x000000060000780c */ /* 0x000fda0003f04270 */
[----:B------:R-:W-:Y:S05]  /*ba30*/  @P0 BRA `(.L_x_1684) ;  /* 0x0000000000240947 */ /* 0x000fea0003800000 */
[----:B------:R-:W-:-:S13]  /*ba40*/  ISETP.NE.AND P0, PT, R0, 0x5, PT ;  /* 0x000000050000780c */ /* 0x000fda0003f05270 */
[----:B------:R-:W-:Y:S05]  /*ba50*/  @!P0 BRA `(.L_x_1685) ;  /* 0x0000000000148947 */ /* 0x000fea0003800000 */
[----:B------:R-:W-:-:S13]  /*ba60*/  ISETP.NE.AND P0, PT, R0, 0x6, PT ;  /* 0x000000060000780c */ /* 0x000fda0003f05270 */
[----:B------:R-:W-:Y:S05]  /*ba70*/  @P0 BRA `(.L_x_1681) ;  /* 0x0000000800280947 */ /* 0x000fea0003800000 */
[----:B------:R-:W-:-:S05]  /*ba80*/  HADD2.F32 R5, -RZ, R16.H0_H0 ;  /* 0x20000010ff057230 */ /* 0x000fca0000004100 */
[----:B------:R-:W-:Y:S01]  /*ba90*/  STG.E desc[UR36][R2.64], R5 ;  /* 0x0000000502007986 */ /* 0x000fe2000c101924 */
[----:B------:R-:W-:Y:S05]  /*baa0*/  EXIT ;  /* 0x000000000000794d */ /* 0x000fea0003800000 */
.L_x_1685:
[----:B------:R-:W-:Y:S01]  /*bab0*/  STG.E.U16 desc[UR36][R2.64], R16 ;  /* 0x0000001002007986 */ /* 0x000fe2000c101524 */
[----:B------:R-:W-:Y:S05]  /*bac0*/  EXIT ;  /* 0x000000000000794d */ /* 0x000fea0003800000 */
.L_x_1684:
        /* <DEDUP_REMOVED lines=8> */
[----:B------:R-:W-:Y:S01]  /*bb50*/  STG.E.64 desc[UR36][R2.64], R16 ;  /* 0x0000001002007986 */ /* 0x000fe2000c101b24 */
[----:B------:R-:W-:Y:S05]  /*bb60*/  EXIT ;  /* 0x000000000000794d */ /* 0x000fea0003800000 */
.L_x_1687:
[----:B------:R-:W-:-:S05]  /*bb70*/  HADD2.F32 R0, -RZ, R16.H0_H0 ;  /* 0x20000010ff007230 */ /* 0x000fca0000004100 */
[----:B------:R-:W-:-:S04]  /*bb80*/  F2FP.F16.F32.PACK_AB R0, RZ, R0 ;  /* 0x00000000ff00723e */ /* 0x000fc800000000ff */
[----:B------:R-:W-:-:S05]  /*bb90*/  PRMT R0, R0, 0x5410, RZ ;  /* 0x0000541000007816 */ /* 0x000fca00000000ff */
[----:B------:R-:W-:Y:S01]  /*bba0*/  STG.E desc[UR36][R2.64], R0 ;  /* 0x0000000002007986 */ /* 0x000fe2000c101924 */
[----:B------:R-:W-:Y:S05]  /*bbb0*/  EXIT ;  /* 0x000000000000794d */ /* 0x000fea0003800000 */
.L_x_1686:
[----:B------:R-:W-:-:S05]  /*bbc0*/  HADD2.F32 R4, -RZ, R16.H0_H0 ;  /* 0x20000010ff047230 */ /* 0x000fca0000004100 */
[----:B------:R-:W-:-:S06]  /*bbd0*/  FMUL.FTZ R4, R4, 1 ;  /* 0x3f80000004047820 */ /* 0x000fcc0000410000 */
[----:B------:R-:W0:Y:S02]  /*bbe0*/  F2F.F64.F32 R4, R4 ;  /* 0x0000000400047310 */ /* 0x000e240000201800 */
[----:B0-----:R-:W-:Y:S01]  /*bbf0*/  STG.E.64 desc[UR36][R2.64], R4 ;  /* 0x0000000402007986 */ /* 0x001fe2000c101b24 */
[----:B------:R-:W-:Y:S05]  /*bc00*/  EXIT ;  /* 0x000000000000794d */ /* 0x000fea0003800000 */
.L_x_1677:
        /* <DEDUP_REMOVED lines=12> */
[----:B0-----:R-:W-:Y:S01]  /*bcd0*/  STG.E.U16 desc[UR36][R2.64], R5 ;  /* 0x0000000502007986 */ /* 0x001fe2000c101524 */
[----:B------:R-:W-:Y:S05]  /*bce0*/  EXIT ;  /* 0x000000000000794d */ /* 0x000fea0003800000 */
.L_x_1691:
        /* <DEDUP_REMOVED lines=18> */
.L_x_1694:
[----:B------:R-:W-:-:S04]  /*be10*/  SHF.R.U32.HI R5, RZ, 0x18, R5 ;  /* 0x00000018ff057819 */ /* 0x000fc80000011605 */
[----:B------:R-:W-:-:S07]  /*be20*/  LOP3.LUT R0, R0, 0x80, R5, 0xf8, !PT ;  /* 0x0000008000007812 */ /* 0x000fce00078ef805 */
.L_x_1693:
[----:B------:R-:W-:Y:S05]  /*be30*/  BSYNC.RECONVERGENT B0 ;  /* 0x0000000000007941 */ /* 0x000fea0003800200 */
.L_x_1692:
[----:B------:R-:W-:Y:S01]  /*be40*/  STG.E.U8 desc[UR36][R2.64], R0 ;  /* 0x0000000002007986 */ /* 0x000fe2000c101124 */
[----:B------:R-:W-:Y:S05]  /*be50*/  EXIT ;  /* 0x000000000000794d */ /* 0x000fea0003800000 */
.L_x_1690:
        /* <DEDUP_REMOVED lines=18> */
.L_x_1697:
[----:B------:R-:W-:-:S04]  /*bf80*/  SHF.R.U32.HI R5, RZ, 0x18, R5 ;  /* 0x00000018ff057819 */ /* 0x000fc80000011605 */
[----:B------:R-:W-:-:S07]  /*bf90*/  LOP3.LUT R0, R0, 0x80, R5, 0xf8, !PT ;  /* 0x0000008000007812 */ /* 0x000fce00078ef805 */
.L_x_1696:
[----:B------:R-:W-:Y:S05]  /*bfa0*/  BSYNC.RECONVERGENT B0 ;  /* 0x0000000000007941 */ /* 0x000fea0003800200 */
.L_x_1695:
[----:B------:R-:W-:Y:S01]  /*bfb0*/  STG.E.U8 desc[UR36][R2.64], R0 ;  /* 0x0000000002007986 */ /* 0x000fe2000c101124 */
[----:B------:R-:W-:Y:S05]  /*bfc0*/  EXIT ;  /* 0x000000000000794d */ /* 0x000fea0003800000 */
.L_x_1689:
        /* <DEDUP_REMOVED lines=22> */
.L_x_1699:
[----:B------:R-:W-:-:S06]  /*c130*/  HADD2.F32 R4, -RZ, R16.H0_H0 ;  /* 0x20000010ff047230 */ /* 0x000fcc0000004100 */
[----:B------:R-:W0:Y:S02]  /*c140*/  F2I.U64.TRUNC R4, R4 ;  /* 0x0000000400047311 */ /* 0x000e24000020d800 */
[----:B0-----:R-:W-:Y:S01]  /*c150*/  STG.E.64 desc[UR36][R2.64], R4 ;  /* 0x0000000402007986 */ /* 0x001fe2000c101b24 */
[----:B------:R-:W-:Y:S05]  /*c160*/  EXIT ;  /* 0x000000000000794d */ /* 0x000fea0003800000 */
.L_x_1698:
[----:B------:R-:W-:-:S04]  /*c170*/  HADD2.F32 R16, -RZ, R16.H0_H0 ;  /* 0x20000010ff107230 */ /* 0x000fc80000004100 */
[----:B------:R-:W0:Y:S02]  /*c180*/  F2I.FTZ.U32.TRUNC.NTZ R5, R16 ;  /* 0x0000001000057305 */ /* 0x000e24000021f000 */
[----:B0-----:R-:W-:Y:S01]  /*c190*/  STG.E desc[UR36][R2.64], R5 ;  /* 0x0000000502007986 */ /* 0x001fe2000c101924 */
[----:B------:R-:W-:Y:S05]  /*c1a0*/  EXIT ;  /* 0x000000000000794d */ /* 0x000fea0003800000 */
.L_x_1688:
        /* <DEDUP_REMOVED lines=9> */
[----:B------:R-:W-:Y:S01]  /*c240*/  STG.E.U8 desc[UR36][R2.64], R5 ;  /* 0x0000000502007986 */ /* 0x000fe2000c101124 */
[----:B------:R-:W-:Y:S05]  /*c250*/  EXIT ;  /* 0x000000000000794d */ /* 0x000fea0003800000 */
.L_x_1701:
[----:B------:R-:W-:Y:S01]  /*c260*/  HADD2.F32 R16, -RZ, R16.H0_H0 ;  /* 0x20000010ff107230 */ /* 0x000fe20000004100 */
[----:B------:R-:W-:-:S04]  /*c270*/  CS2R R6, SRZ ;  /* 0x0000000000067805 */ /* 0x000fc8000001ff00 */
[----:B------:R-:W-:-:S06]  /*c280*/  FMUL.FTZ R4, R16, 1 ;  /* 0x3f80000010047820 */ /* 0x000fcc0000410000 */
[----:B------:R-:W0:Y:S02]  /*c290*/  F2F.F64.F32 R4, R4 ;  /* 0x0000000400047310 */ /* 0x000e240000201800 */
[----:B0-----:R-:W-:Y:S01]  /*c2a0*/  STG.E.128 desc[UR36][R2.64], R4 ;  /* 0x0000000402007986 */ /* 0x001fe2000c101d24 */
[----:B------:R-:W-:Y:S05]  /*c2b0*/  EXIT ;  /* 0x000000000000794d */ /* 0x000fea0003800000 */
.L_x_1700:
[----:B------:R-:W-:-:S13]  /*c2c0*/  ISETP.NE.AND P0, PT, R0, 0xf, PT ;  /* 0x0000000f0000780c */ /* 0x000fda0003f05270 */
[----:B------:R-:W-:Y:S05]  /*c2d0*/  @!P0 BRA `(.L_x_1702) ;  /* 0x0000000000e88947 */ /* 0x000fea0003800000 */
[----:B------:R-:W-:-:S13]  /*c2e0*/  ISETP.NE.AND P0, PT, R0, 0x17, PT ;  /* 0x000000170000780c */ /* 0x000fda0003f05270 */
[----:B------:R-:W-:Y:S05]  /*c2f0*/  @!P0 BRA `(.L_x_1703) ;  /* 0x0000000000908947 */ /* 0x000fea0003800000 */
[----:B------:R-:W-:-:S13]  /*c300*/  ISETP.NE.AND P0, PT, R0, 0x18, PT ;  /* 0x000000180000780c */ /* 0x000fda0003f05270 */
[----:B------:R-:W-:Y:S05]  /*c310*/  @!P0 BRA `(.L_x_1704) ;  /* 0x0000000000448947 */ /* 0x000fea0003800000 */
.L_x_1681:
[----:B------:R-:W-:Y:S01]  /*c320*/  MOV R0, 0x0 ;  /* 0x0000000000007802 */ /* 0x000fe20000000f00 */
[----:B------:R-:W0:Y:S01]  /*c330*/  LDCU.64 UR4, c[0x4][0x128] ;  /* 0x01002500ff0477ac */ /* 0x000e220008000a00 */
[----:B------:R-:W-:Y:S02]  /*c340*/  IMAD.MOV.U32 R8, RZ, RZ, 0x65 ;  /* 0x00000065ff087424 */ /* 0x000fe400078e00ff */
[----:B------:R1:W2:Y:S01]  /*c350*/  LDC.64 R2, c[0x4][R0] ;  /* 0x0100000000027b82 */ /* 0x0002a20000000a00 */
[----:B------:R-:W3:Y:S01]  /*c360*/  LDCU.64 UR6, c[0x4][0x130] ;  /* 0x01002600ff0677ac */ /* 0x000ee20008000a00 */
[----:B------:R-:W-:Y:S02]  /*c370*/  IMAD.MOV.U32 R12, RZ, RZ, 0x1 ;  /* 0x00000001ff0c7424 */ /* 0x000fe400078e00ff */
[----:B------:R-:W-:Y:S01]  /*c380*/  IMAD.MOV.U32 R13, RZ, RZ, RZ ;  /* 0x000000ffff0d7224 */ /* 0x000fe200078e00ff */
[----:B------:R-:W4:Y:S01]  /*c390*/  LDCU.64 UR8, c[0x4][0x30] ;  /* 0x01000600ff0877ac */ /* 0x000f220008000a00 */
[----:B0-----:R-:W-:-:S02]  /*c3a0*/  IMAD.U32 R4, RZ, RZ, UR4 ;  /* 0x00000004ff047e24 */ /* 0x001fc4000f8e00ff */
[----:B------:R-:W-:Y:S02]  /*c3b0*/  IMAD.U32 R5, RZ, RZ, UR5 ;  /* 0x00000005ff057e24 */ /* 0x000fe4000f8e00ff */
[----:B---3--:R-:W-:Y:S02]  /*c3c0*/  IMAD.U32 R6, RZ, RZ, UR6 ;  /* 0x00000006ff067e24 */ /* 0x008fe4000f8e00ff */
[----:B------:R-:W-:Y:S02]  /*c3d0*/  IMAD.U32 R7, RZ, RZ, UR7 ;  /* 0x00000007ff077e24 */ /* 0x000fe4000f8e00ff */
[----:B----4-:R-:W-:Y:S02]  /*c3e0*/  IMAD.U32 R10, RZ, RZ, UR8 ;  /* 0x00000008ff0a7e24 */ /* 0x010fe4000f8e00ff */
[----:B-1----:R-:W-:-:S07]  /*c3f0*/  IMAD.U32 R11, RZ, RZ, UR9 ;  /* 0x00000009ff0b7e24 */ /* 0x002fce000f8e00ff */
[----:B------:R-:W-:-:S07]  /*c400*/  LEPC R20, `(.L_x_1705) ;  /* 0x000000001014794e */ /* 0x000fce0000000000 */
[----:B--2---:R-:W-:Y:S05]  /*c410*/  CALL.ABS.NOINC R2 ;  /* 0x0000000002007343 */ /* 0x004fea0003c00000 */
.L_x_1705:
[----:B------:R-:W-:Y:S05]  /*c420*/  EXIT ;  /* 0x000000000000794d */ /* 0x000fea0003800000 */
.L_x_1704:
        /* <DEDUP_REMOVED lines=13> */
.L_x_1707:
[----:B------:R-:W-:Y:S05]  /*c500*/  BSYNC.RECONVERGENT B0 ;  /* 0x0000000000007941 */ /* 0x000fea0003800200 */
.L_x_1706:
[----:B------:R-:W-:-:S05]  /*c510*/  LOP3.LUT R5, R0, 0x80, R5, 0xf8, !PT ;  /* 0x0000008000057812 */ /* 0x000fca00078ef805 */
[----:B------:R-:W-:Y:S01]  /*c520*/  STG.E.U8 desc[UR36][R2.64], R5 ;  /* 0x0000000502007986 */ /* 0x000fe2000c101124 */
[----:B------:R-:W-:Y:S05]  /*c530*/  EXIT ;  /* 0x000000000000794d */ /* 0x000fea0003800000 */
.L_x_1703:
        /* <DEDUP_REMOVED lines=12> */
.L_x_1709:
[----:B------:R-:W-:Y:S01]  /*c600*/  IMAD.MOV.U32 R0, RZ, RZ, 0x7f ;  /* 0x0000007fff007424 */ /* 0x000fe200078e00ff */
[----:B------:R-:W-:-:S04]  /*c610*/  ISETP.GT.U32.AND P0, PT, R4, 0x7f800000, PT ;  /* 0x7f8000000400780c */ /* 0x000fc80003f04070 */
[----:B------:R-:W-:-:S09]  /*c620*/  SEL R0, R0, 0x7c, P0 ;  /* 0x0000007c00007807 */ /* 0x000fd20000000000 */
.L_x_1710:
[----:B------:R-:W-:Y:S05]  /*c630*/  BSYNC.RECONVERGENT B0 ;  /* 0x0000000000007941 */ /* 0x000fea0003800200 */
.L_x_1708:
[----:B------:R-:W-:-:S04]  /*c640*/  SHF.R.U32.HI R5, RZ, 0x18, R5 ;  /* 0x00000018ff057819 */ /* 0x000fc80000011605 */
[----:B------:R-:W-:-:S05]  /*c650*/  LOP3.LUT R5, R0, 0x80, R5, 0xf8, !PT ;  /* 0x0000008000057812 */ /* 0x000fca00078ef805 */
[----:B------:R-:W-:Y:S01]  /*c660*/  STG.E.U8 desc[UR36][R2.64], R5 ;  /* 0x0000000502007986 */ /* 0x000fe2000c101124 */
[----:B------:R-:W-:Y:S05]  /*c670*/  EXIT ;  /* 0x000000000000794d */ /* 0x000fea0003800000 */
.L_x_1702:
[----:B------:R-:W-:-:S05]  /*c680*/  HADD2.F32 R0, -RZ, R16.H0_H0 ;  /* 0x20000010ff007230 */ /* 0x000fca0000004100 */
[----:B------:R-:W-:-:S05]  /*c690*/  F2FP.BF16.F32.PACK_AB R0, RZ, R0 ;  /* 0x00000000ff00723e */ /* 0x000fca00000010ff */
[----:B------:R-:W-:Y:S01]  /*c6a0*/  STG.E.U16 desc[UR36][R2.64], R0 ;  /* 0x0000000002007986 */ /* 0x000fe2000c101524 */
[----:B------:R-:W-:Y:S05]  /*c6b0*/  EXIT ;  /* 0x000000000000794d */ /* 0x000fea0003800000 */
.L_x_1711:
        /* <DEDUP_REMOVED lines=12> */
.L_x_5728:


//--------------------- .text._ZN2at6native18elementwise_kernelILi128ELi4EZNS0_22gpu_kernel_impl_nocastIZZZNS0_66_GLOBAL__N__d53a5ca4_28_ActivationLeakyReluKernel_cu_9e10b42f_311226leaky_relu_backward_kernelERNS_18TensorIteratorBaseERKN3c106ScalarEENKUlvE_clEvENKUlvE1_clEvEUlNS6_4HalfESC_E_EEvS5_RKT_EUliE_EEviT1_ --------------------------
	.section	.text._ZN2at6native18elementwise_kernelILi128ELi4EZNS0_22gpu_kernel_impl_nocastIZZZNS0_66_GLOBAL__N__d53a5ca4_28_ActivationLeakyReluKernel_cu_9e10b42f_311226leaky_relu_backward_kernelERNS_18TensorIteratorBaseERKN3c106ScalarEENKUlvE_clEvENKUlvE1_clEvEUlNS6_4HalfESC_E_EEvS5_RKT_EUliE_EEviT1_,"ax",@progbits
	.align	128
        .global         _ZN2at6native18elementwise_kernelILi128ELi4EZNS0_22gpu_kernel_impl_nocastIZZZNS0_66_GLOBAL__N__d53a5ca4_28_ActivationLeakyReluKernel_cu_9e10b42f_311226leaky_relu_backward_kernelERNS_18TensorIteratorBaseERKN3c106ScalarEENKUlvE_clEvENKUlvE1_clEvEUlNS6_4HalfESC_E_EEvS5_RKT_EUliE_EEviT1_
        .type           _ZN2at6native18elementwise_kernelILi128ELi4EZNS0_22gpu_kernel_impl_nocastIZZZNS0_66_GLOBAL__N__d53a5ca4_28_ActivationLeakyReluKernel_cu_9e10b42f_311226leaky_relu_backward_kernelERNS_18TensorIteratorBaseERKN3c106ScalarEENKUlvE_clEvENKUlvE1_clEvEUlNS6_4HalfESC_E_EEvS5_RKT_EUliE_EEviT1_,@function
        .size           _ZN2at6native18elementwise_kernelILi128ELi4EZNS0_22gpu_kernel_impl_nocastIZZZNS0_66_GLOBAL__N__d53a5ca4_28_ActivationLeakyReluKernel_cu_9e10b42f_311226leaky_relu_backward_kernelERNS_18TensorIteratorBaseERKN3c106ScalarEENKUlvE_clEvENKUlvE1_clEvEUlNS6_4HalfESC_E_EEvS5_RKT_EUliE_EEviT1_,(.L_x_5729 - _ZN2at6native18elementwise_kernelILi128ELi4EZNS0_22gpu_kernel_impl_nocastIZZZNS0_66_GLOBAL__N__d53a5ca4_28_ActivationLeakyReluKernel_cu_9e10b42f_311226leaky_relu_backward_kernelERNS_18TensorIteratorBaseERKN3c106ScalarEENKUlvE_clEvENKUlvE1_clEvEUlNS6_4HalfESC_E_EEvS5_RKT_EUliE_EEviT1_)
        .other          _ZN2at6native18elementwise_kernelILi128ELi4EZNS0_22gpu_kernel_impl_nocastIZZZNS0_66_GLOBAL__N__d53a5ca4_28_ActivationLeakyReluKernel_cu_9e10b42f_311226leaky_relu_backward_kernelERNS_18TensorIteratorBaseERKN3c106ScalarEENKUlvE_clEvENKUlvE1_clEvEUlNS6_4HalfESC_E_EEvS5_RKT_EUliE_EEviT1_,@"STO_CUDA_ENTRY STV_DEFAULT"
_ZN2at6native18elementwise_kernelILi128ELi4EZNS0_22gpu_kernel_impl_nocastIZZZNS0_66_GLOBAL__N__d53a5ca4_28_ActivationLeakyReluKernel_cu_9e10b42f_311226leaky_relu_backward_kernelERNS_18TensorIteratorBaseERKN3c106ScalarEENKUlvE_clEvENKUlvE1_clEvEUlNS6_4HalfESC_E_EEvS5_RKT_EUliE_EEviT1_:
.text._ZN2at6native18elementwise_kernelILi128ELi4EZNS0_22gpu_kernel_impl_nocastIZZZNS0_66_GLOBAL__N__d53a5ca4_28_ActivationLeakyReluKernel_cu_9e10b42f_311226leaky_relu_backward_kernelERNS_18TensorIteratorBaseERKN3c106ScalarEENKUlvE_clEvENKUlvE1_clEvEUlNS6_4HalfESC_E_EEvS5_RKT_EUliE_EEviT1_:
        /* <DEDUP_REMOVED lines=20> */
[----:B------:R-:W-:Y:S01]  /*0140*/  IADD3 R3, PT, PT, R3, 0x80, RZ ;  /* 0x0000008003037810 */ /* 0x000fe20007ffe0ff */
[----:B---3--:R-:W-:-:S05]  /*0150*/  HADD2.F32 R0, -RZ, R4.H0_H0 ;  /* 0x20000004ff007230 */ /* 0x008fca0000004100 */
[----:B------:R-:W-:Y:S01]  /*0160*/  FSETP.GT.FTZ.AND P0, PT, R0, RZ, PT ;  /* 0x000000ff0000720b */ /* 0x000fe20003f14000 */
[----:B--2---:R-:W-:-:S12]  /*0170*/  HADD2.F32 R0, -RZ, R6.H0_H0 ;  /* 0x20000006ff007230 */ /* 0x004fd80000004100 */
[----:B-1----:R-:W-:Y:S01]  /*0180*/  @!P0 FMUL.FTZ R0, R0, UR5 ;  /* 0x0000000500008c20 */ /* 0x002fe20008410000 */
[----:B------:R-:W-:-:S04]  /*0190*/  ISETP.GE.AND P0, PT, R3, UR4, PT ;  /* 0x0000000403007c0c */ /* 0x000fc8000bf06270 */
[----:B------:R-:W-:-:S05]  /*01a0*/  F2FP.F16.F32.PACK_AB R0, RZ, R0 ;  /* 0x00000000ff00723e */ /* 0x000fca00000000ff */
        /* <DEDUP_REMOVED lines=9> */
[----:B------:R-:W-:Y:S01]  /*0240*/  IADD3 R3, PT, PT, R3, 0x80, RZ ;  /* 0x0000008003037810 */ /* 0x000fe20007ffe0ff */
[----:B----4-:R-:W-:-:S05]  /*0250*/  HADD2.F32 R0, -RZ, R4.H0_H0 ;  /* 0x20000004ff007230 */ /* 0x010fca0000004100 */
[----:B------:R-:W-:Y:S01]  /*0260*/  FSETP.GT.FTZ.AND P0, PT, R0, RZ, PT ;  /* 0x000000ff0000720b */ /* 0x000fe20003f14000 */
[----:B---3--:R-:W-:-:S12]  /*0270*/  HADD2.F32 R0, -RZ, R6.H0_H0 ;  /* 0x20000006ff007230 */ /* 0x008fd80000004100 */
[----:B--2---:R-:W-:-:S05]  /*0280*/  @!P0 FMUL.FTZ R0, R0, UR5 ;  /* 0x0000000500008c20 */ /* 0x004fca0008410000 */
[----:B------:R-:W-:-:S05]  /*0290*/  F2FP.F16.F32.PACK_AB R0, RZ, R0 ;  /* 0x00000000ff00723e */ /* 0x000fca00000000ff */
[----:B0-----:R0:W-:Y:S02]  /*02a0*/  STG.E.U16 desc[UR6][R8.64], R0 ;  /* 0x0000000008007986 */ /* 0x0011e4000c101506 */
.L_x_1715:
[----:B------:R-:W-:-:S13]  /*02b0*/  ISETP.GE.AND P0, PT, R3, UR4, PT ;  /* 0x0000000403007c0c */ /* 0x000fda000bf06270 */
[----:B------:R-:W-:Y:S05]  /*02c0*/  @P0 BREAK.RELIABLE B1 ;  /* 0x0000000000010942 */ /* 0x000fea0003800100 */
[----:B------:R-:W-:Y:S05]  /*02d0*/  @P0 BRA `(.L_x_1716) ;  /* 0x0000000000380947 */ /* 0x000fea0003800000 */
[----:B------:R-:W-:Y:S05]  /*02e0*/  BSYNC.RELIABLE B1 ;  /* 0x0000000000017941 */ /* 0x000fea0003800100 */
.L_x_1714:
        /* <DEDUP_REMOVED lines=13> */
.L_x_1716:
[----:B------:R-:W-:Y:S05]  /*03c0*/  BSYNC.RECONVERGENT B0 ;  /* 0x0000000000007941 */ /* 0x000fea0003800200 */
.L_x_1713:
        /* <DEDUP_REMOVED lines=9> */
[----:B01----:R-:W-:-:S05]  /*0460*/  HADD2.F32 R0, -RZ, R2.H0_H0 ;  /* 0x20000002ff007230 */ /* 0x003fca0000004100 */
[----:B------:R-:W-:Y:S01]  /*0470*/  FSETP.GT.FTZ.AND P0, PT, R0, RZ, PT ;  /* 0x000000ff0000720b */ /* 0x000fe20003f14000 */
[----:B--2---:R-:W-:-:S12]  /*0480*/  HADD2.F32 R0, -RZ, R4.H0_H0 ;  /* 0x20000004ff007230 */ /* 0x004fd80000004100 */
[----:B---3--:R-:W-:-:S05]  /*0490*/  @!P0 FMUL.FTZ R0, R0, UR4 ;  /* 0x0000000400008c20 */ /* 0x008fca0008410000 */
[----:B------:R-:W-:-:S05]  /*04a0*/  F2FP.F16.F32.PACK_AB R0, RZ, R0 ;  /* 0x00000000ff00723e */ /* 0x000fca00000000ff */
[----:B----4-:R-:W-:Y:S01]  /*04b0*/  STG.E.U16 desc[UR6][R6.64], R0 ;  /* 0x0000000006007986 */ /* 0x010fe2000c101506 */
[----:B------:R-:W-:Y:S05]  /*04c0*/  EXIT ;  /* 0x000000000000794d */ /* 0x000fea0003800000 */
.L_x_1712:
        /* <DEDUP_REMOVED lines=356> */
.L_x_1720:
[----:B------:R-:W0:Y:S01]  /*1b10*/  LDCU.128 UR8, c[0x0][0x5f0] ;  /* 0x0000be00ff0877ac */ /* 0x000e220008000c00 */
[----:B------:R-:W1:Y:S01]  /*1b20*/  LDCU UR5, c[0x0][0x600] ;  /* 0x0000c000ff0577ac */ /* 0x000e620008000800 */
[----:B0-----:R-:W-:-:S04]  /*1b30*/  IADD3 R6, P0, PT, R6, UR8, RZ ;  /* 0x0000000806067c10 */ /* 0x001fc8000ff1e0ff */
[----:B------:R-:W-:Y:S01]  /*1b40*/  IADD3.X R7, PT, PT, RZ, UR9, RZ, P0, !PT ;  /* 0x00000009ff077c10 */ /* 0x000fe200087fe4ff */
[----:B------:R-:W0:Y:S04]  /*1b50*/  LDCU.64 UR8, c[0x0][0x5e8] ;  /* 0x0000bd00ff0877ac */ /* 0x000e280008000a00 */
[----:B------:R-:W2:Y:S01]  /*1b60*/  LDG.E.U16 R6, desc[UR6][R6.64] ;  /* 0x0000000606067981 */ /* 0x000ea2000c1e1500 */
[----:B------:R-:W-:-:S04]  /*1b70*/  IADD3 R8, P0, PT, R4, UR10, RZ ;  /* 0x0000000a04087c10 */ /* 0x000fc8000ff1e0ff */
[----:B------:R-:W-:-:S05]  /*1b80*/  IADD3.X R9, PT, PT, RZ, UR11, RZ, P0, !PT ;  /* 0x0000000bff097c10 */ /* 0x000fca00087fe4ff */
[----:B------:R-:W3:Y:S01]  /*1b90*/  LDG.E.U16 R8, desc[UR6][R8.64] ;  /* 0x0000000608087981 */ /* 0x000ee2000c1e1500 */
[----:B------:R-:W-:Y:S01]  /*1ba0*/  IADD3 R3, PT, PT, R3, 0x80, RZ ;  /* 0x0000008003037810 */ /* 0x000fe20007ffe0ff */
[----:B--2---:R-:W-:-:S05]  /*1bb0*/  HADD2.F32 R4, -RZ, R6.H0_H0 ;  /* 0x20000006ff047230 */ /* 0x004fca0000004100 */
[----:B------:R-:W-:Y:S01]  /*1bc0*/  FSETP.GT.FTZ.AND P0, PT, R4, RZ, PT ;  /* 0x000000ff0400720b */ /* 0x000fe20003f14000 */
[----:B---3--:R-:W-:-:S12]  /*1bd0*/  HADD2.F32 R10, -RZ, R8.H0_H0 ;  /* 0x20000008ff0a7230 */ /* 0x008fd80000004100 */
[----:B-1----:R-:W-:Y:S01]  /*1be0*/  @!P0 FMUL.FTZ R10, R10, UR5 ;  /* 0x000000050a0a8c20 */ /* 0x002fe20008410000 */
[----:B0-----:R-:W-:-:S04]  /*1bf0*/  IADD3 R4, P0, PT, R5, UR8, RZ ;  /* 0x0000000805047c10 */ /* 0x001fc8000ff1e0ff */
[----:B------:R-:W-:Y:S02]  /*1c00*/  F2FP.F16.F32.PACK_AB R10, RZ, R10 ;  /* 0x0000000aff0a723e */ /* 0x000fe400000000ff */
        /* <DEDUP_REMOVED lines=353> */
.L_x_1722:
        /* <DEDUP_REMOVED lines=16> */
[----:B------:R-:W-:-:S05]  /*3320*/  IADD3.X R5, PT, PT, RZ, UR9, RZ, P0, !PT ;  /* 0x00000009ff057c10 */ /* 0x000fca00087fe4ff */
[----:B------:R0:W-:Y:S02]  /*3330*/  STG.E.U16 desc[UR6][R4.64], R10 ;  /* 0x0000000a04007986 */ /* 0x0001e4000c101506 */
.L_x_1719:
[----:B------:R-:W-:-:S13]  /*3340*/  ISETP.GE.AND P0, PT, R3, UR4, PT ;  /* 0x0000000403007c0c */ /* 0x000fda000bf06270 */
[----:B------:R-:W-:Y:S05]  /*3350*/  @P0 BREAK.RELIABLE B1 ;  /* 0x0000000000010942 */ /* 0x000fea0003800100 */
[----:B------:R-:W-:Y:S05]  /*3360*/  @P0 BRA `(.L_x_1721) ;  /* 0x0000001400bc0947 */ /* 0x000fea0003800000 */
[----:B------:R-:W-:Y:S05]  /*3370*/  BSYNC.RELIABLE B1 ;  /* 0x0000000000017941 */ /* 0x000fea0003800100 */
.L_x_1718:
        /* <DEDUP_REMOVED lines=348> */
.L_x_1723:
        /* <DEDUP_REMOVED lines=18> */
.L_x_1721:
[----:B------:R-:W-:Y:S05]  /*4a60*/  BSYNC.RECONVERGENT B0 ;  /* 0x0000000000007941 */ /* 0x000fea0003800200 */
.L_x_1717:
        /* <DEDUP_REMOVED lines=351> */
.L_x_1724:
[----:B------:R-:W0:Y:S01]  /*6060*/  LDCU.128 UR8, c[0x0][0x5f0] ;  /* 0x0000be00ff0877ac */ /* 0x000e220008000c00 */
[----:B------:R-:W1:Y:S01]  /*6070*/  LDCU.64 UR4, c[0x0][0x5e8] ;  /* 0x0000bd00ff0477ac */ /* 0x000e620008000a00 */
[----:B0-----:R-:W-:Y:S01]  /*6080*/  IADD3 R4, P0, PT, R4, UR8, RZ ;  /* 0x0000000804047c10 */ /* 0x001fe2000ff1e0ff */
[----:B------:R-:W0:Y:S03]  /*6090*/  LDCU UR8, c[0x0][0x600] ;  /* 0x0000c000ff0877ac */ /* 0x000e260008000800 */
[----:B------:R-:W-:-:S05]  /*60a0*/  IADD3.X R5, PT, PT, RZ, UR9, RZ, P0, !PT ;  /* 0x00000009ff057c10 */ /* 0x000fca00087fe4ff */
[----:B------:R-:W2:Y:S01]  /*60b0*/  LDG.E.U16 R4, desc[UR6][R4.64] ;  /* 0x0000000604047981 */ /* 0x000ea2000c1e1500 */
[----:B------:R-:W-:-:S04]  /*60c0*/  IADD3 R6, P0, PT, R2, UR10, RZ ;  /* 0x0000000a02067c10 */ /* 0x000fc8000ff1e0ff */
[----:B------:R-:W-:-:S05]  /*60d0*/  IADD3.X R7, PT, PT, RZ, UR11, RZ, P0, !PT ;  /* 0x0000000bff077c10 */ /* 0x000fca00087fe4ff */
[----:B------:R-:W3:Y:S01]  /*60e0*/  LDG.E.U16 R6, desc[UR6][R6.64] ;  /* 0x0000000606067981 */ /* 0x000ee2000c1e1500 */
[----:B--2---:R-:W-:-:S05]  /*60f0*/  HADD2.F32 R0, -RZ, R4.H0_H0 ;  /* 0x20000004ff007230 */ /* 0x004fca0000004100 */
[----:B------:R-:W-:Y:S01]  /*6100*/  FSETP.GT.FTZ.AND P0, PT, R0, RZ, PT ;  /* 0x000000ff0000720b */ /* 0x000fe20003f14000 */
[----:B---3--:R-:W-:-:S12]  /*6110*/  HADD2.F32 R0, -RZ, R6.H0_H0 ;  /* 0x20000006ff007230 */ /* 0x008fd80000004100 */
[----:B0-----:R-:W-:Y:S01]  /*6120*/  @!P0 FMUL.FTZ R0, R0, UR8 ;  /* 0x0000000800008c20 */ /* 0x001fe20008410000 */
[----:B-1----:R-:W-:-:S04]  /*6130*/  IADD3 R2, P0, PT, R3, UR4, RZ ;  /* 0x0000000403027c10 */ /* 0x002fc8000ff1e0ff */
[----:B------:R-:W-:Y:S02]  /*6140*/  F2FP.F16.F32.PACK_AB R0, RZ, R0 ;  /* 0x00000000ff00723e */ /* 0x000fe400000000ff */
[----:B------:R-:W-:-:S05]  /*6150*/  IADD3.X R3, PT, PT, RZ, UR5, RZ, P0, !PT ;  /* 0x00000005ff037c10 */ /* 0x000fca00087fe4ff */
[----:B------:R-:W-:Y:S01]  /*6160*/  STG.E.U16 desc[UR6][R2.64], R0 ;  /* 0x0000000002007986 */ /* 0x000fe2000c101506 */
[----:B------:R-:W-:Y:S05]  /*6170*/  EXIT ;  /* 0x000000000000794d */ /* 0x000fea0003800000 */
.L_x_1725:
        /* <DEDUP_REMOVED lines=16> */
.L_x_5729:


//--------------------- .text._ZN2at6native27unrolled_elementwise_kernelIZZZNS0_66_GLOBAL__N__d53a5ca4_28_ActivationLeakyReluKernel_cu_9e10b42f_311226leaky_relu_backward_kernelERNS_18TensorIteratorBaseERKN3c106ScalarEENKUlvE_clEvENKUlvE1_clEvEUlNS5_4HalfESB_E_St5arrayIPcLm3EELi4E23TrivialOffsetCalculatorILi2EjESG_ILi1EjENS0_6memory15LoadWithoutCastENSJ_16StoreWithoutCastEEEviT_T0_T2_T3_T4_T5_ --------------------------
	.section	.text._ZN2at6native27unrolled_elementwise_kernelIZZZNS0_66_GLOBAL__N__d53a5ca4_28_ActivationLeakyReluKernel_cu_9e10b42f_311226leaky_relu_backward_kernelERNS_18TensorIteratorBaseERKN3c106ScalarEENKUlvE_clEvENKUlvE1_clEvEUlNS5_4HalfESB_E_St5arrayIPcLm3EELi4E23TrivialOffsetCalculatorILi2EjESG_ILi1EjENS0_6memory15LoadWithoutCastENSJ_16StoreWithoutCastEEEviT_T0_T2_T3_T4_T5_,"ax",@progbits
	.align	128
        .global         _ZN2at6native27unrolled_elementwise_kernelIZZZNS0_66_GLOBAL__N__d53a5ca4_28_ActivationLeakyReluKernel_cu_9e10b42f_311226leaky_relu_backward_kernelERNS_18TensorIteratorBaseERKN3c106ScalarEENKUlvE_clEvENKUlvE1_clEvEUlNS5_4HalfESB_E_St5arrayIPcLm3EELi4E23TrivialOffsetCalculatorILi2EjESG_ILi1EjENS0_6memory15LoadWithoutCastENSJ_16StoreWithoutCastEEEviT_T0_T2_T3_T4_T5_
        .type           _ZN2at6native27unrolled_elementwise_kernelIZZZNS0_66_GLOBAL__N__d53a5ca4_28_ActivationLeakyReluKernel_cu_9e10b42f_311226leaky_relu_backward_kernelERNS_18TensorIteratorBaseERKN3c106ScalarEENKUlvE_clEvENKUlvE1_clEvEUlNS5_4HalfESB_E_St5arrayIPcLm3EELi4E23TrivialOffsetCalculatorILi2EjESG_ILi1EjENS0_6memory15LoadWithoutCastENSJ_16StoreWithoutCastEEEviT_T0_T2_T3_T4_T5_,@function
        .size           _ZN2at6native27unrolled_elementwise_kernelIZZZNS0_66_GLOBAL__N__d53a5ca4_28_ActivationLeakyReluKernel_cu_9e10b42f_311226leaky_relu_backward_kernelERNS_18TensorIteratorBaseERKN3c106ScalarEENKUlvE_clEvENKUlvE1_clEvEUlNS5_4HalfESB_E_St5arrayIPcLm3EELi4E23TrivialOffsetCalculatorILi2EjESG_ILi1EjENS0_6memory15LoadWithoutCastENSJ_16StoreWithoutCastEEEviT_T0_T2_T3_T4_T5_,(.L_x_5730 - _ZN2at6native27unrolled_elementwise_kernelIZZZNS0_66_GLOBAL__N__d53a5ca4_28_ActivationLeakyReluKernel_cu_9e10b42f_311226leaky_relu_backward_kernelERNS_18TensorIteratorBaseERKN3c106ScalarEENKUlvE_clEvENKUlvE1_clEvEUlNS5_4HalfESB_E_St5arrayIPcLm3EELi4E23TrivialOffsetCalculatorILi2EjESG_ILi1EjENS0_6memory15LoadWithoutCastENSJ_16StoreWithoutCastEEEviT_T0_T2_T3_T4_T5_)
        .other          _ZN2at6native27unrolled_elementwise_kernelIZZZNS0_66_GLOBAL__N__d53a5ca4_28_ActivationLeakyReluKernel_cu_9e10b42f_311226leaky_relu_backward_kernelERNS_18TensorIteratorBaseERKN3c106ScalarEENKUlvE_clEvENKUlvE1_clEvEUlNS5_4HalfESB_E_St5arrayIPcLm3EELi4E23TrivialOffsetCalculatorILi2EjESG_ILi1EjENS0_6memory15LoadWithoutCastENSJ_16StoreWithoutCastEEEviT_T0_T2_T3_T4_T5_,@"STO_CUDA_ENTRY STV_DEFAULT"
_ZN2at6native27unrolled_elementwise_kernelIZZZNS0_66_GLOBAL__N__d53a5ca4_28_ActivationLeakyReluKernel_cu_9e10b42f_311226leaky_relu_backward_kernelERNS_18TensorIteratorBaseERKN3c106ScalarEENKUlvE_clEvENKUlvE1_clEvEUlNS5_4HalfESB_E_St5arrayIPcLm3EELi4E23TrivialOffsetCalculatorILi2EjESG_ILi1EjENS0_6memory15LoadWithoutCastENSJ_16StoreWithoutCastEEEviT_T0_T2_T3_T4_T5_:
.text._ZN2at6native27unrolled_elementwise_kernelIZZZNS0_66_GLOBAL__N__d53a5ca4_28_ActivationLeakyReluKernel_cu_9e10b42f_311226leaky_relu_backward_kernelERNS_18TensorIteratorBaseERKN3c106ScalarEENKUlvE_clEvENKUlvE1_clEvEUlNS5_4HalfESB_E_St5arrayIPcLm3EELi4E23TrivialOffsetCalculatorILi2EjESG_ILi1EjENS0_6memory15LoadWithoutCastENSJ_16StoreWithoutCastEEEviT_T0_T2_T3_T4_T5_:
        /* <DEDUP_REMOVED lines=14> */
[----:B------:R-:W0:Y:S01]  /*00e0*/  LDC.64 R12, c[0x0][0x3a8] ;  /* 0x0000ea00ff0c7b82 */ /* 0x000e220000000a00 */
[----:B------:R-:W-:Y:S01]  /*00f0*/  @!P0 VIADD R0, R14, 0x80 ;  /* 0x000000800e008836 */ /* 0x000fe20000000000 */
[----:B------:R-:W-:-:S04]  /*0100*/  @!P0 LEA R23, R15, R14, 0x9 ;  /* 0x0000000e0f178211 */ /* 0x000fc800078e48ff */
[----:B------:R-:W-:Y:S01]  /*0110*/  ISETP.GE.AND P1, PT, R0, R17, PT ;  /* 0x000000110000720c */ /* 0x000fe20003f26270 */
[----:B---3--:R-:W-:-:S05]  /*0120*/  @!P0 IMAD.WIDE.U32 R10, R23, 0x2, R10 ;  /* 0x00000002170a8825 */ /* 0x008fca00078e000a */
[----:B-1----:R1:W3:Y:S07]  /*0130*/  @!P0 LDG.E.U16 R21, desc[UR4][R10.64] ;  /* 0x000000040a158981 */ /* 0x0022ee000c1e1500 */
[----:B------:R-:W-:Y:S01]  /*0140*/  @!P1 LEA R19, R15, R0, 0x9 ;  /* 0x000000000f139211 */ /* 0x000fe200078e48ff */
[----:B------:R-:W-:Y:S02]  /*0150*/  @!P1 VIADD R0, R0, 0x80 ;  /* 0x0000008000009836 */ /* 0x000fe40000000000 */
[----:B--2---:R-:W-:Y:S01]  /*0160*/  @!P0 IMAD.WIDE.U32 R2, R23, 0x2, R2 ;  /* 0x0000000217028825 */ /* 0x004fe200078e0002 */
[----:B------:R-:W-:Y:S01]  /*0170*/  PRMT R22, RZ, 0x7610, R22 ;  /* 0x00007610ff167816 */ /* 0x000fe20000000016 */
[----:B-1----:R-:W1:Y:S01]  /*0180*/  LDC.64 R10, c[0x0][0x3a0] ;  /* 0x0000e800ff0a7b82 */ /* 0x002e620000000a00 */
[----:B------:R-:W-:-:S02]  /*0190*/  ISETP.GE.AND P2, PT, R0, R17, PT ;  /* 0x000000110000720c */ /* 0x000fc40003f46270 */
[----:B------:R-:W-:Y:S01]  /*01a0*/  PRMT R23, RZ, 0x7610, R23 ;  /* 0x00007610ff177816 */ /* 0x000fe20000000017 */
[----:B----4-:R-:W-:-:S05]  /*01b0*/  @!P1 IMAD.WIDE.U32 R4, R19, 0x2, R4 ;  /* 0x0000000213049825 */ /* 0x010fca00078e0004 */
[----:B------:R-:W2:Y:S04]  /*01c0*/  @!P0 LDG.E.U16 R23, desc[UR4][R2.64] ;  /* 0x0000000402178981 */ /* 0x000ea8000c1e1500 */
[----:B------:R4:W2:Y:S01]  /*01d0*/  @!P1 LDG.E.U16 R22, desc[UR4][R4.64] ;  /* 0x0000000404169981 */ /* 0x0008a2000c1e1500 */
[----:B------:R-:W-:Y:S01]  /*01e0*/  @!P2 IMAD R25, R15, 0x200, R0 ;  /* 0x000002000f19a824 */ /* 0x000fe200078e0200 */
[----:B------:R-:W-:Y:S01]  /*01f0*/  PRMT R24, RZ, 0x7610, R24 ;  /* 0x00007610ff187816 */ /* 0x000fe20000000018 */
[----:B0-----:R-:W-:Y:S01]  /*0200*/  @!P1 IMAD.WIDE.U32 R6, R19, 0x2, R6 ;  /* 0x0000000213069825 */ /* 0x001fe200078e0006 */
[----:B------:R-:W-:-:S03]  /*0210*/  PRMT R19, RZ, 0x7610, R19 ;  /* 0x00007610ff137816 */ /* 0x000fc60000000013 */
[----:B------:R-:W-:-:S03]  /*0220*/  @!P2 IMAD.WIDE.U32 R8, R25, 0x2, R8 ;  /* 0x000000021908a825 */ /* 0x000fc600078e0008 */
[----:B------:R-:W2:Y:S01]  /*0230*/  @!P1 LDG.E.U16 R19, desc[UR4][R6.64] ;  /* 0x0000000406139981 */ /* 0x000ea2000c1e1500 */
[----:B----4-:R-:W0:Y:S03]  /*0240*/  LDC.64 R4, c[0x0][0x3a8] ;  /* 0x0000ea00ff047b82 */ /* 0x010e260000000a00 */
[----:B------:R4:W2:Y:S01]  /*0250*/  @!P2 LDG.E.U16 R24, desc[UR4][R8.64] ;  /* 0x000000040818a981 */ /* 0x0008a2000c1e1500 */
[----:B------:R-:W-:Y:S01]  /*0260*/  @!P2 IMAD.WIDE.U32 R12, R25, 0x2, R12 ;  /* 0x00000002190ca825 */ /* 0x000fe200078e000c */
[----:B------:R-:W-:-:S06]  /*0270*/  PRMT R25, RZ, 0x7610, R25 ;  /* 0x00007610ff197816 */ /* 0x000fcc0000000019 */
[----:B------:R1:W2:Y:S01]  /*0280*/  @!P2 LDG.E.U16 R25, desc[UR4][R12.64] ;  /* 0x000000040c19a981 */ /* 0x0002a2000c1e1500 */
[----:B------:R-:W-:Y:S02]  /*0290*/  @!P2 IADD3 R0, PT, PT, R0, 0x80, RZ ;  /* 0x000000800000a810 */ /* 0x000fe40007ffe0ff */
[-C--:B------:R-:W-:Y:S02]  /*02a0*/  ISETP.GE.AND P3, PT, R14, R17.reuse, PT ;  /* 0x000000110e00720c */ /* 0x080fe40003f66270 */
[----:B------:R-:W-:Y:S02]  /*02b0*/  ISETP.GE.AND P0, PT, R0, R17, PT ;  /* 0x000000110000720c */ /* 0x000fe40003f06270 */
[C---:B------:R-:W-:Y:S01]  /*02c0*/  IADD3 R26, PT, PT, R14.reuse, 0x80, RZ ;  /* 0x000000800e1a7810 */ /* 0x040fe20007ffe0ff */
[----:B------:R-:W-:-:S03]  /*02d0*/  VIADD R2, R14, 0x100 ;  /* 0x000001000e027836 */ /* 0x000fc60000000000 */
[----:B------:R-:W-:-:S05]  /*02e0*/  ISETP.GE.AND P2, PT, R26, R17, PT ;  /* 0x000000111a00720c */ /* 0x000fca0003f46270 */
[----:B----4-:R-:W4:Y:S02]  /*02f0*/  @!P3 LDC R8, c[0x0][0x388] ;  /* 0x0000e200ff08bb82 */ /* 0x010f240000000800 */
[--C-:B------:R-:W-:Y:S01]  /*0300*/  @!P0 IMAD R27, R15, 0x200, R0.reuse ;  /* 0x000002000f1b8824 */ /* 0x100fe200078e0200 */
[----:B------:R-:W-:Y:S02]  /*0310*/  PRMT R0, RZ, 0x7610, R0 ;  /* 0x00007610ff007816 */ /* 0x000fe40000000000 */
[----:B------:R-:W-:Y:S01]  /*0320*/  PRMT R6, RZ, 0x7610, R6 ;  /* 0x00007610ff067816 */ /* 0x000fe20000000006 */
[C---:B-1----:R-:W-:Y:S01]  /*0330*/  @!P0 IMAD.WIDE.U32 R10, R27.reuse, 0x2, R10 ;  /* 0x000000021b0a8825 */ /* 0x042fe200078e000a */
[----:B------:R-:W-:Y:S01]  /*0340*/  ISETP.GE.AND P1, PT, R2, R17, PT ;  /* 0x000000110200720c */ /* 0x000fe20003f26270 */
[----:B------:R-:W1:Y:S02]  /*0350*/  @!P2 LDC R12, c[0x0][0x388] ;  /* 0x0000e200ff0cab82 */ /* 0x000e640000000800 */
[----:B0-----:R-:W-:Y:S01]  /*0360*/  @!P0 IMAD.WIDE.U32 R4, R27, 0x2, R4 ;  /* 0x000000021b048825 */ /* 0x001fe200078e0004 */
[----:B------:R0:W5:Y:S04]  /*0370*/  @!P0 LDG.E.U16 R0, desc[UR4][R10.64] ;  /* 0x000000040a008981 */ /* 0x000168000c1e1500 */
[----:B------:R0:W5:Y:S01]  /*0380*/  @!P0 LDG.E.U16 R6, desc[UR4][R4.64] ;  /* 0x0000000404068981 */ /* 0x000162000c1e1500 */
[----:B------:R-:W4:Y:S08]  /*0390*/  @!P3 LDC.64 R2, c[0x0][0x398] ;  /* 0x0000e600ff02bb82 */ /* 0x000f300000000a00 */
[----:B0-----:R-:W0:Y:S01]  /*03a0*/  @!P1 LDC R10, c[0x0][0x388] ;  /* 0x0000e200ff0a9b82 */ /* 0x001e220000000800 */
[----:B------:R-:W-:Y:S01]  /*03b0*/  @!P3 IMAD R5, R15, 0x200, R14 ;  /* 0x000002000f05b824 */ /* 0x000fe200078e020e */
[----:B------:R-:W-:-:S02]  /*03c0*/  IADD3 R4, PT, PT, R14, 0x180, RZ ;  /* 0x000001800e047810 */ /* 0x000fc40007ffe0ff */
[----:B------:R-:W-:Y:S01]  /*03d0*/  @!P3 MOV R14, R26 ;  /* 0x0000001a000eb202 */ /* 0x000fe20000000f00 */
[----:B----4-:R-:W-:Y:S01]  /*03e0*/  @!P3 IMAD.WIDE.U32 R2, R5, 0x2, R2 ;  /* 0x000000020502b825 */ /* 0x010fe200078e0002 */
[----:B------:R-:W-:Y:S03]  /*03f0*/  BSSY.RECONVERGENT B0, `(.L_x_1726) ;  /* 0x000001e000007945 */ /* 0x000fe60003800200 */
[----:B---3--:R-:W-:-:S05]  /*0400*/  @!P3 HADD2.F32 R21, -RZ, R21.H0_H0 ;  /* 0x20000015ff15b230 */ /* 0x008fca0000004100 */
[----:B------:R-:W-:Y:S01]  /*0410*/  FSETP.GT.OR P0, PT, R21, RZ, P3 ;  /* 0x000000ff1500720b */ /* 0x000fe20001f04400 */
[----:B--2---:R-:W-:Y:S02]  /*0420*/  @!P3 HADD2.F32 R23, -RZ, R23.H0_H0 ;  /* 0x20000017ff17b230 */ /* 0x004fe40000004100 */
[----:B------:R-:W-:-:S10]  /*0430*/  @!P2 HADD2.F32 R22, -RZ, R22.H0_H0 ;  /* 0x20000016ff16a230 */ /* 0x000fd40000004100 */
[----:B------:R-:W-:Y:S01]  /*0440*/  @!P0 FMUL.FTZ R23, R23, R8 ;  /* 0x0000000817178220 */ /* 0x000fe20000410000 */
[----:B------:R-:W-:-:S04]  /*0450*/  FSETP.GT.OR P5, PT, R22, RZ, P2 ;  /* 0x000000ff1600720b */ /* 0x000fc800017a4400 */
[----:B------:R-:W-:Y:S01]  /*0460*/  @!P3 F2FP.F16.F32.PACK_AB R20, RZ, R23 ;  /* 0x00000017ff14b23e */ /* 0x000fe200000000ff */
[----:B------:R-:W-:Y:S02]  /*0470*/  @!P2 HADD2.F32 R19, -RZ, R19.H0_H0 ;  /* 0x20000013ff13a230 */ /* 0x000fe40000004100 */
[----:B------:R-:W-:Y:S02]  /*0480*/  @!P1 HADD2.F32 R24, -RZ, R24.H0_H0 ;  /* 0x20000018ff189230 */ /* 0x000fe40000004100 */
[----:B------:R2:W-:Y:S03]  /*0490*/  @!P3 STG.E.U16 desc[UR4][R2.64], R20 ;  /* 0x000000140200b986 */ /* 0x0005e6000c101504 */
[----:B------:R-:W-:Y:S01]  /*04a0*/  FSETP.GT.OR P4, PT, R24, RZ, P1 ;  /* 0x000000ff1800720b */ /* 0x000fe20000f84400 */
[----:B-1----:R-:W-:Y:S01]  /*04b0*/  @!P5 FMUL.FTZ R19, R19, R12 ;  /* 0x0000000c1313d220 */ /* 0x002fe20000410000 */
[-C--:B------:R-:W-:Y:S01]  /*04c0*/  ISETP.GE.AND P5, PT, R14, R17.reuse, PT ;  /* 0x000000110e00720c */ /* 0x080fe20003fa6270 */
[----:B------:R-:W-:Y:S01]  /*04d0*/  @!P1 HADD2.F32 R25, -RZ, R25.H0_H0 ;  /* 0x20000019ff199230 */ /* 0x000fe20000004100 */
[----:B------:R-:W-:-:S02]  /*04e0*/  ISETP.GE.AND P0, PT, R4, R17, PT ;  /* 0x000000110400720c */ /* 0x000fc40003f06270 */
[----:B------:R-:W-:-:S07]  /*04f0*/  @!P2 F2FP.F16.F32.PACK_AB R16, RZ, R19 ;  /* 0x00000013ff10a23e */ /* 0x000fce00000000ff */
[----:B0-----:R-:W-:-:S05]  /*0500*/  @!P4 FMUL.FTZ R25, R25, R10 ;  /* 0x0000000a1919c220 */ /* 0x001fca0000410000 */
[----:B------:R-:W-:Y:S01]  /*0510*/  @!P1 F2FP.F16.F32.PACK_AB R18, RZ, R25 ;  /* 0x00000019ff12923e */ /* 0x000fe200000000ff */
[----:B--2---:R-:W-:Y:S06]  /*0520*/  @P5 BRA `(.L_x_1727) ;  /* 0x0000000000285947 */ /* 0x004fec0003800000 */
[----:B------:R-:W0:Y:S01]  /*0530*/  LDC.64 R2, c[0x0][0x398] ;  /* 0x0000e600ff027b82 */ /* 0x000e220000000a00 */
[----:B------:R-:W-:Y:S01]  /*0540*/  IMAD R5, R15, 0x200, R14 ;  /* 0x000002000f057824 */ /* 0x000fe200078e020e */
[----:B------:R-:W-:-:S04]  /*0550*/  IADD3 R14, PT, PT, R14, 0x80, RZ ;  /* 0x000000800e0e7810 */ /* 0x000fc80007ffe0ff */
[----:B------:R-:W-:-:S13]  /*0560*/  ISETP.GE.AND P1, PT, R14, R17, PT ;  /* 0x000000110e00720c */ /* 0x000fda0003f26270 */
[----:B------:R-:W-:Y:S01]  /*0570*/  @!P1 IMAD R7, R15, 0x200, R14 ;  /* 0x000002000f079824 */ /* 0x000fe200078e020e */
[----:B------:R-:W-:Y:S01]  /*0580*/  @!P1 IADD3 R14, PT, PT, R14, 0x80, RZ ;  /* 0x000000800e0e9810 */ /* 0x000fe20007ffe0ff */
[----:B0-----:R-:W-:-:S04]  /*0590*/  IMAD.WIDE.U32 R4, R5, 0x2, R2 ;  /* 0x0000000205047825 */ /* 0x001fc800078e0002 */
[----:B------:R-:W-:Y:S01]  /*05a0*/  @!P1 IMAD.WIDE.U32 R2, R7, 0x2, R2 ;  /* 0x0000000207029825 */ /* 0x000fe200078e0002 */
[----:B------:R0:W-:Y:S04]  /*05b0*/  STG.E.U16 desc[UR4][R4.64], R16 ;  /* 0x0000001004007986 */ /* 0x0001e8000c101504 */
[----:B------:R0:W-:Y:S02]  /*05c0*/  @!P1 STG.E.U16 desc[UR4][R2.64], R18 ;  /* 0x0000001202009986 */ /* 0x0001e4000c101504 */
.L_x_1727:
[----:B------:R-:W-:Y:S05]  /*05d0*/  BSYNC.RECONVERGENT B0 ;  /* 0x0000000000007941 */ /* 0x000fea0003800200 */
.L_x_1726:
[----:B0-----:R-:W0:Y:S01]  /*05e0*/  @!P0 LDC R5, c[0x0][0x388] ;  /* 0x0000e200ff058b82 */ /* 0x001e220000000800 */
[----:B------:R-:W-:Y:S01]  /*05f0*/  ISETP.GE.AND P1, PT, R14, R17, PT ;  /* 0x000000110e00720c */ /* 0x000fe20003f26270 */
[----:B-----5:R-:W-:-:S05]  /*0600*/  @!P0 HADD2.F32 R0, -RZ, R0.H0_H0 ;  /* 0x20000000ff008230 */ /* 0x020fca0000004100 */
[----:B------:R-:W-:-:S07]  /*0610*/  FSETP.GT.OR P2, PT, R0, RZ, P0 ;  /* 0x000000ff0000720b */ /* 0x000fce0000744400 */
[----:B------:R-:W-:Y:S06]  /*0620*/  @P1 EXIT ;  /* 0x000000000000194d */ /* 0x000fec0003800000 */
[----:B------:R-:W1:Y:S01]  /*0630*/  LDC.64 R2, c[0x0][0x398] ;  /* 0x0000e600ff027b82 */ /* 0x000e620000000a00 */
[----:B------:R-:W-:Y:S02]  /*0640*/  @!P0 HADD2.F32 R6, -RZ, R6.H0_H0 ;  /* 0x20000006ff068230 */ /* 0x000fe40000004100 */
[----:B------:R-:W-:-:S03]  /*0650*/  IMAD R15, R15, 0x200, R14 ;  /* 0x000002000f0f7824 */ /* 0x000fc600078e020e */
[----:B0-----:R-:W-:-:S05]  /*0660*/  @!P2 FMUL.FTZ R6, R6, R5 ;  /* 0x000000050606a220 */ /* 0x001fca0000410000 */
[----:B------:R-:W-:Y:S01]  /*0670*/  @!P0 F2FP.F16.F32.PACK_AB R0, RZ, R6 ;  /* 0x00000006ff00823e */ /* 0x000fe200000000ff */
[----:B-1----:R-:W-:-:S05]  /*0680*/  IMAD.WIDE.U32 R2, R15, 0x2, R2 ;  /* 0x000000020f027825 */ /* 0x002fca00078e0002 */
[----:B------:R-:W-:Y:S01]  /*0690*/  STG.E.U16 desc[UR4][R2.64], R0 ;  /* 0x0000000002007986 */ /* 0x000fe2000c101504 */
[----:B------:R-:W-:Y:S05]  /*06a0*/  EXIT ;  /* 0x000000000000794d */ /* 0x000fea0003800000 */
.L_x_1728:
        /* <DEDUP_REMOVED lines=13> */
.L_x_5730:


//--------------------- .text._ZN2at6native29vectorized_elementwise_kernelILi2EZZZNS0_66_GLOBAL__N__d53a5ca4_28_ActivationLeakyReluKernel_cu_9e10b42f_311226leaky_relu_backward_kernelERNS_18TensorIteratorBaseERKN3c106ScalarEENKUlvE_clEvENKUlvE1_clEvEUlNS5_4HalfESB_E_St5arrayIPcLm3EEEEviT0_T1_ --------------------------
	.section	.text._ZN2at6native29vectorized_elementwise_kernelILi2EZZZNS0_66_GLOBAL__N__d53a5ca4_28_ActivationLeakyReluKernel_cu_9e10b42f_311226leaky_relu_backward_kernelERNS_18TensorIteratorBaseERKN3c106ScalarEENKUlvE_clEvENKUlvE1_clEvEUlNS5_4HalfESB_E_St5arrayIPcLm3EEEEviT0_T1_,"ax",@progbits
	.align	128
        .global         _ZN2at6native29vectorized_elementwise_kernelILi2EZZZNS0_66_GLOBAL__N__d53a5ca4_28_ActivationLeakyReluKernel_cu_9e10b42f_311226leaky_relu_backward_kernelERNS_18TensorIteratorBaseERKN3c106ScalarEENKUlvE_clEvENKUlvE1_clEvEUlNS5_4HalfESB_E_St5arrayIPcLm3EEEEviT0_T1_
        .type           _ZN2at6native29vectorized_elementwise_kernelILi2EZZZNS0_66_GLOBAL__N__d53a5ca4_28_ActivationLeakyReluKernel_cu_9e10b42f_311226leaky_relu_backward_kernelERNS_18TensorIteratorBaseERKN3c106ScalarEENKUlvE_clEvENKUlvE1_clEvEUlNS5_4HalfESB_E_St5arrayIPcLm3EEEEviT0_T1_,@function
        .size           _ZN2at6native29vectorized_elementwise_kernelILi2EZZZNS0_66_GLOBAL__N__d53a5ca4_28_ActivationLeakyReluKernel_cu_9e10b42f_311226leaky_relu_backward_kernelERNS_18TensorIteratorBaseERKN3c106ScalarEENKUlvE_clEvENKUlvE1_clEvEUlNS5_4HalfESB_E_St5arrayIPcLm3EEEEviT0_T1_,(.L_x_5731 - _ZN2at6native29vectorized_elementwise_kernelILi2EZZZNS0_66_GLOBAL__N__d53a5ca4_28_ActivationLeakyReluKernel_cu_9e10b42f_311226leaky_relu_backward_kernelERNS_18TensorIteratorBaseERKN3c106ScalarEENKUlvE_clEvENKUlvE1_clEvEUlNS5_4HalfESB_E_St5arrayIPcLm3EEEEviT0_T1_)
        .other          _ZN2at6native29vectorized_elementwise_kernelILi2EZZZNS0_66_GLOBAL__N__d53a5ca4_28_ActivationLeakyReluKernel_cu_9e10b42f_311226leaky_relu_backward_kernelERNS_18TensorIteratorBaseERKN3c106ScalarEENKUlvE_clEvENKUlvE1_clEvEUlNS5_4HalfESB_E_St5arrayIPcLm3EEEEviT0_T1_,@"STO_CUDA_ENTRY STV_DEFAULT"
_ZN2at6native29vectorized_elementwise_kernelILi2EZZZNS0_66_GLOBAL__N__d53a5ca4_28_ActivationLeakyReluKernel_cu_9e10b42f_311226leaky_relu_backward_kernelERNS_18TensorIteratorBaseERKN3c106ScalarEENKUlvE_clEvENKUlvE1_clEvEUlNS5_4HalfESB_E_St5arrayIPcLm3EEEEviT0_T1_:
.text._ZN2at6native29vectorized_elementwise_kernelILi2EZZZNS0_66_GLOBAL__N__d53a5ca4_28_ActivationLeakyReluKernel_cu_9e10b42f_311226leaky_relu_backward_kernelERNS_18TensorIteratorBaseERKN3c106ScalarEENKUlvE_clEvENKUlvE1_clEvEUlNS5_4HalfESB_E_St5arrayIPcLm3EEEEviT0_T1_:
[----:B------:R-:W-:Y:S01]  /*0000*/  LDC R1, c[0x0][0x37c] ;  /* 0x0000df00ff017b82 */ /* 0x000fe20000000800 */
[----:B------:R-:W0:Y:S01]  /*0010*/  S2R R0, SR_CTAID.X ;  /* 0x0000000000007919 */ /* 0x000e220000002500 */
[----:B------:R-:W1:Y:S01]  /*0020*/  LDCU UR6, c[0x0][0x380] ;  /* 0x00007000ff0677ac */ /* 0x000e620008000800 */
[----:B------:R-:W2:Y:S01]  /*0030*/  LDCU.64 UR4, c[0x0][0x358] ;  /* 0x00006b00ff0477ac */ /* 0x000ea20008000a00 */
[----:B0-----:R-:W-:-:S04]  /*0040*/  SHF.L.U32 R0, R0, 0xa, RZ ;  /* 0x0000000a00007819 */ /* 0x001fc800000006ff */
        /* <DEDUP_REMOVED lines=12> */
[----:B------:R-:W-:Y:S02]  /*0110*/  PRMT R22, RZ, 0x7610, R22 ;  /* 0x00007610ff167816 */ /* 0x000fe40000000016 */
[----:B------:R-:W-:-:S05]  /*0120*/  PRMT R18, RZ, 0x7610, R18 ;  /* 0x00007610ff127816 */ /* 0x000fca0000000012 */
[----:B------:R-:W5:Y:S01]  /*0130*/  LDC.64 R36, c[0x0][0x3a0] ;  /* 0x0000e800ff247b82 */ /* 0x000f620000000a00 */
[----:B------:R-:W-:Y:S01]  /*0140*/  @!P0 IADD3 R13, PT, PT, R3, 0x80, RZ ;  /* 0x00000080030d8810 */ /* 0x000fe20007ffe0ff */
[----:B------:R-:W-:-:S03]  /*0150*/  @!P0 IMAD.IADD R11, R0, 0x1, R3 ;  /* 0x00000001000b8824 */ /* 0x000fc600078e0203 */
[----:B------:R-:W-:Y:S01]  /*0160*/  ISETP.GE.U32.AND P1, PT, R13, R2, PT ;  /* 0x000000020d00720c */ /* 0x000fe20003f26070 */
[C---:B-1----:R-:W-:Y:S02]  /*0170*/  @!P0 IMAD.WIDE.U32 R26, R11.reuse, 0x2, R26 ;  /* 0x000000020b1a8825 */ /* 0x042fe400078e001a */
[----:B------:R-:W1:Y:S02]  /*0180*/  LDC.64 R16, c[0x0][0x3a8] ;  /* 0x0000ea00ff107b82 */ /* 0x000e640000000a00 */
[----:B--2---:R-:W-:Y:S01]  /*0190*/  @!P0 IMAD.WIDE.U32 R14, R11, 0x2, R14 ;  /* 0x000000020b0e8825 */ /* 0x004fe200078e000e */
[----:B------:R2:W5:Y:S04]  /*01a0*/  @!P0 LDG.E.U16 R19, desc[UR4][R26.64] ;  /* 0x000000041a138981 */ /* 0x000568000c1e1500 */
[----:B------:R0:W5:Y:S01]  /*01b0*/  @!P0 LDG.E.U16 R22, desc[UR4][R14.64] ;  /* 0x000000040e168981 */ /* 0x000162000c1e1500 */
[----:B------:R-:W5:Y:S02]  /*01c0*/  LDC.64 R34, c[0x0][0x3a8] ;  /* 0x0000ea00ff227b82 */ /* 0x000f640000000a00 */
[----:B------:R-:W-:Y:S01]  /*01d0*/  @!P1 IMAD.IADD R21, R0, 0x1, R13 ;  /* 0x0000000100159824 */ /* 0x000fe200078e020d */
[----:B------:R-:W-:-:S04]  /*01e0*/  @!P1 IADD3 R13, PT, PT, R13, 0x80, RZ ;  /* 0x000000800d0d9810 */ /* 0x000fc80007ffe0ff */
[----:B------:R-:W-:Y:S01]  /*01f0*/  ISETP.GE.U32.AND P2, PT, R13, R2, PT ;  /* 0x000000020d00720c */ /* 0x000fe20003f46070 */
[----:B------:R-:W5:-:S12]  /*0200*/  LDC.64 R30, c[0x0][0x3a0] ;  /* 0x0000e800ff1e7b82 */ /* 0x000f580000000a00 */
[----:B------:R-:W-:Y:S01]  /*0210*/  @!P2 IADD3 R11, PT, PT, R0, R13, RZ ;  /* 0x0000000d000ba210 */ /* 0x000fe20007ffe0ff */
[----:B------:R-:W-:-:S05]  /*0220*/  @!P2 VIADD R13, R13, 0x80 ;  /* 0x000000800d0da836 */ /* 0x000fca0000000000 */
[----:B------:R-:W-:Y:S01]  /*0230*/  ISETP.GE.U32.AND P3, PT, R13, R2, PT ;  /* 0x000000020d00720c */ /* 0x000fe20003f66070 */
[----:B---3--:R-:W-:Y:S01]  /*0240*/  @!P1 IMAD.WIDE.U32 R32, R21, 0x2, R32 ;  /* 0x0000000215209825 */ /* 0x008fe200078e0020 */
[----:B--2---:R-:W-:-:S04]  /*0250*/  PRMT R26, RZ, 0x7610, R26 ;  /* 0x00007610ff1a7816 */ /* 0x004fc8000000001a */
[----:B------:R2:W3:Y:S01]  /*0260*/  @!P1 LDG.E.U16 R18, desc[UR4][R32.64] ;  /* 0x0000000420129981 */ /* 0x0004e2000c1e1500 */
[----:B----4-:R-:W-:-:S04]  /*0270*/  @!P2 IMAD.WIDE.U32 R28, R11, 0x2, R28 ;  /* 0x000000020b1ca825 */ /* 0x010fc800078e001c */
[----:B0-----:R-:W-:Y:S02]  /*0280*/  @!P1 IMAD.WIDE.U32 R24, R21, 0x2, R24 ;  /* 0x0000000215189825 */ /* 0x001fe400078e0018 */
[----:B------:R-:W-:Y:S01]  /*0290*/  @!P3 IADD3 R15, PT, PT, R0, R13, RZ ;  /* 0x0000000d000fb210 */ /* 0x000fe20007ffe0ff */
[----:B------:R0:W4:Y:S01]  /*02a0*/  @!P2 LDG.E.U16 R26, desc[UR4][R28.64] ;  /* 0x000000041c1aa981 */ /* 0x000122000c1e1500 */
[----:B------:R-:W-:Y:S01]  /*02b0*/  @!P3 VIADD R13, R13, 0x80 ;  /* 0x000000800d0db836 */ /* 0x000fe20000000000 */
[----:B------:R-:W-:Y:S01]  /*02c0*/  PRMT R21, RZ, 0x7610, R21 ;  /* 0x00007610ff157816 */ /* 0x000fe20000000015 */
[----:B-1----:R-:W-:Y:S01]  /*02d0*/  @!P2 IMAD.WIDE.U32 R16, R11, 0x2, R16 ;  /* 0x000000020b10a825 */ /* 0x002fe200078e0010 */
[----:B------:R-:W-:Y:S01]  /*02e0*/  PRMT R23, RZ, 0x7610, R23 ;  /* 0x00007610ff177816 */ /* 0x000fe20000000017 */
[----:B--2---:R-:W1:Y:S01]  /*02f0*/  LDC.64 R32, c[0x0][0x3a0] ;  /* 0x0000e800ff207b82 */ /* 0x004e620000000a00 */
[----:B------:R-:W-:Y:S02]  /*0300*/  ISETP.GE.U32.AND P0, PT, R13, R2, PT ;  /* 0x000000020d00720c */ /* 0x000fe40003f06070 */
[----:B------:R2:W4:Y:S01]  /*0310*/  @!P1 LDG.E.U16 R21, desc[UR4][R24.64] ;  /* 0x0000000418159981 */ /* 0x000522000c1e1500 */
[----:B-----5:R-:W-:-:S03]  /*0320*/  @!P3 IMAD.WIDE.U32 R36, R15, 0x2, R36 ;  /* 0x000000020f24b825 */ /* 0x020fc600078e0024 */
[----:B------:R5:W4:Y:S01]  /*0330*/  @!P2 LDG.E.U16 R23, desc[UR4][R16.64] ;  /* 0x000000041017a981 */ /* 0x000b22000c1e1500 */
[----:B0-----:R-:W0:Y:S01]  /*0340*/  LDC.64 R28, c[0x0][0x3a8] ;  /* 0x0000ea00ff1c7b82 */ /* 0x001e220000000a00 */
[----:B--2---:R-:W-:-:S05]  /*0350*/  PRMT R24, RZ, 0x7610, R24 ;  /* 0x00007610ff187816 */ /* 0x004fca0000000018 */
[----:B------:R-:W-:Y:S01]  /*0360*/  @!P0 IADD3 R11, PT, PT, R0, R13, RZ ;  /* 0x0000000d000b8210 */ /* 0x000fe20007ffe0ff */
[----:B------:R-:W-:Y:S01]  /*0370*/  @!P0 VIADD R13, R13, 0x80 ;  /* 0x000000800d0d8836 */ /* 0x000fe20000000000 */
[----:B------:R-:W2:Y:S04]  /*0380*/  @!P3 LDG.E.U16 R24, desc[UR4][R36.64] ;  /* 0x000000042418b981 */ /* 0x000ea8000c1e1500 */
[----:B------:R-:W-:Y:S01]  /*0390*/  ISETP.GE.U32.AND P1, PT, R13, R2, PT ;  /* 0x000000020d00720c */ /* 0x000fe20003f26070 */
[----:B------:R-:W-:Y:S01]  /*03a0*/  @!P3 IMAD.WIDE.U32 R34, R15, 0x2, R34 ;  /* 0x000000020f22b825 */ /* 0x000fe200078e0022 */
[----:B------:R-:W-:Y:S01]  /*03b0*/  PRMT R12, RZ, 0x7610, R12 ;  /* 0x00007610ff0c7816 */ /* 0x000fe2000000000c */
[----:B------:R-:W1:Y:S01]  /*03c0*/  LDC.64 R14, c[0x0][0x3a8] ;  /* 0x0000ea00ff0e7b82 */ /* 0x000e620000000a00 */
[----:B-----5:R-:W-:Y:S01]  /*03d0*/  PRMT R17, RZ, 0x7610, R17 ;  /* 0x00007610ff117816 */ /* 0x020fe20000000011 */
[----:B------:R-:W-:-:S03]  /*03e0*/  @!P0 IMAD.WIDE.U32 R30, R11, 0x2, R30 ;  /* 0x000000020b1e8825 */ /* 0x000fc600078e001e */
[----:B------:R-:W5:Y:S04]  /*03f0*/  @!P3 LDG.E.U16 R12, desc[UR4][R34.64] ;  /* 0x00000004220cb981 */ /* 0x000f68000c1e1500 */
[----:B------:R1:W5:Y:S01]  /*0400*/  @!P0 LDG.E.U16 R17, desc[UR4][R30.64] ;  /* 0x000000041e118981 */ /* 0x000362000c1e1500 */
[----:B------:R-:W-:Y:S01]  /*0410*/  @!P1 IADD3 R25, PT, PT, R0, R13, RZ ;  /* 0x0000000d00199210 */ /* 0x000fe20007ffe0ff */
[----:B0-----:R-:W-:Y:S01]  /*0420*/  @!P0 IMAD.WIDE.U32 R28, R11, 0x2, R28 ;  /* 0x000000020b1c8825 */ /* 0x001fe200078e001c */
[----:B------:R-:W-:Y:S02]  /*0430*/  PRMT R11, RZ, 0x7610, R11 ;  /* 0x00007610ff0b7816 */ /* 0x000fe4000000000b */
[----:B------:R-:W-:Y:S01]  /*0440*/  PRMT R16, RZ, 0x7610, R16 ;  /* 0x00007610ff107816 */ /* 0x000fe20000000010 */
[----:B-1----:R-:W-:-:S03]  /*0450*/  @!P1 IMAD.WIDE.U32 R32, R25, 0x2, R32 ;  /* 0x0000000219209825 */ /* 0x002fc600078e0020 */
[----:B------:R0:W5:Y:S01]  /*0460*/  @!P0 LDG.E.U16 R11, desc[UR4][R28.64] ;  /* 0x000000041c0b8981 */ /* 0x000162000c1e1500 */
[----:B------:R-:W1:Y:S03]  /*0470*/  LDC.64 R30, c[0x0][0x3a0] ;  /* 0x0000e800ff1e7b82 */ /* 0x000e660000000a00 */
[----:B------:R0:W5:Y:S01]  /*0480*/  @!P1 LDG.E.U16 R16, desc[UR4][R32.64] ;  /* 0x0000000420109981 */ /* 0x000162000c1e1500 */
[----:B------:R-:W-:Y:S01]  /*0490*/  @!P1 IMAD.WIDE.U32 R36, R25, 0x2, R14 ;  /* 0x0000000219249825 */ /* 0x000fe200078e000e */
[----:B------:R-:W-:-:S03]  /*04a0*/  PRMT R25, RZ, 0x7610, R25 ;  /* 0x00007610ff197816 */ /* 0x000fc60000000019 */
[----:B------:R-:W1:Y:S03]  /*04b0*/  LDC.64 R14, c[0x0][0x3a8] ;  /* 0x0000ea00ff0e7b82 */ /* 0x000e660000000a00 */
[----:B------:R-:W5:Y:S01]  /*04c0*/  @!P1 LDG.E.U16 R25, desc[UR4][R36.64] ;  /* 0x0000000424199981 */ /* 0x000f62000c1e1500 */
[----:B------:R-:W-:-:S05]  /*04d0*/  @!P1 VIADD R13, R13, 0x80 ;  /* 0x000000800d0d9836 */ /* 0x000fca0000000000 */
[-C--:B------:R-:W-:Y:S02]  /*04e0*/  ISETP.GE.U32.AND P4, PT, R13, R2.reuse, PT ;  /* 0x000000020d00720c */ /* 0x080fe40003f86070 */
[C---:B------:R-:W-:Y:S01]  /*04f0*/  ISETP.GE.U32.AND P0, PT, R3.reuse, R2, PT ;  /* 0x000000020300720c */ /* 0x040fe20003f06070 */
[C---:B0-----:R-:W-:Y:S01]  /*0500*/  VIADD R29, R3.reuse, 0x80 ;  /* 0x00000080031d7836 */ /* 0x041fe20000000000 */
[----:B------:R-:W-:-:S04]  /*0510*/  IADD3 R33, PT, PT, R3, 0x100, RZ ;  /* 0x0000010003217810 */ /* 0x000fc80007ffe0ff */
[----:B------:R-:W-:-:S05]  /*0520*/  ISETP.GE.U32.AND P5, PT, R29, R2, PT ;  /* 0x000000021d00720c */ /* 0x000fca0003fa6070 */
[----:B------:R-:W-:Y:S02]  /*0530*/  @!P4 IADD3 R27, PT, PT, R0, R13, RZ ;  /* 0x0000000d001bc210 */ /* 0x000fe40007ffe0ff */
[----:B------:R-:W-:Y:S01]  /*0540*/  PRMT R28, RZ, 0x7610, R28 ;  /* 0x00007610ff1c7816 */ /* 0x000fe2000000001c */
[----:B------:R-:W0:Y:S01]  /*0550*/  @!P0 LDC R32, c[0x0][0x388] ;  /* 0x0000e200ff208b82 */ /* 0x000e220000000800 */
[----:B------:R-:W-:Y:S01]  /*0560*/  ISETP.GE.U32.AND P1, PT, R33, R2, PT ;  /* 0x000000022100720c */ /* 0x000fe20003f26070 */
[----:B-1----:R-:W-:-:S04]  /*0570*/  @!P4 IMAD.WIDE.U32 R30, R27, 0x2, R30 ;  /* 0x000000021b1ec825 */ /* 0x002fc800078e001e */
[----:B------:R-:W-:Y:S01]  /*0580*/  @!P4 IMAD.WIDE.U32 R14, R27, 0x2, R14 ;  /* 0x000000021b0ec825 */ /* 0x000fe200078e000e */
[----:B------:R1:W5:Y:S01]  /*0590*/  @!P4 LDG.E.U16 R28, desc[UR4][R30.64] ;  /* 0x000000041e1cc981 */ /* 0x000362000c1e1500 */
[----:B------:R-:W-:-:S06]  /*05a0*/  PRMT R27, RZ, 0x7610, R27 ;  /* 0x00007610ff1b7816 */ /* 0x000fcc000000001b */
[----:B------:R0:W5:Y:S01]  /*05b0*/  @!P4 LDG.E.U16 R27, desc[UR4][R14.64] ;  /* 0x000000040e1bc981 */ /* 0x000162000c1e1500 */
[----:B-1----:R-:W-:-:S05]  /*05c0*/  VIADD R31, R3, 0x180 ;  /* 0x00000180031f7836 */ /* 0x002fca0000000000 */
[----:B------:R-:W-:Y:S01]  /*05d0*/  ISETP.GE.U32.AND P2, PT, R31, R2, PT ;  /* 0x000000021f00720c */ /* 0x000fe20003f46070 */
[----:B0-----:R-:W0:Y:S01]  /*05e0*/  @!P1 LDC R14, c[0x0][0x388] ;  /* 0x0000e200ff0e9b82 */ /* 0x001e220000000800 */
[----:B------:R-:W-:Y:S01]  /*05f0*/  VIADD R31, R3, 0x200 ;  /* 0x00000200031f7836 */ /* 0x000fe20000000000 */
[----:B------:R-:W-:Y:S01]  /*0600*/  @!P4 IADD3 R13, PT, PT, R13, 0x80, RZ ;  /* 0x000000800d0dc810 */ /* 0x000fe20007ffe0ff */
[----:B------:R-:W-:-:S05]  /*0610*/  @!P0 HADD2.F32 R19, -RZ, R19.H0_H0 ;  /* 0x20000013ff138230 */ /* 0x000fca0000004100 */
[----:B------:R-:W-:Y:S02]  /*0620*/  FSETP.GT.OR P3, PT, R19, RZ, P0 ;  /* 0x000000ff1300720b */ /* 0x000fe40000764400 */
[----:B------:R-:W1:Y:S01]  /*0630*/  @!P5 LDC R19, c[0x0][0x388] ;  /* 0x0000e200ff13db82 */ /* 0x000e620000000800 */
[----:B------:R-:W-:-:S07]  /*0640*/  @!P0 HADD2.F32 R15, -RZ, R22.H0_H0 ;  /* 0x20000016ff0f8230 */ /* 0x000fce0000004100 */
[----:B------:R-:W5:Y:S03]  /*0650*/  @!P2 LDC R22, c[0x0][0x388] ;  /* 0x0000e200ff16ab82 */ /* 0x000f660000000800 */
[----:B------:R-:W-:Y:S01]  /*0660*/  @!P3 FMUL.FTZ R15, R15, R32 ;  /* 0x000000200f0fb220 */ /* 0x000fe20000410000 */
[----:B------:R-:W-:Y:S01]  /*0670*/  ISETP.GE.U32.AND P3, PT, R31, R2, PT ;  /* 0x000000021f00720c */ /* 0x000fe20003f66070 */
[----:B---3--:R-:W-:-:S05]  /*0680*/  @!P5 HADD2.F32 R18, -RZ, R18.H0_H0 ;  /* 0x20000012ff12d230 */ /* 0x008fca0000004100 */
[----:B------:R-:W-:Y:S02]  /*0690*/  FSETP.GT.OR P5, PT, R18, RZ, P5 ;  /* 0x000000ff1200720b */ /* 0x000fe40002fa4400 */
[----:B------:R-:W-:Y:S02]  /*06a0*/  P2R R18, PR, RZ, 0x1 ;  /* 0x00000001ff127803 */ /* 0x000fe40000000000 */
[----:B------:R-:W-:Y:S01]  /*06b0*/  ISETP.GE.U32.AND P0, PT, R29, R2, PT ;  /* 0x000000021d00720c */ /* 0x000fe20003f06070 */
[----:B----4-:R-:W-:-:S05]  /*06c0*/  @!P1 HADD2.F32 R26, -RZ, R26.H0_H0 ;  /* 0x2000001aff1a9230 */ /* 0x010fca0000004100 */
[----:B------:R-:W-:-:S07]  /*06d0*/  FSETP.GT.OR P4, PT, R26, RZ, P1 ;  /* 0x000000ff1a00720b */ /* 0x000fce0000f84400 */
[----:B------:R-:W-:Y:S02]  /*06e0*/  @!P0 HADD2.F32 R26, -RZ, R21.H0_H0 ;  /* 0x20000015ff1a8230 */ /* 0x000fe40000004100 */
[----:B------:R-:W-:-:S03]  /*06f0*/  @!P1 HADD2.F32 R23, -RZ, R23.H0_H0 ;  /* 0x20000017ff179230 */ /* 0x000fc60000004100 */
[----:B-1----:R-:W-:Y:S01]  /*0700*/  @!P5 FMUL.FTZ R26, R26, R19 ;  /* 0x000000131a1ad220 */ /* 0x002fe20000410000 */
[----:B--2---:R-:W-:Y:S01]  /*0710*/  @!P2 HADD2.F32 R24, -RZ, R24.H0_H0 ;  /* 0x20000018ff18a230 */ /* 0x004fe20000004100 */
[----:B------:R-:W-:Y:S01]  /*0720*/  IADD3 R19, PT, PT, R3, 0x280, RZ ;  /* 0x0000028003137810 */ /* 0x000fe20007ffe0ff */
[----:B0-----:R-:W-:Y:S02]  /*0730*/  @!P4 FMUL.FTZ R23, R23, R14 ;  /* 0x0000000e1717c220 */ /* 0x001fe40000410000 */
[----:B------:R-:W0:Y:S01]  /*0740*/  @!P3 LDC R14, c[0x0][0x388] ;  /* 0x0000e200ff0ebb82 */ /* 0x000e220000000800 */
[----:B------:R-:W-:Y:S02]  /*0750*/  FSETP.GT.OR P5, PT, R24, RZ, P2 ;  /* 0x000000ff1800720b */ /* 0x000fe400017a4400 */
[----:B------:R-:W-:Y:S01]  /*0760*/  ISETP.GE.U32.AND P4, PT, R19, R2, PT ;  /* 0x000000021300720c */ /* 0x000fe20003f86070 */
[----:B-----5:R-:W-:Y:S02]  /*0770*/  @!P2 HADD2.F32 R19, -RZ, R12.H0_H0 ;  /* 0x2000000cff13a230 */ /* 0x020fe40000004100 */
[----:B------:R-:W-:-:S08]  /*0780*/  @!P3 HADD2.F32 R17, -RZ, R17.H0_H0 ;  /* 0x20000011ff11b230 */ /* 0x000fd00000004100 */
[----:B------:R-:W-:Y:S01]  /*0790*/  @!P5 FMUL.FTZ R19, R19, R22 ;  /* 0x000000161313d220 */ /* 0x000fe20000410000 */
[----:B------:R-:W-:Y:S01]  /*07a0*/  FSETP.GT.OR P5, PT, R17, RZ, P3 ;  /* 0x000000ff1100720b */ /* 0x000fe20001fa4400 */
[----:B------:R-:W1:Y:S01]  /*07b0*/  @!P4 LDC R12, c[0x0][0x388] ;  /* 0x0000e200ff0ccb82 */ /* 0x000e620000000800 */
[----:B------:R-:W-:Y:S02]  /*07c0*/  @!P3 HADD2.F32 R11, -RZ, R11.H0_H0 ;  /* 0x2000000bff0bb230 */ /* 0x000fe40000004100 */
[----:B------:R-:W-:-:S09]  /*07d0*/  @!P4 HADD2.F32 R16, -RZ, R16.H0_H0 ;  /* 0x20000010ff10c230 */ /* 0x000fd20000004100 */
[----:B0-----:R-:W-:Y:S01]  /*07e0*/  @!P5 FMUL.FTZ R11, R11, R14 ;  /* 0x0000000e0b0bd220 */ /* 0x001fe20000410000 */
[----:B------:R-:W-:Y:S02]  /*07f0*/  FSETP.GT.OR P5, PT, R16, RZ, P4 ;  /* 0x000000ff1000720b */ /* 0x000fe400027a4400 */
[----:B------:R-:W0:Y:S01]  /*0800*/  LDC.64 R16, c[0x0][0x3a0] ;  /* 0x0000e800ff107b82 */ /* 0x000e220000000a00 */
[----:B------:R-:W-:-:S07]  /*0810*/  @!P4 HADD2.F32 R31, -RZ, R25.H0_H0 ;  /* 0x20000019ff1fc230 */ /* 0x000fce0000004100 */
        /* <DEDUP_REMOVED lines=10> */
[----:B------:R-:W-:-:S04]  /*08c0*/  IADD3 R33, PT, PT, R3, 0x300, RZ ;  /* 0x0000030003217810 */ /* 0x000fc80007ffe0ff */
[----:B------:R-:W-:-:S13]  /*08d0*/  ISETP.GE.U32.AND P5, PT, R33, R2, PT ;  /* 0x000000022100720c */ /* 0x000fda0003fa6070 */
[----:B------:R-:W1:Y:S01]  /*08e0*/  @!P5 LDC R14, c[0x0][0x388] ;  /* 0x0000e200ff0edb82 */ /* 0x000e620000000800 */
[----:B------:R-:W-:-:S05]  /*08f0*/  @!P5 HADD2.F32 R28, -RZ, R28.H0_H0 ;  /* 0x2000001cff1cd230 */ /* 0x000fca0000004100 */
[----:B------:R-:W-:Y:S01]  /*0900*/  FSETP.GT.OR P6, PT, R28, RZ, P5 ;  /* 0x000000ff1c00720b */ /* 0x000fe20002fc4400 */
[----:B------:R-:W-:Y:S02]  /*0910*/  @!P5 HADD2.F32 R27, -RZ, R27.H0_H0 ;  /* 0x2000001bff1bd230 */ /* 0x000fe40000004100 */
[----:B------:R-:W-:-:S10]  /*0920*/  VIADD R33, R3, 0x380 ;  /* 0x0000038003217836 */ /* 0x000fd40000000000 */
[----:B-1----:R-:W-:Y:S01]  /*0930*/  @!P6 FMUL.FTZ R27, R27, R14 ;  /* 0x0000000e1b1be220 */ /* 0x002fe20000410000 */
[----:B------:R-:W-:Y:S02]  /*0940*/  ISETP.GE.U32.AND P6, PT, R33, R2, PT ;  /* 0x000000022100720c */ /* 0x000fe40003fc6070 */
[----:B------:R-:W-:-:S11]  /*0950*/  P2R R21, PR, RZ, 0x1 ;  /* 0x00000001ff157803 */ /* 0x000fd60000000000 */
[----:B0-----:R-:W0:Y:S01]  /*0960*/  @!P6 LDC R17, c[0x0][0x388] ;  /* 0x0000e200ff11eb82 */ /* 0x001e220000000800 */
[----:B------:R-:W-:Y:S04]  /*0970*/  BSSY.RECONVERGENT B0, `(.L_x_1730) ;  /* 0x0000040000007945 */ /* 0x000fe80003800200 */
[----:B------:R-:W-:Y:S01]  /*0980*/  BSSY.RELIABLE B1, `(.L_x_1731) ;  /* 0x0000038000017945 */ /* 0x000fe20003800100 */
[----:B------:R-:W-:Y:S02]  /*0990*/  @!P1 F2FP.F16.F32.PACK_AB R5, RZ, R23 ;  /* 0x00000017ff05923e */ /* 0x000fe400000000ff */
[----:B------:R-:W-:Y:S02]  /*09a0*/  @!P2 F2FP.F16.F32.PACK_AB R6, RZ, R19 ;  /* 0x00000013ff06a23e */ /* 0x000fe400000000ff */
[----:B------:R-:W-:-:S02]  /*09b0*/  @!P3 F2FP.F16.F32.PACK_AB R7, RZ, R11 ;  /* 0x0000000bff07b23e */ /* 0x000fc400000000ff */
[----:B------:R-:W-:Y:S02]  /*09c0*/  @!P4 F2FP.F16.F32.PACK_AB R8, RZ, R31 ;  /* 0x0000001fff08c23e */ /* 0x000fe400000000ff */
[----:B------:R-:W-:Y:S01]  /*09d0*/  @!P5 F2FP.F16.F32.PACK_AB R9, RZ, R27 ;  /* 0x0000001bff09d23e */ /* 0x000fe200000000ff */
[----:B---3--:R-:W-:-:S05]  /*09e0*/  @!P6 HADD2.F32 R12, -RZ, R12.H0_H0 ;  /* 0x2000000cff0ce230 */ /* 0x008fca0000004100 */
[----:B------:R-:W-:Y:S01]  /*09f0*/  FSETP.GT.OR P0, PT, R12, RZ, P6 ;  /* 0x000000ff0c00720b */ /* 0x000fe20003704400 */
[----:B--2---:R-:W-:-:S12]  /*0a00*/  @!P6 HADD2.F32 R14, -RZ, R13.H0_H0 ;  /* 0x2000000dff0ee230 */ /* 0x004fd80000004100 */
[----:B0-----:R-:W-:Y:S01]  /*0a10*/  @!P0 FMUL.FTZ R14, R14, R17 ;  /* 0x000000110e0e8220 */ /* 0x001fe20000410000 */
[----:B------:R-:W-:-:S13]  /*0a20*/  ISETP.NE.AND P0, PT, R21, RZ, PT ;  /* 0x000000ff1500720c */ /* 0x000fda0003f05270 */
[----:B------:R-:W-:Y:S02]  /*0a30*/  @!P0 F2FP.F16.F32.PACK_AB R4, RZ, R26 ;  /* 0x0000001aff04823e */ /* 0x000fe400000000ff */
[----:B------:R-:W-:-:S13]  /*0a40*/  ISETP.NE.AND P0, PT, R18, RZ, PT ;  /* 0x000000ff1200720c */ /* 0x000fda0003f05270 */
[----:B------:R-:W0:Y:S01]  /*0a50*/  @!P0 LDC.64 R12, c[0x0][0x398] ;  /* 0x0000e600ff0c8b82 */ /* 0x000e220000000a00 */
[----:B------:R-:W-:Y:S01]  /*0a60*/  @!P0 IADD3 R17, PT, PT, R0, R3, RZ ;  /* 0x0000000300118210 */ /* 0x000fe20007ffe0ff */
[----:B------:R-:W-:Y:S01]  /*0a70*/  @!P0 IMAD.MOV.U32 R3, RZ, RZ, R29 ;  /* 0x000000ffff038224 */ /* 0x000fe200078e001d */
[----:B------:R-:W-:-:S03]  /*0a80*/  @!P0 F2FP.F16.F32.PACK_AB R20, RZ, R15 ;  /* 0x0000000fff14823e */ /* 0x000fc600000000ff */
[----:B0-----:R-:W-:-:S05]  /*0a90*/  @!P0 IMAD.WIDE.U32 R12, R17, 0x2, R12 ;  /* 0x00000002110c8825 */ /* 0x001fca00078e000c */
[----:B------:R0:W-:Y:S01]  /*0aa0*/  @!P0 STG.E.U16 desc[UR4][R12.64], R20 ;  /* 0x000000140c008986 */ /* 0x0001e2000c101504 */
[----:B------:R-:W-:Y:S02]  /*0ab0*/  ISETP.GE.U32.AND P0, PT, R3, R2, PT ;  /* 0x000000020300720c */ /* 0x000fe40003f06070 */
[----:B------:R-:W-:-:S11]  /*0ac0*/  @!P6 F2FP.F16.F32.PACK_AB R10, RZ, R14 ;  /* 0x0000000eff0ae23e */ /* 0x000fd600000000ff */
[----:B0-----:R-:W-:Y:S05]  /*0ad0*/  @P0 BRA `(.L_x_1732) ;  /* 0x0000000000300947 */ /* 0x001fea0003800000 */
[----:B------:R-:W0:Y:S01]  /*0ae0*/  LDC.64 R12, c[0x0][0x398] ;  /* 0x0000e600ff0c7b82 */ /* 0x000e220000000a00 */
[----:B------:R-:W-:Y:S01]  /*0af0*/  IADD3 R11, PT, PT, R0, R3, RZ ;  /* 0x00000003000b7210 */ /* 0x000fe20007ffe0ff */
[----:B------:R-:W-:-:S05]  /*0b00*/  VIADD R3, R3, 0x80 ;  /* 0x0000008003037836 */ /* 0x000fca0000000000 */
[----:B------:R-:W-:Y:S01]  /*0b10*/  ISETP.GE.U32.AND P0, PT, R3, R2, PT ;  /* 0x000000020300720c */ /* 0x000fe20003f06070 */
[----:B0-----:R-:W-:-:S05]  /*0b20*/  IMAD.WIDE.U32 R12, R11, 0x2, R12 ;  /* 0x000000020b0c7825 */ /* 0x001fca00078e000c */
[----:B------:R0:W-:Y:S07]  /*0b30*/  STG.E.U16 desc[UR4][R12.64], R4 ;  /* 0x000000040c007986 */ /* 0x0001ee000c101504 */
[----:B------:R-:W-:Y:S05]  /*0b40*/  @P0 BRA `(.L_x_1733) ;  /* 0x0000000000300947 */ /* 0x000fea0003800000 */
[----:B0-----:R-:W0:Y:S01]  /*0b50*/  LDC.64 R12, c[0x0][0x398] ;  /* 0x0000e600ff0c7b82 */ /* 0x001e220000000a00 */
[----:B------:R-:W-:Y:S02]  /*0b60*/  IADD3 R11, PT, PT, R0, R3, RZ ;  /* 0x00000003000b7210 */ /* 0x000fe40007ffe0ff */
[----:B------:R-:W-:-:S03]  /*0b70*/  IADD3 R3, PT, PT, R3, 0x80, RZ ;  /* 0x0000008003037810 */ /* 0x000fc60007ffe0ff */
[----:B0-----:R-:W-:-:S05]  /*0b80*/  IMAD.WIDE.U32 R12, R11, 0x2, R12 ;  /* 0x000000020b0c7825 */ /* 0x001fca00078e000c */
[----:B------:R0:W-:Y:S02]  /*0b90*/  STG.E.U16 desc[UR4][R12.64], R5 ;  /* 0x000000050c007986 */ /* 0x0001e4000c101504 */
.L_x_1732:
[----:B------:R-:W-:-:S13]  /*0ba0*/  ISETP.GE.U32.AND P0, PT, R3, R2, PT ;  /* 0x000000020300720c */ /* 0x000fda0003f06070 */
[----:B------:R-:W-:Y:S05]  /*0bb0*/  @P0 BRA `(.L_x_1734) ;  /* 0x0000000000300947 */ /* 0x000fea0003800000 */
[----:B0-----:R-:W0:Y:S01]  /*0bc0*/  LDC.64 R4, c[0x0][0x398] ;  /* 0x0000e600ff047b82 */ /* 0x001e220000000a00 */
[----:B------:R-:W-:Y:S01]  /*0bd0*/  IMAD.IADD R11, R0, 0x1, R3 ;  /* 0x00000001000b7824 */ /* 0x000fe200078e0203 */
[----:B------:R-:W-:-:S03]  /*0be0*/  IADD3 R3, PT, PT, R3, 0x80, RZ ;  /* 0x0000008003037810 */ /* 0x000fc60007ffe0ff */
[----:B0-----:R-:W-:-:S05]  /*0bf0*/  IMAD.WIDE.U32 R4, R11, 0x2, R4 ;  /* 0x000000020b047825 */ /* 0x001fca00078e0004 */
[----:B------:R1:W-:Y:S02]  /*0c00*/  STG.E.U16 desc[UR4][R4.64], R6 ;  /* 0x0000000604007986 */ /* 0x0003e4000c101504 */
.L_x_1733:
[----:B------:R-:W-:-:S13]  /*0c10*/  ISETP.GE.U32.AND P0, PT, R3, R2, PT ;  /* 0x000000020300720c */ /* 0x000fda0003f06070 */
[----:B------:R-:W-:Y:S05]  /*0c20*/  @P0 BRA `(.L_x_1735) ;  /* 0x0000000000340947 */ /* 0x000fea0003800000 */
[----:B01----:R-:W0:Y:S01]  /*0c30*/  LDC.64 R4, c[0x0][0x398] ;  /* 0x0000e600ff047b82 */ /* 0x003e220000000a00 */
[----:B------:R-:W-:Y:S01]  /*0c40*/  IADD3 R11, PT, PT, R0, R3, RZ ;  /* 0x00000003000b7210 */ /* 0x000fe20007ffe0ff */
[----:B------:R-:W-:-:S04]  /*0c50*/  VIADD R3, R3, 0x80 ;  /* 0x0000008003037836 */ /* 0x000fc80000000000 */
[----:B0-----:R-:W-:-:S05]  /*0c60*/  IMAD.WIDE.U32 R4, R11, 0x2, R4 ;  /* 0x000000020b047825 */ /* 0x001fca00078e0004 */
[----:B------:R1:W-:Y:S02]  /*0c70*/  STG.E.U16 desc[UR4][R4.64], R7 ;  /* 0x0000000704007986 */ /* 0x0003e4000c101504 */
.L_x_1734:
[----:B------:R-:W-:-:S13]  /*0c80*/  ISETP.GE.U32.AND P0, PT, R3, R2, PT ;  /* 0x000000020300720c */ /* 0x000fda0003f06070 */
[----:B------:R-:W-:Y:S05]  /*0c90*/  @P0 BREAK.RELIABLE B1 ;  /* 0x0000000000010942 */ /* 0x000fea0003800100 */
[----:B------:R-:W-:Y:S05]  /*0ca0*/  @P0 BRA `(.L_x_1736) ;  /* 0x0000000000300947 */ /* 0x000fea0003800000 */
[----:B01----:R-:W0:Y:S01]  /*0cb0*/  LDC.64 R4, c[0x0][0x398] ;  /* 0x0000e600ff047b82 */ /* 0x003e220000000a00 */
[----:B------:R-:W-:Y:S02]  /*0cc0*/  IADD3 R7, PT, PT, R0, R3, RZ ;  /* 0x0000000300077210 */ /* 0x000fe40007ffe0ff */
[----:B------:R-:W-:-:S03]  /*0cd0*/  IADD3 R3, PT, PT, R3, 0x80, RZ ;  /* 0x0000008003037810 */ /* 0x000fc60007ffe0ff */
[----:B0-----:R-:W-:-:S05]  /*0ce0*/  IMAD.WIDE.U32 R4, R7, 0x2, R4 ;  /* 0x0000000207047825 */ /* 0x001fca00078e0004 */
[----:B------:R2:W-:Y:S02]  /*0cf0*/  STG.E.U16 desc[UR4][R4.64], R8 ;  /* 0x0000000804007986 */ /* 0x0005e4000c101504 */
.L_x_1735:
[----:B------:R-:W-:Y:S05]  /*0d00*/  BSYNC.RELIABLE B1 ;  /* 0x0000000000017941 */ /* 0x000fea0003800100 */
.L_x_1731:
[----:B------:R-:W-:-:S13]  /*0d10*/  ISETP.GE.U32.AND P0, PT, R3, R2, PT ;  /* 0x000000020300720c */ /* 0x000fda0003f06070 */
[----:B012---:R-:W0:Y:S01]  /*0d20*/  @!P0 LDC.64 R4, c[0x0][0x398] ;  /* 0x0000e600ff048b82 */ /* 0x007e220000000a00 */
[----:B------:R-:W-:Y:S01]  /*0d30*/  @!P0 IMAD.IADD R7, R0, 0x1, R3 ;  /* 0x0000000100078824 */ /* 0x000fe200078e0203 */
[----:B------:R-:W-:-:S03]  /*0d40*/  @!P0 IADD3 R3, PT, PT, R3, 0x80, RZ ;  /* 0x0000008003038810 */ /* 0x000fc60007ffe0ff */
[----:B0-----:R-:W-:-:S05]  /*0d50*/  @!P0 IMAD.WIDE.U32 R4, R7, 0x2, R4 ;  /* 0x0000000207048825 */ /* 0x001fca00078e0004 */
[----:B------:R2:W-:Y:S02]  /*0d60*/  @!P0 STG.E.U16 desc[UR4][R4.64], R9 ;  /* 0x0000000904008986 */ /* 0x0005e4000c101504 */
.L_x_1736:
[----:B------:R-:W-:Y:S05]  /*0d70*/  BSYNC.RECONVERGENT B0 ;  /* 0x0000000000007941 */ /* 0x000fea0003800200 */
.L_x_1730:
        /* <DEDUP_REMOVED lines=8> */
.L_x_1729:
[----:B------:R-:W0:Y:S01]  /*0e00*/  S2R R2, SR_TID.X ;  /* 0x0000000000027919 */ /* 0x000e220000002100 */
[----:B------:R-:W1:Y:S01]  /*0e10*/  LDC.64 R4, c[0x0][0x3a0] ;  /* 0x0000e800ff047b82 */ /* 0x000e620000000a00 */
[----:B------:R-:W2:Y:S07]  /*0e20*/  LDCU UR6, c[0x0][0x388] ;  /* 0x00007100ff0677ac */ /* 0x000eae0008000800 */
[----:B------:R-:W3:Y:S01]  /*0e30*/  LDC.64 R8, c[0x0][0x3a8] ;  /* 0x0000ea00ff087b82 */ /* 0x000ee20000000a00 */
[----:B-1----:R-:W-:-:S04]  /*0e40*/  IMAD.WIDE.U32 R4, R0, 0x2, R4 ;  /* 0x0000000200047825 */ /* 0x002fc800078e0004 */
[----:B0-----:R-:W-:-:S05]  /*0e50*/  IMAD.WIDE.U32 R6, R2, 0x4, R4 ;  /* 0x0000000402067825 */ /* 0x001fca00078e0004 */
[----:B------:R-:W4:Y:S01]  /*0e60*/  LDG.E R3, desc[UR4][R6.64] ;  /* 0x0000000406037981 */ /* 0x000f22000c1e1900 */
[----:B---3--:R-:W-:-:S03]  /*0e70*/  IMAD.WIDE.U32 R4, R0, 0x2, R8 ;  /* 0x0000000200047825 */ /* 0x008fc600078e0008 */
[----:B------:R-:W3:Y:S01]  /*0e80*/  LDG.E R10, desc[UR4][R6.64+0x200] ;  /* 0x00020004060a7981 */ /* 0x000ee2000c1e1900 */
[----:B------:R-:W-:-:S03]  /*0e90*/  IMAD.WIDE.U32 R8, R2, 0x4, R4 ;  /* 0x0000000402087825 */ /* 0x000fc600078e0004 */
[----:B------:R-:W5:Y:S01]  /*0ea0*/  LDG.E R11, desc[UR4][R6.64+0x400] ;  /* 0x00040004060b7981 */ /* 0x000f62000c1e1900 */
[----:B------:R-:W0:Y:S03]  /*0eb0*/  LDC.64 R4, c[0x0][0x398] ;  /* 0x0000e600ff047b82 */ /* 0x000e260000000a00 */
[----:B------:R-:W2:Y:S04]  /*0ec0*/  LDG.E R12, desc[UR4][R6.64+0x600] ;  /* 0x00060004060c7981 */ /* 0x000ea8000c1e1900 */
[----:B------:R-:W2:Y:S04]  /*0ed0*/  LDG.E R13, desc[UR4][R8.64] ;  /* 0x00000004080d7981 */ /* 0x000ea8000c1e1900 */
[----:B------:R-:W2:Y:S04]  /*0ee0*/  LDG.E R14, desc[UR4][R8.64+0x200] ;  /* 0x00020004080e7981 */ /* 0x000ea8000c1e1900 */
[----:B------:R-:W2:Y:S04]  /*0ef0*/  LDG.E R15, desc[UR4][R8.64+0x400] ;  /* 0x00040004080f7981 */ /* 0x000ea8000c1e1900 */
[----:B------:R-:W2:Y:S01]  /*0f00*/  LDG.E R16, desc[UR4][R8.64+0x600] ;  /* 0x0006000408107981 */ /* 0x000ea2000c1e1900 */
[----:B0-----:R-:W-:-:S04]  /*0f10*/  IMAD.WIDE.U32 R4, R0, 0x2, R4 ;  /* 0x0000000200047825 */ /* 0x001fc800078e0004 */
[----:B------:R-:W-:-:S04]  /*0f20*/  IMAD.WIDE.U32 R4, R2, 0x4, R4 ;  /* 0x0000000402047825 */ /* 0x000fc800078e0004 */
[--C-:B----4-:R-:W-:Y:S02]  /*0f30*/  HADD2.F32 R17, -RZ, R3.reuse.H0_H0 ;  /* 0x20000003ff117230 */ /* 0x110fe40000004100 */
[----:B------:R-:W-:Y:S02]  /*0f40*/  HADD2.F32 R3, -RZ, R3.H1_H1 ;  /* 0x30000003ff037230 */ /* 0x000fe40000004100 */
[--C-:B---3--:R-:W-:Y:S01]  /*0f50*/  HADD2.F32 R18, -RZ, R10.reuse.H0_H0 ;  /* 0x2000000aff127230 */ /* 0x108fe20000004100 */
[----:B------:R-:W-:Y:S01]  /*0f60*/  FSETP.GT.FTZ.AND P6, PT, R17, RZ, PT ;  /* 0x000000ff1100720b */ /* 0x000fe20003fd4000 */
[----:B------:R-:W-:Y:S01]  /*0f70*/  HADD2.F32 R10, -RZ, R10.H1_H1 ;  /* 0x3000000aff0a7230 */ /* 0x000fe20000004100 */
[----:B------:R-:W-:Y:S01]  /*0f80*/  FSETP.GT.FTZ.AND P5, PT, R3, RZ, PT ;  /* 0x000000ff0300720b */ /* 0x000fe20003fb4000 */
[--C-:B-----5:R-:W-:Y:S01]  /*0f90*/  HADD2.F32 R3, -RZ, R11.reuse.H0_H0 ;  /* 0x2000000bff037230 */ /* 0x120fe20000004100 */
[----:B------:R-:W-:Y:S01]  /*0fa0*/  FSETP.GT.FTZ.AND P4, PT, R18, RZ, PT ;  /* 0x000000ff1200720b */ /* 0x000fe20003f94000 */
[----:B------:R-:W-:Y:S01]  /*0fb0*/  HADD2.F32 R11, -RZ, R11.H1_H1 ;  /* 0x3000000bff0b7230 */ /* 0x000fe20000004100 */
[----:B------:R-:W-:Y:S01]  /*0fc0*/  FSETP.GT.FTZ.AND P3, PT, R10, RZ, PT ;  /* 0x000000ff0a00720b */ /* 0x000fe20003f74000 */
[--C-:B--2---:R-:W-:Y:S01]  /*0fd0*/  HADD2.F32 R6, -RZ, R12.reuse.H0_H0 ;  /* 0x2000000cff067230 */ /* 0x104fe20000004100 */
[----:B------:R-:W-:Y:S01]  /*0fe0*/  FSETP.GT.FTZ.AND P2, PT, R3, RZ, PT ;  /* 0x000000ff0300720b */ /* 0x000fe20003f54000 */
[----:B------:R-:W-:Y:S01]  /*0ff0*/  HADD2.F32 R12, -RZ, R12.H1_H1 ;  /* 0x3000000cff0c7230 */ /* 0x000fe20000004100 */
[----:B------:R-:W-:Y:S01]  /*1000*/  FSETP.GT.FTZ.AND P1, PT, R11, RZ, PT ;  /* 0x000000ff0b00720b */ /* 0x000fe20003f34000 */
[--C-:B------:R-:W-:Y:S01]  /*1010*/  HADD2.F32 R0, -RZ, R13.reuse.H0_H0 ;  /* 0x2000000dff007230 */ /* 0x100fe20000004100 */
[----:B------:R-:W-:Y:S01]  /*1020*/  FSETP.GT.FTZ.AND P0, PT, R6, RZ, PT ;  /* 0x000000ff0600720b */ /* 0x000fe20003f14000 */
[----:B------:R-:W-:-:S02]  /*1030*/  HADD2.F32 R13, -RZ, R13.H1_H1 ;  /* 0x3000000dff0d7230 */ /* 0x000fc40000004100 */
[--C-:B------:R-:W-:Y:S02]  /*1040*/  HADD2.F32 R3, -RZ, R14.reuse.H0_H0 ;  /* 0x2000000eff037230 */ /* 0x100fe40000004100 */
[----:B------:R-:W-:Y:S01]  /*1050*/  @!P6 FMUL.FTZ R0, R0, UR6 ;  /* 0x000000060000ec20 */ /* 0x000fe20008410000 */
[----:B------:R-:W-:Y:S01]  /*1060*/  FSETP.GT.FTZ.AND P6, PT, R12, RZ, PT ;  /* 0x000000ff0c00720b */ /* 0x000fe20003fd4000 */
[----:B------:R-:W-:Y:S02]  /*1070*/  HADD2.F32 R14, -RZ, R14.H1_H1 ;  /* 0x3000000eff0e7230 */ /* 0x000fe40000004100 */
[----:B------:R-:W-:Y:S01]  /*1080*/  @!P5 FMUL.FTZ R13, R13, UR6 ;  /* 0x000000060d0ddc20 */ /* 0x000fe20008410000 */
[--C-:B------:R-:W-:Y:S02]  /*1090*/  HADD2.F32 R6, -RZ, R15.reuse.H0_H0 ;  /* 0x2000000fff067230 */ /* 0x100fe40000004100 */
[----:B------:R-:W-:Y:S01]  /*10a0*/  @!P4 FMUL.FTZ R3, R3, UR6 ;  /* 0x000000060303cc20 */ /* 0x000fe20008410000 */
[----:B------:R-:W-:-:S02]  /*10b0*/  HADD2.F32 R15, -RZ, R15.H1_H1 ;  /* 0x3000000fff0f7230 */ /* 0x000fc40000004100 */
[----:B------:R-:W-:Y:S01]  /*10c0*/  @!P3 FMUL.FTZ R14, R14, UR6 ;  /* 0x000000060e0ebc20 */ /* 0x000fe20008410000 */
[--C-:B------:R-:W-:Y:S02]  /*10d0*/  HADD2.F32 R7, -RZ, R16.reuse.H0_H0 ;  /* 0x20000010ff077230 */ /* 0x100fe40000004100 */
[----:B------:R-:W-:Y:S01]  /*10e0*/  @!P2 FMUL.FTZ R6, R6, UR6 ;  /* 0x000000060606ac20 */ /* 0x000fe20008410000 */
[----:B------:R-:W-:Y:S02]  /*10f0*/  HADD2.F32 R16, -RZ, R16.H1_H1 ;  /* 0x30000010ff107230 */ /* 0x000fe40000004100 */
[----:B------:R-:W-:Y:S01]  /*1100*/  @!P1 FMUL.FTZ R15, R15, UR6 ;  /* 0x000000060f0f9c20 */ /* 0x000fe20008410000 */
[----:B------:R-:W-:Y:S01]  /*1110*/  F2FP.F16.F32.PACK_AB R13, R13, R0 ;  /* 0x000000000d0d723e */ /* 0x000fe200000000ff */
[----:B------:R-:W-:Y:S01]  /*1120*/  @!P0 FMUL.FTZ R7, R7, UR6 ;  /* 0x0000000607078c20 */ /* 0x000fe20008410000 */
[----:B------:R-:W-:Y:S01]  /*1130*/  F2FP.F16.F32.PACK_AB R3, R14, R3 ;  /* 0x000000030e03723e */ /* 0x000fe200000000ff */
[----:B------:R-:W-:Y:S01]  /*1140*/  @!P6 FMUL.FTZ R16, R16, UR6 ;  /* 0x000000061010ec20 */ /* 0x000fe20008410000 */
[----:B------:R-:W-:Y:S01]  /*1150*/  F2FP.F16.F32.PACK_AB R15, R15, R6 ;  /* 0x000000060f0f723e */ /* 0x000fe200000000ff */
[----:B------:R-:W-:Y:S03]  /*1160*/  STG.E desc[UR4][R4.64], R13 ;  /* 0x0000000d04007986 */ /* 0x000fe6000c101904 */
[----:B------:R-:W-:Y:S01]  /*1170*/  F2FP.F16.F32.PACK_AB R7, R16, R7 ;  /* 0x000000071007723e */ /* 0x000fe200000000ff */
[----:B------:R-:W-:Y:S04]  /*1180*/  STG.E desc[UR4][R4.64+0x200], R3 ;  /* 0x0002000304007986 */ /* 0x000fe8000c101904 */
[----:B------:R-:W-:Y:S04]  /*1190*/  STG.E desc[UR4][R4.64+0x400], R15 ;  /* 0x0004000f04007986 */ /* 0x000fe8000c101904 */
[----:B------:R-:W-:Y:S01]  /*11a0*/  STG.E desc[UR4][R4.64+0x600], R7 ;  /* 0x0006000704007986 */ /* 0x000fe2000c101904 */
[----:B------:R-:W-:Y:S05]  /*11b0*/  EXIT ;  /* 0x000000000000794d */ /* 0x000fea0003800000 */
.L_x_1737:
        /* <DEDUP_REMOVED lines=12> */
.L_x_5731:


//--------------------- .text._ZN2at6native29vectorized_elementwise_kernelILi4EZZZNS0_66_GLOBAL__N__d53a5ca4_28_ActivationLeakyReluKernel_cu_9e10b42f_311226leaky_relu_backward_kernelERNS_18TensorIteratorBaseERKN3c106ScalarEENKUlvE_clEvENKUlvE1_clEvEUlNS5_4HalfESB_E_St5arrayIPcLm3EEEEviT0_T1_ --------------------------
	.section	.text._ZN2at6native29vectorized_elementwise_kernelILi4EZZZNS0_66_GLOBAL__N__d53a5ca4_28_ActivationLeakyReluKernel_cu_9e10b42f_311226leaky_relu_backward_kernelERNS_18TensorIteratorBaseERKN3c106ScalarEENKUlvE_clEvENKUlvE1_clEvEUlNS5_4HalfESB_E_St5arrayIPcLm3EEEEviT0_T1_,"ax",@progbits
	.align	128
        .global         _ZN2at6native29vectorized_elementwise_kernelILi4EZZZNS0_66_GLOBAL__N__d53a5ca4_28_ActivationLeakyReluKernel_cu_9e10b42f_311226leaky_relu_backward_kernelERNS_18TensorIteratorBaseERKN3c106ScalarEENKUlvE_clEvENKUlvE1_clEvEUlNS5_4HalfESB_E_St5arrayIPcLm3EEEEviT0_T1_
        .type           _ZN2at6native29vectorized_elementwise_kernelILi4EZZZNS0_66_GLOBAL__N__d53a5ca4_28_ActivationLeakyReluKernel_cu_9e10b42f_311226leaky_relu_backward_kernelERNS_18TensorIteratorBaseERKN3c106ScalarEENKUlvE_clEvENKUlvE1_clEvEUlNS5_4HalfESB_E_St5arrayIPcLm3EEEEviT0_T1_,@function
        .size           _ZN2at6native29vectorized_elementwise_kernelILi4EZZZNS0_66_GLOBAL__N__d53a5ca4_28_ActivationLeakyReluKernel_cu_9e10b42f_311226leaky_relu_backward_kernelERNS_18TensorIteratorBaseERKN3c106ScalarEENKUlvE_clEvENKUlvE1_clEvEUlNS5_4HalfESB_E_St5arrayIPcLm3EEEEviT0_T1_,(.L_x_5732 - _ZN2at6native29vectorized_elementwise_kernelILi4EZZZNS0_66_GLOBAL__N__d53a5ca4_28_ActivationLeakyReluKernel_cu_9e10b42f_311226leaky_relu_backward_kernelERNS_18TensorIteratorBaseERKN3c106ScalarEENKUlvE_clEvENKUlvE1_clEvEUlNS5_4HalfESB_E_St5arrayIPcLm3EEEEviT0_T1_)
        .other          _ZN2at6native29vectorized_elementwise_kernelILi4EZZZNS0_66_GLOBAL__N__d53a5ca4_28_ActivationLeakyReluKernel_cu_9e10b42f_311226leaky_relu_backward_kernelERNS_18TensorIteratorBaseERKN3c106ScalarEENKUlvE_clEvENKUlvE1_clEvEUlNS5_4HalfESB_E_St5arrayIPcLm3EEEEviT0_T1_,@"STO_CUDA_ENTRY STV_DEFAULT"
_ZN2at6native29vectorized_elementwise_kernelILi4EZZZNS0_66_GLOBAL__N__d53a5ca4_28_ActivationLeakyReluKernel_cu_9e10b42f_311226leaky_relu_backward_kernelERNS_18TensorIteratorBaseERKN3c106ScalarEENKUlvE_clEvENKUlvE1_clEvEUlNS5_4HalfESB_E_St5arrayIPcLm3EEEEviT0_T1_:
.text._ZN2at6native29vectorized_elementwise_kernelILi4EZZZNS0_66_GLOBAL__N__d53a5ca4_28_ActivationLeakyReluKernel_cu_9e10b42f_311226leaky_relu_backward_kernelERNS_18TensorIteratorBaseERKN3c106ScalarEENKUlvE_clEvENKUlvE1_clEvEUlNS5_4HalfESB_E_St5arrayIPcLm3EEEEviT0_T1_:
        /* <DEDUP_REMOVED lines=186> */
.L_x_1741:
[----:B------:R-:W-:-:S13]  /*0ba0*/  ISETP.GE.U32.AND P0, PT, R3, R2, PT ;  /* 0x000000020300720c */ /* 0x000fda0003f06070 */
[----:B------:R-:W-:Y:S05]  /*0bb0*/  @P0 BRA `(.L_x_1743) ;  /* 0x0000000000300947 */ /* 0x000fea0003800000 */
[----:B0-----:R-:W0:Y:S01]  /*0bc0*/  LDC.64 R4, c[0x0][0x398] ;  /* 0x0000e600ff047b82 */ /* 0x001e220000000a00 */
[----:B------:R-:W-:Y:S01]  /*0bd0*/  IMAD.IADD R11, R0, 0x1, R3 ;  /* 0x00000001000b7824 */ /* 0x000fe200078e0203 */
[----:B------:R-:W-:-:S03]  /*0be0*/  IADD3 R3, PT, PT, R3, 0x80, RZ ;  /* 0x0000008003037810 */ /* 0x000fc60007ffe0ff */
[----:B0-----:R-:W-:-:S05]  /*0bf0*/  IMAD.WIDE.U32 R4, R11, 0x2, R4 ;  /* 0x000000020b047825 */ /* 0x001fca00078e0004 */
[----:B------:R1:W-:Y:S02]  /*0c00*/  STG.E.U16 desc[UR4][R4.64], R6 ;  /* 0x0000000604007986 */ /* 0x0003e4000c101504 */
.L_x_1742:
[----:B------:R-:W-:-:S13]  /*0c10*/  ISETP.GE.U32.AND P0, PT, R3, R2, PT ;  /* 0x000000020300720c */ /* 0x000fda0003f06070 */
[----:B------:R-:W-:Y:S05]  /*0c20*/  @P0 BRA `(.L_x_1744) ;  /* 0x0000000000340947 */ /* 0x000fea0003800000 */
[----:B01----:R-:W0:Y:S01]  /*0c30*/  LDC.64 R4, c[0x0][0x398] ;  /* 0x0000e600ff047b82 */ /* 0x003e220000000a00 */
[----:B------:R-:W-:Y:S01]  /*0c40*/  IADD3 R11, PT, PT, R0, R3, RZ ;  /* 0x00000003000b7210 */ /* 0x000fe20007ffe0ff */
[----:B------:R-:W-:-:S04]  /*0c50*/  VIADD R3, R3, 0x80 ;  /* 0x0000008003037836 */ /* 0x000fc80000000000 */
[----:B0-----:R-:W-:-:S05]  /*0c60*/  IMAD.WIDE.U32 R4, R11, 0x2, R4 ;  /* 0x000000020b047825 */ /* 0x001fca00078e0004 */
[----:B------:R1:W-:Y:S02]  /*0c70*/  STG.E.U16 desc[UR4][R4.64], R7 ;  /* 0x0000000704007986 */ /* 0x0003e4000c101504 */
.L_x_1743:
        /* <DEDUP_REMOVED lines=8> */
.L_x_1744:
[----:B------:R-:W-:Y:S05]  /*0d00*/  BSYNC.RELIABLE B1 ;  /* 0x0000000000017941 */ /* 0x000fea0003800100 */
.L_x_1740:
[----:B------:R-:W-:-:S13]  /*0d10*/  ISETP.GE.U32.AND P0, PT, R3, R2, PT ;  /* 0x000000020300720c */ /* 0x000fda0003f06070 */
[----:B012---:R-:W0:Y:S01]  /*0d20*/  @!P0 LDC.64 R4, c[0x0][0x398] ;  /* 0x0000e600ff048b82 */ /* 0x007e220000000a00 */
[----:B------:R-:W-:Y:S01]  /*0d30*/  @!P0 IMAD.IADD R7, R0, 0x1, R3 ;  /* 0x0000000100078824 */ /* 0x000fe200078e0203 */
[----:B------:R-:W-:-:S03]  /*0d40*/  @!P0 IADD3 R3, PT, PT, R3, 0x80, RZ ;  /* 0x0000008003038810 */ /* 0x000fc60007ffe0ff */
[----:B0-----:R-:W-:-:S05]  /*0d50*/  @!P0 IMAD.WIDE.U32 R4, R7, 0x2, R4 ;  /* 0x0000000207048825 */ /* 0x001fca00078e0004 */
[----:B------:R2:W-:Y:S02]  /*0d60*/  @!P0 STG.E.U16 desc[UR4][R4.64], R9 ;  /* 0x0000000904008986 */ /* 0x0005e4000c101504 */
.L_x_1745:
[----:B------:R-:W-:Y:S05]  /*0d70*/  BSYNC.RECONVERGENT B0 ;  /* 0x0000000000007941 */ /* 0x000fea0003800200 */
.L_x_1739:
        /* <DEDUP_REMOVED lines=8> */
.L_x_1738:
        /* <DEDUP_REMOVED lines=15> */
[----:B-----5:R-:W-:-:S05]  /*0ef0*/  HADD2.F32 R3, -RZ, R18.H0_H0 ;  /* 0x20000012ff037230 */ /* 0x020fca0000004100 */
[----:B------:R-:W-:Y:S01]  /*0f00*/  FSETP.GT.FTZ.AND P6, PT, R3, RZ, PT ;  /* 0x000000ff0300720b */ /* 0x000fe20003fd4000 */
[----:B---3--:R-:W-:Y:S02]  /*0f10*/  HADD2.F32 R12, -RZ, R10.H0_H0 ;  /* 0x2000000aff0c7230 */ /* 0x008fe40000004100 */
[----:B------:R-:W-:Y:S02]  /*0f20*/  HADD2.F32 R16, -RZ, R18.H1_H1 ;  /* 0x30000012ff107230 */ /* 0x000fe40000004100 */
[----:B------:R-:W-:Y:S02]  /*0f30*/  HADD2.F32 R10, -RZ, R10.H1_H1 ;  /* 0x3000000aff0a7230 */ /* 0x000fe40000004100 */
[----:B------:R-:W-:Y:S02]  /*0f40*/  HADD2.F32 R13, -RZ, R11.H0_H0 ;  /* 0x2000000bff0d7230 */ /* 0x000fe40000004100 */
[----:B--2---:R-:W-:Y:S02]  /*0f50*/  HADD2.F32 R3, -RZ, R4.H0_H0 ;  /* 0x20000004ff037230 */ /* 0x004fe40000004100 */
[----:B------:R-:W-:-:S02]  /*0f60*/  HADD2.F32 R17, -RZ, R19.H0_H0 ;  /* 0x20000013ff117230 */ /* 0x000fc40000004100 */
[----:B------:R-:W-:Y:S02]  /*0f70*/  HADD2.F32 R18, -RZ, R19.H1_H1 ;  /* 0x30000013ff127230 */ /* 0x000fe40000004100 */
[----:B------:R-:W-:Y:S01]  /*0f80*/  HADD2.F32 R11, -RZ, R11.H1_H1 ;  /* 0x3000000bff0b7230 */ /* 0x000fe20000004100 */
[----:B------:R-:W-:Y:S01]  /*0f90*/  FSETP.GT.FTZ.AND P2, PT, R12, RZ, PT ;  /* 0x000000ff0c00720b */ /* 0x000fe20003f54000 */
[----:B------:R-:W-:Y:S01]  /*0fa0*/  @!P6 FMUL.FTZ R3, R3, UR6 ;  /* 0x000000060303ec20 */ /* 0x000fe20008410000 */
[----:B------:R-:W-:Y:S02]  /*0fb0*/  FSETP.GT.FTZ.AND P1, PT, R10, RZ, PT ;  /* 0x000000ff0a00720b */ /* 0x000fe40003f34000 */
[----:B------:R-:W-:Y:S02]  /*0fc0*/  FSETP.GT.FTZ.AND P5, PT, R16, RZ, PT ;  /* 0x000000ff1000720b */ /* 0x000fe40003fb4000 */
[----:B------:R-:W-:Y:S02]  /*0fd0*/  FSETP.GT.FTZ.AND P4, PT, R17, RZ, PT ;  /* 0x000000ff1100720b */ /* 0x000fe40003f94000 */
[----:B------:R-:W-:-:S02]  /*0fe0*/  FSETP.GT.FTZ.AND P3, PT, R18, RZ, PT ;  /* 0x000000ff1200720b */ /* 0x000fc40003f74000 */
[----:B------:R-:W-:Y:S02]  /*0ff0*/  FSETP.GT.FTZ.AND P0, PT, R13, RZ, PT ;  /* 0x000000ff0d00720b */ /* 0x000fe40003f14000 */
[----:B------:R-:W-:Y:S01]  /*1000*/  FSETP.GT.FTZ.AND P6, PT, R11, RZ, PT ;  /* 0x000000ff0b00720b */ /* 0x000fe20003fd4000 */
[--C-:B------:R-:W-:Y:S02]  /*1010*/  HADD2.F32 R10, -RZ, R6.reuse.H0_H0 ;  /* 0x20000006ff0a7230 */ /* 0x100fe40000004100 */
[----:B------:R-:W-:Y:S02]  /*1020*/  HADD2.F32 R11, -RZ, R6.H1_H1 ;  /* 0x30000006ff0b7230 */ /* 0x000fe40000004100 */
[----:B------:R-:W-:Y:S02]  /*1030*/  HADD2.F32 R0, -RZ, R5.H0_H0 ;  /* 0x20000005ff007230 */ /* 0x000fe40000004100 */
[----:B------:R-:W-:Y:S02]  /*1040*/  HADD2.F32 R6, -RZ, R7.H0_H0 ;  /* 0x20000007ff067230 */ /* 0x000fe40000004100 */
[----:B------:R-:W-:-:S02]  /*1050*/  HADD2.F32 R4, -RZ, R4.H1_H1 ;  /* 0x30000004ff047230 */ /* 0x000fc40000004100 */
[----:B------:R-:W-:Y:S02]  /*1060*/  HADD2.F32 R5, -RZ, R5.H1_H1 ;  /* 0x30000005ff057230 */ /* 0x000fe40000004100 */
[----:B------:R-:W-:Y:S02]  /*1070*/  HADD2.F32 R7, -RZ, R7.H1_H1 ;  /* 0x30000007ff077230 */ /* 0x000fe40000004100 */
[----:B------:R-:W-:Y:S01]  /*1080*/  @!P2 FMUL.FTZ R10, R10, UR6 ;  /* 0x000000060a0aac20 */ /* 0x000fe20008410000 */
[----:B------:R-:W-:Y:S01]  /*1090*/  @!P1 FMUL.FTZ R11, R11, UR6 ;  /* 0x000000060b0b9c20 */ /* 0x000fe20008410000 */
[----:B------:R-:W-:Y:S01]  /*10a0*/  @!P5 FMUL.FTZ R4, R4, UR6 ;  /* 0x000000060404dc20 */ /* 0x000fe20008410000 */
[----:B------:R-:W-:Y:S01]  /*10b0*/  @!P4 FMUL.FTZ R0, R0, UR6 ;  /* 0x000000060000cc20 */ /* 0x000fe20008410000 */
[----:B------:R-:W-:Y:S01]  /*10c0*/  @!P3 FMUL.FTZ R5, R5, UR6 ;  /* 0x000000060505bc20 */ /* 0x000fe20008410000 */
[----:B------:R-:W-:Y:S01]  /*10d0*/  @!P0 FMUL.FTZ R6, R6, UR6 ;  /* 0x0000000606068c20 */ /* 0x000fe20008410000 */
[----:B------:R-:W-:Y:S01]  /*10e0*/  @!P6 FMUL.FTZ R7, R7, UR6 ;  /* 0x000000060707ec20 */ /* 0x000fe20008410000 */
[----:B------:R-:W-:-:S02]  /*10f0*/  F2FP.F16.F32.PACK_AB R10, R11, R10 ;  /* 0x0000000a0b0a723e */ /* 0x000fc400000000ff */
[----:B------:R-:W-:Y:S02]  /*1100*/  F2FP.F16.F32.PACK_AB R4, R4, R3 ;  /* 0x000000030404723e */ /* 0x000fe400000000ff */
[----:B------:R-:W-:Y:S02]  /*1110*/  F2FP.F16.F32.PACK_AB R5, R5, R0 ;  /* 0x000000000505723e */ /* 0x000fe400000000ff */
[----:B------:R-:W-:-:S03]  /*1120*/  F2FP.F16.F32.PACK_AB R11, R7, R6 ;  /* 0x00000006070b723e */ /* 0x000fc600000000ff */
[----:B------:R-:W-:Y:S04]  /*1130*/  STG.E.64 desc[UR4][R8.64], R4 ;  /* 0x0000000408007986 */ /* 0x000fe8000c101b04 */
[----:B------:R-:W-:Y:S01]  /*1140*/  STG.E.64 desc[UR4][R8.64+0x400], R10 ;  /* 0x0004000a08007986 */ /* 0x000fe2000c101b04 */
[----:B------:R-:W-:Y:S05]  /*1150*/  EXIT ;  /* 0x000000000000794d */ /* 0x000fea0003800000 */
.L_x_1746:
        /* <DEDUP_REMOVED lines=10> */
.L_x_5732:


//--------------------- .text._ZN2at6native29vectorized_elementwise_kernelILi8EZZZNS0_66_GLOBAL__N__d53a5ca4_28_ActivationLeakyReluKernel_cu_9e10b42f_311226leaky_relu_backward_kernelERNS_18TensorIteratorBaseERKN3c106ScalarEENKUlvE_clEvENKUlvE1_clEvEUlNS5_4HalfESB_E_St5arrayIPcLm3EEEEviT0_T1_ --------------------------
	.section	.text._ZN2at6native29vectorized_elementwise_kernelILi8EZZZNS0_66_GLOBAL__N__d53a5ca4_28_ActivationLeakyReluKernel_cu_9e10b42f_311226leaky_relu_backward_kernelERNS_18TensorIteratorBaseERKN3c106ScalarEENKUlvE_clEvENKUlvE1_clEvEUlNS5_4HalfESB_E_St5arrayIPcLm3EEEEviT0_T1_,"ax",@progbits
	.align	128
        .global         _ZN2at6native29vectorized_elementwise_kernelILi8EZZZNS0_66_GLOBAL__N__d53a5ca4_28_ActivationLeakyReluKernel_cu_9e10b42f_311226leaky_relu_backward_kernelERNS_18TensorIteratorBaseERKN3c106ScalarEENKUlvE_clEvENKUlvE1_clEvEUlNS5_4HalfESB_E_St5arrayIPcLm3EEEEviT0_T1_
        .type           _ZN2at6native29vectorized_elementwise_kernelILi8EZZZNS0_66_GLOBAL__N__d53a5ca4_28_ActivationLeakyReluKernel_cu_9e10b42f_311226leaky_relu_backward_kernelERNS_18TensorIteratorBaseERKN3c106ScalarEENKUlvE_clEvENKUlvE1_clEvEUlNS5_4HalfESB_E_St5arrayIPcLm3EEEEviT0_T1_,@function
        .size           _ZN2at6native29vectorized_elementwise_kernelILi8EZZZNS0_66_GLOBAL__N__d53a5ca4_28_ActivationLeakyReluKernel_cu_9e10b42f_311226leaky_relu_backward_kernelERNS_18TensorIteratorBaseERKN3c106ScalarEENKUlvE_clEvENKUlvE1_clEvEUlNS5_4HalfESB_E_St5arrayIPcLm3EEEEviT0_T1_,(.L_x_5733 - _ZN2at6native29vectorized_elementwise_kernelILi8EZZZNS0_66_GLOBAL__N__d53a5ca4_28_ActivationLeakyReluKernel_cu_9e10b42f_311226leaky_relu_backward_kernelERNS_18TensorIteratorBaseERKN3c106ScalarEENKUlvE_clEvENKUlvE1_clEvEUlNS5_4HalfESB_E_St5arrayIPcLm3EEEEviT0_T1_)
        .other          _ZN2at6native29vectorized_elementwise_kernelILi8EZZZNS0_66_GLOBAL__N__d53a5ca4_28_ActivationLeakyReluKernel_cu_9e10b42f_311226leaky_relu_backward_kernelERNS_18TensorIteratorBaseERKN3c106ScalarEENKUlvE_clEvENKUlvE1_clEvEUlNS5_4HalfESB_E_St5arrayIPcLm3EEEEviT0_T1_,@"STO_CUDA_ENTRY STV_DEFAULT"
_ZN2at6native29vectorized_elementwise_kernelILi8EZZZNS0_66_GLOBAL__N__d53a5ca4_28_ActivationLeakyReluKernel_cu_9e10b42f_311226leaky_relu_backward_kernelERNS_18TensorIteratorBaseERKN3c106ScalarEENKUlvE_clEvENKUlvE1_clEvEUlNS5_4HalfESB_E_St5arrayIPcLm3EEEEviT0_T1_:
.text._ZN2at6native29vectorized_elementwise_kernelILi8EZZZNS0_66_GLOBAL__N__d53a5ca4_28_ActivationLeakyReluKernel_cu_9e10b42f_311226leaky_relu_backward_kernelERNS_18TensorIteratorBaseERKN3c106ScalarEENKUlvE_clEvENKUlvE1_clEvEUlNS5_4HalfESB_E_St5arrayIPcLm3EEEEviT0_T1_:
        /* <DEDUP_REMOVED lines=186> */
.L_x_1750:
[----:B------:R-:W-:-:S13]  /*0ba0*/  ISETP.GE.U32.AND P0, PT, R3, R2, PT ;  /* 0x000000020300720c */ /* 0x000fda0003f06070 */
[----:B------:R-:W-:Y:S05]  /*0bb0*/  @P0 BRA `(.L_x_1752) ;  /* 0x0000000000300947 */ /* 0x000fea0003800000 */
[----:B0-----:R-:W0:Y:S01]  /*0bc0*/  LDC.64 R4, c[0x0][0x398] ;  /* 0x0000e600ff047b82 */ /* 0x001e220000000a00 */
[----:B------:R-:W-:Y:S01]  /*0bd0*/  IMAD.IADD R11, R0, 0x1, R3 ;  /* 0x00000001000b7824 */ /* 0x000fe200078e0203 */
[----:B------:R-:W-:-:S03]  /*0be0*/  IADD3 R3, PT, PT, R3, 0x80, RZ ;  /* 0x0000008003037810 */ /* 0x000fc60007ffe0ff */
[----:B0-----:R-:W-:-:S05]  /*0bf0*/  IMAD.WIDE.U32 R4, R11, 0x2, R4 ;  /* 0x000000020b047825 */ /* 0x001fca00078e0004 */
[----:B------:R1:W-:Y:S02]  /*0c00*/  STG.E.U16 desc[UR4][R4.64], R6 ;  /* 0x0000000604007986 */ /* 0x0003e4000c101504 */
.L_x_1751:
[----:B------:R-:W-:-:S13]  /*0c10*/  ISETP.GE.U32.AND P0, PT, R3, R2, PT ;  /* 0x000000020300720c */ /* 0x000fda0003f06070 */
[----:B------:R-:W-:Y:S05]  /*0c20*/  @P0 BRA `(.L_x_1753) ;  /* 0x0000000000340947 */ /* 0x000fea0003800000 */
[----:B01----:R-:W0:Y:S01]  /*0c30*/  LDC.64 R4, c[0x0][0x398] ;  /* 0x0000e600ff047b82 */ /* 0x003e220000000a00 */
[----:B------:R-:W-:Y:S01]  /*0c40*/  IADD3 R11, PT, PT, R0, R3, RZ ;  /* 0x00000003000b7210 */ /* 0x000fe20007ffe0ff */
[----:B------:R-:W-:-:S04]  /*0c50*/  VIADD R3, R3, 0x80 ;  /* 0x0000008003037836 */ /* 0x000fc80000000000 */
[----:B0-----:R-:W-:-:S05]  /*0c60*/  IMAD.WIDE.U32 R4, R11, 0x2, R4 ;  /* 0x000000020b047825 */ /* 0x001fca00078e0004 */
[----:B------:R1:W-:Y:S02]  /*0c70*/  STG.E.U16 desc[UR4][R4.64], R7 ;  /* 0x0000000704007986 */ /* 0x0003e4000c101504 */
.L_x_1752:
        /* <DEDUP_REMOVED lines=8> */
.L_x_1753:
[----:B------:R-:W-:Y:S05]  /*0d00*/  BSYNC.RELIABLE B1 ;  /* 0x0000000000017941 */ /* 0x000fea0003800100 */
.L_x_1749:
[----:B------:R-:W-:-:S13]  /*0d10*/  ISETP.GE.U32.AND P0, PT, R3, R2, PT ;  /* 0x000000020300720c */ /* 0x000fda0003f06070 */
[----:B012---:R-:W0:Y:S01]  /*0d20*/  @!P0 LDC.64 R4, c[0x0][0x398] ;  /* 0x0000e600ff048b82 */ /* 0x007e220000000a00 */
[----:B------:R-:W-:Y:S01]  /*0d30*/  @!P0 IMAD.IADD R7, R0, 0x1, R3 ;  /* 0x0000000100078824 */ /* 0x000fe200078e0203 */
[----:B------:R-:W-:-:S03]  /*0d40*/  @!P0 IADD3 R3, PT, PT, R3, 0x80, RZ ;  /* 0x0000008003038810 */ /* 0x000fc60007ffe0ff */
[----:B0-----:R-:W-:-:S05]  /*0d50*/  @!P0 IMAD.WIDE.U32 R4, R7, 0x2, R4 ;  /* 0x0000000207048825 */ /* 0x001fca00078e0004 */
[----:B------:R2:W-:Y:S02]  /*0d60*/  @!P0 STG.E.U16 desc[UR4][R4.64], R9 ;  /* 0x0000000904008986 */ /* 0x0005e4000c101504 */
.L_x_1754:
[----:B------:R-:W-:Y:S05]  /*0d70*/  BSYNC.RECONVERGENT B0 ;  /* 0x0000000000007941 */ /* 0x000fea0003800200 */
.L_x_1748:
        /* <DEDUP_REMOVED lines=8> */
.L_x_1747:
        /* <DEDUP_REMOVED lines=13> */
[--C-:B---3--:R-:W-:Y:S02]  /*0ed0*/  HADD2.F32 R3, -RZ, R4.reuse.H0_H0 ;  /* 0x20000004ff037230 */ /* 0x108fe40000004100 */
[--C-:B------:R-:W-:Y:S02]  /*0ee0*/  HADD2.F32 R14, -RZ, R5.reuse.H0_H0 ;  /* 0x20000005ff0e7230 */ /* 0x100fe40000004100 */
[----:B------:R-:W-:Y:S01]  /*0ef0*/  HADD2.F32 R15, -RZ, R5.H1_H1 ;  /* 0x30000005ff0f7230 */ /* 0x000fe20000004100 */
[----:B------:R-:W-:Y:S01]  /*0f00*/  FSETP.GT.FTZ.AND P6, PT, R3, RZ, PT ;  /* 0x000000ff0300720b */ /* 0x000fe20003fd4000 */
[----:B------:R-:W-:Y:S01]  /*0f10*/  HADD2.F32 R3, -RZ, R4.H1_H1 ;  /* 0x30000004ff037230 */ /* 0x000fe20000004100 */
[----:B------:R-:W-:Y:S01]  /*0f20*/  FSETP.GT.FTZ.AND P4, PT, R14, RZ, PT ;  /* 0x000000ff0e00720b */ /* 0x000fe20003f94000 */
[--C-:B------:R-:W-:Y:S01]  /*0f30*/  HADD2.F32 R5, -RZ, R6.reuse.H0_H0 ;  /* 0x20000006ff057230 */ /* 0x100fe20000004100 */
[----:B------:R-:W-:Y:S01]  /*0f40*/  FSETP.GT.FTZ.AND P3, PT, R15, RZ, PT ;  /* 0x000000ff0f00720b */ /* 0x000fe20003f74000 */
[----:B------:R-:W-:Y:S01]  /*0f50*/  HADD2.F32 R6, -RZ, R6.H1_H1 ;  /* 0x30000006ff067230 */ /* 0x000fe20000004100 */
[----:B------:R-:W-:Y:S01]  /*0f60*/  FSETP.GT.FTZ.AND P5, PT, R3, RZ, PT ;  /* 0x000000ff0300720b */ /* 0x000fe20003fb4000 */
[--C-:B------:R-:W-:Y:S01]  /*0f70*/  HADD2.F32 R16, -RZ, R7.reuse.H0_H0 ;  /* 0x20000007ff107230 */ /* 0x100fe20000004100 */
[----:B------:R-:W-:Y:S01]  /*0f80*/  FSETP.GT.FTZ.AND P2, PT, R5, RZ, PT ;  /* 0x000000ff0500720b */ /* 0x000fe20003f54000 */
[--C-:B-----5:R-:W-:Y:S01]  /*0f90*/  HADD2.F32 R4, -RZ, R8.reuse.H0_H0 ;  /* 0x20000008ff047230 */ /* 0x120fe20000004100 */
[----:B------:R-:W-:Y:S01]  /*0fa0*/  FSETP.GT.FTZ.AND P1, PT, R6, RZ, PT ;  /* 0x000000ff0600720b */ /* 0x000fe20003f34000 */
[----:B------:R-:W-:Y:S01]  /*0fb0*/  HADD2.F32 R7, -RZ, R7.H1_H1 ;  /* 0x30000007ff077230 */ /* 0x000fe20000004100 */
[----:B------:R-:W-:Y:S01]  /*0fc0*/  FSETP.GT.FTZ.AND P0, PT, R16, RZ, PT ;  /* 0x000000ff1000720b */ /* 0x000fe20003f14000 */
[----:B------:R-:W-:-:S02]  /*0fd0*/  HADD2.F32 R3, -RZ, R8.H1_H1 ;  /* 0x30000008ff037230 */ /* 0x000fc40000004100 */
[----:B--2---:R-:W-:Y:S01]  /*0fe0*/  @!P6 FMUL.FTZ R4, R4, UR6 ;  /* 0x000000060404ec20 */ /* 0x004fe20008410000 */
[--C-:B------:R-:W-:Y:S01]  /*0ff0*/  HADD2.F32 R5, -RZ, R9.reuse.H0_H0 ;  /* 0x20000009ff057230 */ /* 0x100fe20000004100 */
[----:B------:R-:W-:Y:S01]  /*1000*/  FSETP.GT.FTZ.AND P6, PT, R7, RZ, PT ;  /* 0x000000ff0700720b */ /* 0x000fe20003fd4000 */
[----:B------:R-:W-:Y:S02]  /*1010*/  HADD2.F32 R6, -RZ, R9.H1_H1 ;  /* 0x30000009ff067230 */ /* 0x000fe40000004100 */
[--C-:B------:R-:W-:Y:S02]  /*1020*/  HADD2.F32 R7, -RZ, R10.reuse.H0_H0 ;  /* 0x2000000aff077230 */ /* 0x100fe40000004100 */
[----:B------:R-:W-:Y:S01]  /*1030*/  @!P4 FMUL.FTZ R5, R5, UR6 ;  /* 0x000000060505cc20 */ /* 0x000fe20008410000 */
[----:B------:R-:W-:Y:S02]  /*1040*/  HADD2.F32 R10, -RZ, R10.H1_H1 ;  /* 0x3000000aff0a7230 */ /* 0x000fe40000004100 */
[----:B------:R-:W-:Y:S01]  /*1050*/  @!P3 FMUL.FTZ R6, R6, UR6 ;  /* 0x000000060606bc20 */ /* 0x000fe20008410000 */
[----:B------:R-:W-:-:S02]  /*1060*/  HADD2.F32 R8, -RZ, R11.H0_H0 ;  /* 0x2000000bff087230 */ /* 0x000fc40000004100 */
[----:B------:R-:W-:Y:S01]  /*1070*/  @!P2 FMUL.FTZ R7, R7, UR6 ;  /* 0x000000060707ac20 */ /* 0x000fe20008410000 */
[----:B------:R-:W-:Y:S02]  /*1080*/  HADD2.F32 R11, -RZ, R11.H1_H1 ;  /* 0x3000000bff0b7230 */ /* 0x000fe40000004100 */
[----:B------:R-:W-:Y:S01]  /*1090*/  @!P1 FMUL.FTZ R10, R10, UR6 ;  /* 0x000000060a0a9c20 */ /* 0x000fe20008410000 */
[----:B------:R-:W-:Y:S01]  /*10a0*/  @!P5 FMUL.FTZ R3, R3, UR6 ;  /* 0x000000060303dc20 */ /* 0x000fe20008410000 */
[----:B------:R-:W-:Y:S01]  /*10b0*/  @!P0 FMUL.FTZ R8, R8, UR6 ;  /* 0x0000000608088c20 */ /* 0x000fe20008410000 */
[----:B------:R-:W-:Y:S01]  /*10c0*/  F2FP.F16.F32.PACK_AB R5, R6, R5 ;  /* 0x000000050605723e */ /* 0x000fe200000000ff */
[----:B------:R-:W-:Y:S01]  /*10d0*/  @!P6 FMUL.FTZ R11, R11, UR6 ;  /* 0x000000060b0bec20 */ /* 0x000fe20008410000 */
[----:B------:R-:W-:Y:S02]  /*10e0*/  F2FP.F16.F32.PACK_AB R6, R10, R7 ;  /* 0x000000070a06723e */ /* 0x000fe400000000ff */
[----:B------:R-:W-:-:S02]  /*10f0*/  F2FP.F16.F32.PACK_AB R4, R3, R4 ;  /* 0x000000040304723e */ /* 0x000fc400000000ff */
[----:B------:R-:W-:-:S05]  /*1100*/  F2FP.F16.F32.PACK_AB R7, R11, R8 ;  /* 0x000000080b07723e */ /* 0x000fca00000000ff */
[----:B------:R-:W-:Y:S01]  /*1110*/  STG.E.128 desc[UR4][R12.64], R4 ;  /* 0x000000040c007986 */ /* 0x000fe2000c101d04 */
[----:B------:R-:W-:Y:S05]  /*1120*/  EXIT ;  /* 0x000000000000794d */ /* 0x000fea0003800000 */
.L_x_1755:
        /* <DEDUP_REMOVED lines=13> */
.L_x_5733:


//--------------------- .text._ZN2at6native18elementwise_kernelILi128ELi4EZNS0_15gpu_kernel_implIZZZNS0_66_GLOBAL__N__d53a5ca4_28_ActivationLeakyReluKernel_cu_9e10b42f_311226leaky_relu_backward_kernelERNS_18TensorIteratorBaseERKN3c106ScalarEENKUlvE_clEvENKUlvE0_clEvEUlffE_EEvS5_RKT_EUliE_EEviT1_ --------------------------
	.section	.text._ZN2at6native18elementwise_kernelILi128ELi4EZNS0_15gpu_kernel_implIZZZNS0_66_GLOBAL__N__d53a5ca4_28_ActivationLeakyReluKernel_cu_9e10b42f_311226leaky_relu_backward_kernelERNS_18TensorIteratorBaseERKN3c106ScalarEENKUlvE_clEvENKUlvE0_clEvEUlffE_EEvS5_RKT_EUliE_EEviT1_,"ax",@progbits
	.align	128
        .global         _ZN2at6native18elementwise_kernelILi128ELi4EZNS0_15gpu_kernel_implIZZZNS0_66_GLOBAL__N__d53a5ca4_28_ActivationLeakyReluKernel_cu_9e10b42f_311226leaky_relu_backward_kernelERNS_18TensorIteratorBaseERKN3c106ScalarEENKUlvE_clEvENKUlvE0_clEvEUlffE_EEvS5_RKT_EUliE_EEviT1_
        .type           _ZN2at6native18elementwise_kernelILi128ELi4EZNS0_15gpu_kernel_implIZZZNS0_66_GLOBAL__N__d53a5ca4_28_ActivationLeakyReluKernel_cu_9e10b42f_311226leaky_relu_backward_kernelERNS_18TensorIteratorBaseERKN3c106ScalarEENKUlvE_clEvENKUlvE0_clEvEUlffE_EEvS5_RKT_EUliE_EEviT1_,@function
        .size           _ZN2at6native18elementwise_kernelILi128ELi4EZNS0_15gpu_kernel_implIZZZNS0_66_GLOBAL__N__d53a5ca4_28_ActivationLeakyReluKernel_cu_9e10b42f_311226leaky_relu_backward_kernelERNS_18TensorIteratorBaseERKN3c106ScalarEENKUlvE_clEvENKUlvE0_clEvEUlffE_EEvS5_RKT_EUliE_EEviT1_,(.L_x_5734 - _ZN2at6native18elementwise_kernelILi128ELi4EZNS0_15gpu_kernel_implIZZZNS0_66_GLOBAL__N__d53a5ca4_28_ActivationLeakyReluKernel_cu_9e10b42f_311226leaky_relu_backward_kernelERNS_18TensorIteratorBaseERKN3c106ScalarEENKUlvE_clEvENKUlvE0_clEvEUlffE_EEvS5_RKT_EUliE_EEviT1_)
        .other          _ZN2at6native18elementwise_kernelILi128ELi4EZNS0_15gpu_kernel_implIZZZNS0_66_GLOBAL__N__d53a5ca4_28_ActivationLeakyReluKernel_cu_9e10b42f_311226leaky_relu_backward_kernelERNS_18TensorIteratorBaseERKN3c106ScalarEENKUlvE_clEvENKUlvE0_clEvEUlffE_EEvS5_RKT_EUliE_EEviT1_,@"STO_CUDA_ENTRY STV_DEFAULT"
_ZN2at6native18elementwise_kernelILi128ELi4EZNS0_15gpu_kernel_implIZZZNS0_66_GLOBAL__N__d53a5ca4_28_ActivationLeakyReluKernel_cu_9e10b42f_311226leaky_relu_backward_kernelERNS_18TensorIteratorBaseERKN3c106ScalarEENKUlvE_clEvENKUlvE0_clEvEUlffE_EEvS5_RKT_EUliE_EEviT1_:
.text._ZN2at6native18elementwise_kernelILi128ELi4EZNS0_15gpu_kernel_implIZZZNS0_66_GLOBAL__N__d53a5ca4_28_ActivationLeakyReluKernel_cu_9e10b42f_311226leaky_relu_backward_kernelERNS_18TensorIteratorBaseERKN3c106ScalarEENKUlvE_clEvENKUlvE0_clEvEUlffE_EEvS5_RKT_EUliE_EEviT1_:
        /* <DEDUP_REMOVED lines=25> */
[----:B------:R-:W-:Y:S01]  /*0190*/  HFMA2 R16, -RZ, RZ, 0, 0 ;  /* 0x00000000ff107431 */ /* 0x000fe200000001ff */
[----:B------:R-:W1:Y:S01]  /*01a0*/  LDCU UR6, c[0x0][0x38c] ;  /* 0x00007180ff0677ac */ /* 0x000e620008000800 */
[----:B------:R-:W2:Y:S01]  /*01b0*/  LDCU.64 UR8, c[0x0][0x4b8] ;  /* 0x00009700ff0877ac */ /* 0x000ea20008000a00 */
[----:B------:R-:W-:Y:S02]  /*01c0*/  UISETP.NE.AND UP0, UPT, UR39, URZ, UPT ;  /* 0x000000ff2700728c */ /* 0x000fe4000bf05270 */
        /* <DEDUP_REMOVED lines=343> */
.L_x_1758:
[----:B------:R-:W0:Y:S01]  /*1740*/  LDCU.64 UR6, c[0x0][0x5f0] ;  /* 0x0000be00ff0677ac */ /* 0x000e220008000a00 */
[----:B------:R-:W-:Y:S01]  /*1750*/  BSSY.RECONVERGENT B6, `(.L_x_1759) ;  /* 0x00000dd000067945 */ /* 0x000fe20003800200 */
        /* <DEDUP_REMOVED lines=14> */
[----:B--2---:R0:W1:Y:S01]  /*1840*/  I2F.S16 R19, R2 ;  /* 0x0000000200137306 */ /* 0x0040620000101400 */
[----:B------:R-:W-:Y:S05]  /*1850*/  BRA `(.L_x_1765) ;  /* 0x0000000c00307947 */ /* 0x000fea0003800000 */
.L_x_1763:
[----:B------:R-:W2:Y:S02]  /*1860*/  LDG.E.U8 R2, desc[UR36][R2.64] ;  /* 0x0000002402027981 */ /* 0x000ea4000c1e1100 */
[----:B--2---:R-:W-:Y:S01]  /*1870*/  I2FP.F32.U32 R19, R2 ;  /* 0x0000000200137245 */ /* 0x004fe20000201000 */
[----:B------:R-:W-:Y:S06]  /*1880*/  BRA `(.L_x_1765) ;  /* 0x0000000c00247947 */ /* 0x000fec0003800000 */
.L_x_1762:
[----:B------:R-:W-:-:S09]  /*1890*/  UISETP.NE.AND UP0, UPT, UR4, 0x2, UPT ;  /* 0x000000020400788c */ /* 0x000fd2000bf05270 */
[----:B------:R-:W-:Y:S05]  /*18a0*/  BRA.U !UP0, `(.L_x_1766) ;  /* 0x0000000108287547 */ /* 0x000fea000b800000 */
[----:B------:R-:W-:-:S09]  /*18b0*/  UISETP.NE.AND UP0, UPT, UR4, 0x3, UPT ;  /* 0x000000030400788c */ /* 0x000fd2000bf05270 */
[----:B------:R-:W-:Y:S05]  /*18c0*/  BRA.U !UP0, `(.L_x_1767) ;  /* 0x0000000108147547 */ /* 0x000fea000b800000 */
[----:B------:R-:W-:-:S09]  /*18d0*/  UISETP.NE.AND UP0, UPT, UR4, 0x4, UPT ;  /* 0x000000040400788c */ /* 0x000fd2000bf05270 */
[----:B------:R-:W-:Y:S05]  /*18e0*/  BRA.U UP0, `(.L_x_1764) ;  /* 0x0000000900907547 */ /* 0x000fea000b800000 */
[----:B------:R-:W2:Y:S02]  /*18f0*/  LDG.E.64 R2, desc[UR36][R2.64] ;  /* 0x0000002402027981 */ /* 0x000ea4000c1e1b00 */
[----:B--2---:R4:W0:Y:S01]  /*1900*/  I2F.S64 R19, R2 ;  /* 0x0000000200137312 */ /* 0x0048220000301400 */
[----:B------:R-:W-:Y:S05]  /*1910*/  BRA `(.L_x_1765) ;  /* 0x0000000c00007947 */ /* 0x000fea0003800000 */
.L_x_1767:
[----:B------:R-:W2:Y:S02]  /*1920*/  LDG.E R2, desc[UR36][R2.64] ;  /* 0x0000002402027981 */ /* 0x000ea4000c1e1900 */
[----:B--2---:R-:W-:Y:S01]  /*1930*/  I2FP.F32.S32 R19, R2 ;  /* 0x0000000200137245 */ /* 0x004fe20000201400 */
[----:B------:R-:W-:Y:S06]  /*1940*/  BRA `(.L_x_1765) ;  /* 0x0000000800f47947 */ /* 0x000fec0003800000 */
.L_x_1766:
[----:B------:R-:W2:Y:S02]  /*1950*/  LDG.E.U16 R2, desc[UR36][R2.64] ;  /* 0x0000002402027981 */ /* 0x000ea4000c1e1500 */
[----:B--2---:R0:W1:Y:S01]  /*1960*/  I2F.S16 R19, R2 ;  /* 0x0000000200137306 */ /* 0x0040620000101400 */
[----:B------:R-:W-:Y:S05]  /*1970*/  BRA `(.L_x_1765) ;  /* 0x0000000800e87947 */ /* 0x000fea0003800000 */
.L_x_1761:
[----:B------:R-:W-:-:S09]  /*1980*/  UISETP.GT.AND UP0, UPT, UR4, 0x6, UPT ;  /* 0x000000060400788c */ /* 0x000fd2000bf04270 */
[----:B------:R-:W-:Y:S05]  /*1990*/  BRA.U UP0, `(.L_x_1768) ;  /* 0x0000000100247547 */ /* 0x000fea000b800000 */
[----:B------:R-:W-:-:S09]  /*19a0*/  UISETP.NE.AND UP0, UPT, UR4, 0x5, UPT ;  /* 0x000000050400788c */ /* 0x000fd2000bf05270 */
[----:B------:R-:W-:Y:S05]  /*19b0*/  BRA.U !UP0, `(.L_x_1769) ;  /* 0x0000000108107547 */ /* 0x000fea000b800000 */
[----:B------:R-:W-:-:S09]  /*19c0*/  UISETP.NE.AND UP0, UPT, UR4, 0x6, UPT ;  /* 0x000000060400788c */ /* 0x000fd2000bf05270 */
[----:B------:R-:W-:Y:S05]  /*19d0*/  BRA.U UP0, `(.L_x_1764) ;  /* 0x0000000900547547 */ /* 0x000fea000b800000 */
[----:B------:R2:W5:Y:S01]  /*19e0*/  LDG.E R19, desc[UR36][R2.64] ;  /* 0x0000002402137981 */ /* 0x000562000c1e1900 */
[----:B------:R-:W-:Y:S05]  /*19f0*/  BRA `(.L_x_1765) ;  /* 0x0000000800c87947 */ /* 0x000fea0003800000 */
.L_x_1769:
[----:B------:R-:W2:Y:S02]  /*1a00*/  LDG.E.U16 R2, desc[UR36][R2.64] ;  /* 0x0000002402027981 */ /* 0x000ea4000c1e1500 */
[----:B--2---:R-:W-:Y:S01]  /*1a10*/  HADD2.F32 R19, -RZ, R2.H0_H0 ;  /* 0x20000002ff137230 */ /* 0x004fe20000004100 */
[----:B------:R-:W-:Y:S06]  /*1a20*/  BRA `(.L_x_1765) ;  /* 0x0000000800bc7947 */ /* 0x000fec0003800000 */
.L_x_1768:
[----:B------:R-:W-:-:S09]  /*1a30*/  UISETP.NE.AND UP0, UPT, UR4, 0x7, UPT ;  /* 0x000000070400788c */ /* 0x000fd2000bf05270 */
[----:B------:R-:W-:Y:S05]  /*1a40*/  BRA.U !UP0, `(.L_x_1770) ;  /* 0x0000000108247547 */ /* 0x000fea000b800000 */
[----:B------:R-:W-:-:S09]  /*1a50*/  UISETP.NE.AND UP0, UPT, UR4, 0x8, UPT ;  /* 0x000000080400788c */ /* 0x000fd2000bf05270 */
[----:B------:R-:W-:Y:S05]  /*1a60*/  BRA.U !UP0, `(.L_x_1771) ;  /* 0x0000000108107547 */ /* 0x000fea000b800000 */
[----:B------:R-:W-:-:S09]  /*1a70*/  UISETP.NE.AND UP0, UPT, UR4, 0x9, UPT ;  /* 0x000000090400788c */ /* 0x000fd2000bf05270 */
[----:B------:R-:W-:Y:S05]  /*1a80*/  BRA.U UP0, `(.L_x_1764) ;  /* 0x0000000900287547 */ /* 0x000fea000b800000 */
[----:B------:R3:W5:Y:S01]  /*1a90*/  LDG.E R19, desc[UR36][R2.64] ;  /* 0x0000002402137981 */ /* 0x000762000c1e1900 */
[----:B------:R-:W-:Y:S05]  /*1aa0*/  BRA `(.L_x_1765) ;  /* 0x00000008009c7947 */ /* 0x000fea0003800000 */
.L_x_1771:
[----:B------:R-:W2:Y:S02]  /*1ab0*/  LDG.E.U16 R2, desc[UR36][R2.64] ;  /* 0x0000002402027981 */ /* 0x000ea4000c1e1500 */
[----:B--2---:R-:W-:Y:S01]  /*1ac0*/  HADD2.F32 R19, -RZ, R2.H0_H0 ;  /* 0x20000002ff137230 */ /* 0x004fe20000004100 */
[----:B------:R-:W-:Y:S06]  /*1ad0*/  BRA `(.L_x_1765) ;  /* 0x0000000800907947 */ /* 0x000fec0003800000 */
.L_x_1770:
[----:B------:R-:W2:Y:S01]  /*1ae0*/  LDG.E.64 R2, desc[UR36][R2.64] ;  /* 0x0000002402027981 */ /* 0x000ea2000c1e1b00 */
[----:B------:R-:W-:Y:S01]  /*1af0*/  UMOV UR4, 0xf0000000 ;  /* 0xf000000000047882 */ /* 0x000fe20000000000 */
[----:B------:R-:W-:Y:S01]  /*1b00*/  UMOV UR5, 0x380fffff ;  /* 0x380fffff00057882 */ /* 0x000fe20000000000 */
[----:B--2---:R-:W0:Y:S01]  /*1b10*/  F2F.F32.F64 R19, R2 ;  /* 0x0000000200137310 */ /* 0x004e220000301000 */
[----:B------:R-:W-:-:S14]  /*1b20*/  DSETP.GEU.AND P0, PT, |R2|, UR4, PT ;  /* 0x0000000402007e2a */ /* 0x000fdc000bf0e200 */
[----:B0-----:R-:W-:Y:S01]  /*1b30*/  @!P0 FMUL R19, R19, 1.175494350822287508e-38 ;  /* 0x0080000013138820 */ /* 0x001fe20000400000 */
[----:B------:R-:W-:Y:S06]  /*1b40*/  BRA `(.L_x_1765) ;  /* 0x0000000800747947 */ /* 0x000fec0003800000 */
.L_x_1760:
        /* <DEDUP_REMOVED lines=10> */
[----:B------:R-:W-:Y:S01]  /*1bf0*/  FSEL R19, RZ, 1, !P0 ;  /* 0x3f800000ff137808 */ /* 0x000fe20004000000 */
[----:B------:R-:W-:Y:S08]  /*1c00*/  BRA `(.L_x_1765) ;  /* 0x0000000800447947 */ /* 0x000ff00003800000 */
.L_x_1774:
[----:B------:R-:W2:Y:S01]  /*1c10*/  LDG.E.64 R2, desc[UR36][R2.64] ;  /* 0x0000002402027981 */ /* 0x000ea2000c1e1b00 */
[----:B------:R-:W-:Y:S01]  /*1c20*/  UMOV UR4, 0xf0000000 ;  /* 0xf000000000047882 */ /* 0x000fe20000000000 */
[----:B------:R-:W-:Y:S01]  /*1c30*/  UMOV UR5, 0x380fffff ;  /* 0x380fffff00057882 */ /* 0x000fe20000000000 */
[----:B--2---:R-:W0:Y:S01]  /*1c40*/  F2F.F32.F64 R19, R2 ;  /* 0x0000000200137310 */ /* 0x004e220000301000 */
[----:B------:R-:W-:-:S14]  /*1c50*/  DSETP.GEU.AND P0, PT, |R2|, UR4, PT ;  /* 0x0000000402007e2a */ /* 0x000fdc000bf0e200 */
[----:B0-----:R-:W-:Y:S01]  /*1c60*/  @!P0 FMUL R19, R19, 1.175494350822287508e-38 ;  /* 0x0080000013138820 */ /* 0x001fe20000400000 */
[----:B------:R-:W-:Y:S06]  /*1c70*/  BRA `(.L_x_1765) ;  /* 0x0000000800287947 */ /* 0x000fec0003800000 */
.L_x_1773:
        /* <DEDUP_REMOVED lines=13> */
[----:B------:R-:W-:-:S04]  /*1d50*/  VIADDMNMX.U32 R4, R4, R5, 0x4, !PT ;  /* 0x0000000404047446 */ /* 0x000fc80007800005 */
[----:B------:R-:W-:Y:S01]  /*1d60*/  IADD3 R5, PT, PT, R4, -0x4, RZ ;  /* 0xfffffffc04057810 */ /* 0x000fe20007ffe0ff */
[----:B------:R-:W-:-:S03]  /*1d70*/  VIADD R4, R0, 0x1000000 ;  /* 0x0100000000047836 */ /* 0x000fc60000000000 */
[----:B------:R-:W-:Y:S01]  /*1d80*/  SHF.L.U32 R6, R0, R5, RZ ;  /* 0x0000000500067219 */ /* 0x000fe200000006ff */
[----:B------:R-:W-:Y:S01]  /*1d90*/  IMAD.SHL.U32 R5, R5, 0x800000, RZ ;  /* 0x0080000005057824 */ /* 0x000fe200078e00ff */
[----:B------:R-:W-:-:S04]  /*1da0*/  SHF.R.S32.HI R4, RZ, 0x8, R4 ;  /* 0x00000008ff047819 */ /* 0x000fc80000011404 */
[----:B------:R-:W-:-:S04]  /*1db0*/  LEA.HI R5, R6, -R5, RZ, 0x1c ;  /* 0x8000000506057211 */ /* 0x000fc800078fe0ff */
[----:B------:R-:W-:-:S04]  /*1dc0*/  IADD3 R5, PT, PT, R5, 0x3c000000, RZ ;  /* 0x3c00000005057810 */ /* 0x000fc80007ffe0ff */
[----:B------:R-:W-:-:S04]  /*1dd0*/  LOP3.LUT R4, R5, 0x7f800000, R4, 0xf8, !PT ;  /* 0x7f80000005047812 */ /* 0x000fc800078ef804 */
[----:B------:R-:W-:-:S04]  /*1de0*/  SEL R4, R4, RZ, P0 ;  /* 0x000000ff04047207 */ /* 0x000fc80000000000 */
[----:B------:R-:W-:Y:S01]  /*1df0*/  LOP3.LUT R19, R4, 0x80000000, R19, 0xf8, !PT ;  /* 0x8000000004137812 */ /* 0x000fe200078ef813 */
[----:B------:R-:W-:Y:S06]  /*1e00*/  BRA `(.L_x_1765) ;  /* 0x0000000400c47947 */ /* 0x000fec0003800000 */
.L_x_1776:
[----:B------:R-:W2:Y:S02]  /*1e10*/  LDG.E.U8 R2, desc[UR36][R2.64] ;  /* 0x0000002402027981 */ /* 0x000ea4000c1e1100 */
[C---:B--2---:R-:W-:Y:S02]  /*1e20*/  IMAD.SHL.U32 R4, R2.reuse, 0x2000000, RZ ;  /* 0x0200000002047824 */ /* 0x044fe400078e00ff */
[----:B------:R-:W-:-:S03]  /*1e30*/  IMAD.SHL.U32 R5, R2, 0x100, RZ ;  /* 0x0000010002057824 */ /* 0x000fc600078e00ff */
[----:B------:R-:W-:Y:S02]  /*1e40*/  ISETP.GT.U32.AND P0, PT, R4, 0x7ffffff, PT ;  /* 0x07ffffff0400780c */ /* 0x000fe40003f04070 */
[----:B------:R-:W-:-:S11]  /*1e50*/  PRMT R19, R5, 0x9910, RZ ;  /* 0x0000991005137816 */ /* 0x000fd600000000ff */
[----:B------:R-:W-:Y:S02]  /*1e60*/  @!P0 LOP3.LUT R0, R5, 0x7f00, RZ, 0xc0, !PT ;  /* 0x00007f0005008812 */ /* 0x000fe400078ec0ff */
[----:B------:R-:W-:Y:S02]  /*1e70*/  @P0 LEA.HI R4, R4, 0x70000000, RZ, 0x1c ;  /* 0x7000000004040811 */ /* 0x000fe400078fe0ff */
[----:B------:R-:W-:-:S05]  /*1e80*/  @!P0 LOP3.LUT R0, R0, 0x3f000000, RZ, 0xfc, !PT ;  /* 0x3f00000000008812 */ /* 0x000fca00078efcff */
[----:B------:R-:W-:Y:S01]  /*1e90*/  @!P0 FADD.FTZ R0, R0, -0.5 ;  /* 0xbf00000000008421 */ /* 0x000fe20000010000 */
[----:B------:R-:W-:-:S05]  /*1ea0*/  @P0 FMUL.FTZ R0, R4, 1.9259299443872358531e-34 ;  /* 0x0780000004000820 */ /* 0x000fca0000410000 */
[----:B------:R-:W-:Y:S01]  /*1eb0*/  LOP3.LUT R19, R0, 0x80000000, R19, 0xf8, !PT ;  /* 0x8000000000137812 */ /* 0x000fe200078ef813 */
[----:B------:R-:W-:Y:S06]  /*1ec0*/  BRA `(.L_x_1765) ;  /* 0x0000000400947947 */ /* 0x000fec0003800000 */
.L_x_1775:
[----:B------:R-:W2:Y:S02]  /*1ed0*/  LDG.E.U16 R2, desc[UR36][R2.64] ;  /* 0x0000002402027981 */ /* 0x000ea4000c1e1500 */
[----:B--2---:R-:W-:Y:S01]  /*1ee0*/  SHF.L.U32 R19, R2, 0x10, RZ ;  /* 0x0000001002137819 */ /* 0x004fe200000006ff */
[----:B------:R-:W-:Y:S06]  /*1ef0*/  BRA `(.L_x_1765) ;  /* 0x0000000400887947 */ /* 0x000fec0003800000 */
.L_x_1772:
        /* <DEDUP_REMOVED lines=9> */
[----:B--2---:R-:W-:Y:S01]  /*1f90*/  I2FP.F32.U32 R19, R2 ;  /* 0x0000000200137245 */ /* 0x004fe20000201000 */
[----:B------:R-:W-:Y:S06]  /*1fa0*/  BRA `(.L_x_1765) ;  /* 0x00000004005c7947 */ /* 0x000fec0003800000 */
.L_x_1779:
[----:B------:R-:W2:Y:S01]  /*1fb0*/  LDG.E.U8 R3, desc[UR36][R2.64] ;  /* 0x0000002402037981 */ /* 0x000ea2000c1e1100 */
        /* <DEDUP_REMOVED lines=19> */
.L_x_1781:
[----:B------:R-:W-:Y:S05]  /*20f0*/  BSYNC.RECONVERGENT B0 ;  /* 0x0000000000007941 */ /* 0x000fea0003800200 */
.L_x_1780:
[----:B------:R-:W-:Y:S01]  /*2100*/  IMAD.SHL.U32 R0, R0, 0x100000, RZ ;  /* 0x0010000000007824 */ /* 0x000fe200078e00ff */
[----:B------:R-:W-:-:S04]  /*2110*/  LEA R2, R2, 0x3b800000, 0x17 ;  /* 0x3b80000002027811 */ /* 0x000fc800078eb8ff */
[----:B------:R-:W-:Y:S01]  /*2120*/  LOP3.LUT R19, R2, R0, R19, 0xfe, !PT ;  /* 0x0000000002137212 */ /* 0x000fe200078efe13 */
[----:B------:R-:W-:Y:S06]  /*2130*/  BRA `(.L_x_1765) ;  /* 0x0000000000f87947 */ /* 0x000fec0003800000 */
.L_x_1778:
[----:B------:R-:W2:Y:S01]  /*2140*/  LDG.E.U8 R3, desc[UR36][R2.64] ;  /* 0x0000002402037981 */ /* 0x000ea2000c1e1100 */
        /* <DEDUP_REMOVED lines=19> */
.L_x_1783:
[----:B------:R-:W-:Y:S05]  /*2280*/  BSYNC.RECONVERGENT B0 ;  /* 0x0000000000007941 */ /* 0x000fea0003800200 */
.L_x_1782:
[----:B------:R-:W-:Y:S01]  /*2290*/  IMAD.SHL.U32 R0, R0, 0x200000, RZ ;  /* 0x0020000000007824 */ /* 0x000fe200078e00ff */
[----:B------:R-:W-:-:S04]  /*22a0*/  LEA R2, R2, 0x37800000, 0x17 ;  /* 0x3780000002027811 */ /* 0x000fc800078eb8ff */
[----:B------:R-:W-:Y:S01]  /*22b0*/  LOP3.LUT R19, R2, R0, R19, 0xfe, !PT ;  /* 0x0000000002137212 */ /* 0x000fe200078efe13 */
[----:B------:R-:W-:Y:S06]  /*22c0*/  BRA `(.L_x_1765) ;  /* 0x0000000000947947 */ /* 0x000fec0003800000 */
.L_x_1777:
[----:B------:R-:W-:-:S09]  /*22d0*/  UISETP.NE.AND UP0, UPT, UR4, 0x1c, UPT ;  /* 0x0000001c0400788c */ /* 0x000fd2000bf05270 */
[----:B------:R-:W-:Y:S05]  /*22e0*/  BRA.U !UP0, `(.L_x_1784) ;  /* 0x0000000108847547 */ /* 0x000fea000b800000 */
[----:B------:R-:W-:-:S09]  /*22f0*/  UISETP.NE.AND UP0, UPT, UR4, 0x1d, UPT ;  /* 0x0000001d0400788c */ /* 0x000fd2000bf05270 */
[----:B------:R-:W-:Y:S05]  /*2300*/  BRA.U !UP0, `(.L_x_1785) ;  /* 0x0000000108707547 */ /* 0x000fea000b800000 */
[----:B------:R-:W-:-:S09]  /*2310*/  UISETP.NE.AND UP0, UPT, UR4, 0x2c, UPT ;  /* 0x0000002c0400788c */ /* 0x000fd2000bf05270 */
[----:B------:R-:W-:Y:S05]  /*2320*/  BRA.U !UP0, `(.L_x_1786) ;  /* 0x0000000108487547 */ /* 0x000fea000b800000 */
.L_x_1764:
[----:B------:R-:W-:Y:S01]  /*2330*/  MOV R2, 0x0 ;  /* 0x0000000000027802 */ /* 0x000fe20000000f00 */
[----:B------:R-:W0:Y:S01]  /*2340*/  LDCU.64 UR4, c[0x4][0x128] ;  /* 0x01002500ff0477ac */ /* 0x000e220008000a00 */
[----:B------:R-:W-:Y:S02]  /*2350*/  HFMA2 R12, -RZ, RZ, 0, 5.9604644775390625e-08 ;  /* 0x00000001ff0c7431 */ /* 0x000fe400000001ff */
        /* <DEDUP_REMOVED lines=8> */
[----:B------:R-:W-:Y:S01]  /*23e0*/  IMAD.U32 R7, RZ, RZ, UR7 ;  /* 0x00000007ff077e24 */ /* 0x000fe2000f8e00ff */
[----:B---3--:R-:W-:Y:S01]  /*23f0*/  MOV R10, UR8 ;  /* 0x00000008000a7c02 */ /* 0x008fe20008000f00 */
[----:B------:R-:W-:-:S07]  /*2400*/  IMAD.U32 R11, RZ, RZ, UR9 ;  /* 0x00000009ff0b7e24 */ /* 0x000fce000f8e00ff */
[----:B------:R-:W-:-:S07]  /*2410*/  LEPC R20, `(.L_x_1787) ;  /* 0x000000001014794e */ /* 0x000fce0000000000 */
[----:B--2---:R-:W-:Y:S05]  /*2420*/  CALL.ABS.NOINC R2 ;  /* 0x0000000002007343 */ /* 0x004fea0003c00000 */
.L_x_1787:
[----:B------:R-:W-:Y:S01]  /*2430*/  IMAD.MOV.U32 R19, RZ, RZ, RZ ;  /* 0x000000ffff137224 */ /* 0x000fe200078e00ff */
[----:B------:R-:W-:Y:S06]  /*2440*/  BRA `(.L_x_1765) ;  /* 0x0000000000347947 */ /* 0x000fec0003800000 */
.L_x_1786:
[----:B------:R-:W2:Y:S01]  /*2450*/  LDG.E.U8 R2, desc[UR36][R2.64] ;  /* 0x0000002402027981 */ /* 0x000ea2000c1e1100 */
[----:B------:R-:W-:Y:S02]  /*2460*/  MOV R19, 0x400000 ;  /* 0x0040000000137802 */ /* 0x000fe40000000f00 */
[----:B--2---:R-:W-:-:S13]  /*2470*/  ISETP.NE.AND P0, PT, R2, RZ, PT ;  /* 0x000000ff0200720c */ /* 0x004fda0003f05270 */
[----:B------:R-:W-:Y:S05]  /*2480*/  @!P0 BRA `(.L_x_1765) ;  /* 0x0000000000248947 */ /* 0x000fea0003800000 */
[----:B------:R-:W-:-:S13]  /*2490*/  ISETP.NE.AND P0, PT, R2, 0xff, PT ;  /* 0x000000ff0200780c */ /* 0x000fda0003f05270 */
[----:B------:R-:W-:Y:S02]  /*24a0*/  @!P0 IMAD.MOV.U32 R19, RZ, RZ, 0x7f800001 ;  /* 0x7f800001ff138424 */ /* 0x000fe400078e00ff */
[----:B------:R-:W-:Y:S01]  /*24b0*/  @P0 IMAD.SHL.U32 R19, R2, 0x800000, RZ ;  /* 0x0080000002130824 */ /* 0x000fe200078e00ff */
[----:B------:R-:W-:Y:S06]  /*24c0*/  BRA `(.L_x_1765) ;  /* 0x0000000000147947 */ /* 0x000fec0003800000 */
.L_x_1785:
[----:B------:R-:W2:Y:S02]  /*24d0*/  LDG.E.64 R2, desc[UR36][R2.64] ;  /* 0x0000002402027981 */ /* 0x000ea4000c1e1b00 */
[----:B--2---:R0:W1:Y:S01]  /*24e0*/  I2F.U64 R19, R2 ;  /* 0x0000000200137312 */ /* 0x0040620000301000 */
[----:B------:R-:W-:Y:S05]  /*24f0*/  BRA `(.L_x_1765) ;  /* 0x0000000000087947 */ /* 0x000fea0003800000 */
.L_x_1784:
[----:B------:R-:W2:Y:S02]  /*2500*/  LDG.E R2, desc[UR36][R2.64] ;  /* 0x0000002402027981 */ /* 0x000ea4000c1e1900 */
[----:B--2---:R-:W-:-:S07]  /*2510*/  I2FP.F32.U32 R19, R2 ;  /* 0x0000000200137245 */ /* 0x004fce0000201000 */
.L_x_1765:
[----:B------:R-:W-:Y:S05]  /*2520*/  BSYNC.RECONVERGENT B6 ;  /* 0x0000000000067941 */ /* 0x000fea0003800200 */
.L_x_1759:
[----:B------:R-:W0:Y:S01]  /*2530*/  LDCU.64 UR6, c[0x0][0x5f8] ;  /* 0x0000bf00ff0677ac */ /* 0x000e220008000a00 */
[----:B------:R-:W-:Y:S01]  /*2540*/  BSSY.RECONVERGENT B6, `(.L_x_1788) ;  /* 0x00000dd000067945 */ /* 0x000fe20003800200 */
[----:B------:R-:W-:-:S04]  /*2550*/  UPRMT UR4, UR40, 0x7772, URZ ;  /* 0x0000777228047896 */ /* 0x000fc800080000ff */
[----:B------:R-:W-:Y:S01]  /*2560*/  UISETP.GT.AND UP0, UPT, UR4, 0x9, UPT ;  /* 0x000000090400788c */ /* 0x000fe2000bf04270 */
[----:B0-234-:R-:W-:-:S04]  /*2570*/  IADD3 R2, P0, PT, R18, UR6, RZ ;  /* 0x0000000612027c10 */ /* 0x01dfc8000ff1e0ff */
        /* <DEDUP_REMOVED lines=11> */
[----:B--2---:R0:W2:Y:S01]  /*2630*/  I2F.S16 R4, R2 ;  /* 0x0000000200047306 */ /* 0x0040a20000101400 */
[----:B------:R-:W-:Y:S05]  /*2640*/  BRA `(.L_x_1794) ;  /* 0x0000000c00307947 */ /* 0x000fea0003800000 */
.L_x_1792:
[----:B------:R-:W2:Y:S02]  /*2650*/  LDG.E.U8 R2, desc[UR36][R2.64] ;  /* 0x0000002402027981 */ /* 0x000ea4000c1e1100 */
[----:B--2---:R-:W-:Y:S01]  /*2660*/  I2FP.F32.U32 R4, R2 ;  /* 0x0000000200047245 */ /* 0x004fe20000201000 */
[----:B------:R-:W-:Y:S06]  /*2670*/  BRA `(.L_x_1794) ;  /* 0x0000000c00247947 */ /* 0x000fec0003800000 */
.L_x_1791:
[----:B------:R-:W-:-:S09]  /*2680*/  UISETP.NE.AND UP0, UPT, UR4, 0x2, UPT ;  /* 0x000000020400788c */ /* 0x000fd2000bf05270 */
[----:B------:R-:W-:Y:S05]  /*2690*/  BRA.U !UP0, `(.L_x_1795) ;  /* 0x0000000108287547 */ /* 0x000fea000b800000 */
[----:B------:R-:W-:-:S09]  /*26a0*/  UISETP.NE.AND UP0, UPT, UR4, 0x3, UPT ;  /* 0x000000030400788c */ /* 0x000fd2000bf05270 */
[----:B------:R-:W-:Y:S05]  /*26b0*/  BRA.U !UP0, `(.L_x_1796) ;  /* 0x0000000108147547 */ /* 0x000fea000b800000 */
[----:B------:R-:W-:-:S09]  /*26c0*/  UISETP.NE.AND UP0, UPT, UR4, 0x4, UPT ;  /* 0x000000040400788c */ /* 0x000fd2000bf05270 */
[----:B------:R-:W-:Y:S05]  /*26d0*/  BRA.U UP0, `(.L_x_1793) ;  /* 0x0000000900907547 */ /* 0x000fea000b800000 */
[----:B------:R-:W2:Y:S02]  /*26e0*/  LDG.E.64 R2, desc[UR36][R2.64] ;  /* 0x0000002402027981 */ /* 0x000ea4000c1e1b00 */
[----:B--2---:R0:W2:Y:S01]  /*26f0*/  I2F.S64 R4, R2 ;  /* 0x0000000200047312 */ /* 0x0040a20000301400 */
[----:B------:R-:W-:Y:S05]  /*2700*/  BRA `(.L_x_1794) ;  /* 0x0000000c00007947 */ /* 0x000fea0003800000 */
.L_x_1796:
[----:B------:R-:W2:Y:S02]  /*2710*/  LDG.E R2, desc[UR36][R2.64] ;  /* 0x0000002402027981 */ /* 0x000ea4000c1e1900 */
[----:B--2---:R-:W-:Y:S01]  /*2720*/  I2FP.F32.S32 R4, R2 ;  /* 0x0000000200047245 */ /* 0x004fe20000201400 */
[----:B------:R-:W-:Y:S06]  /*2730*/  BRA `(.L_x_1794) ;  /* 0x0000000800f47947 */ /* 0x000fec0003800000 */
.L_x_1795:
[----:B------:R-:W2:Y:S02]  /*2740*/  LDG.E.U16 R2, desc[UR36][R2.64] ;  /* 0x0000002402027981 */ /* 0x000ea4000c1e1500 */
[----:B--2---:R0:W2:Y:S01]  /*2750*/  I2F.S16 R4, R2 ;  /* 0x0000000200047306 */ /* 0x0040a20000101400 */
[----:B------:R-:W-:Y:S05]  /*2760*/  BRA `(.L_x_1794) ;  /* 0x0000000800e87947 */ /* 0x000fea0003800000 */
.L_x_1790:
        /* <DEDUP_REMOVED lines=8> */
.L_x_1798:
[----:B------:R-:W2:Y:S02]  /*27f0*/  LDG.E.U16 R2, desc[UR36][R2.64] ;  /* 0x0000002402027981 */ /* 0x000ea4000c1e1500 */
[----:B--2---:R-:W-:Y:S01]  /*2800*/  HADD2.F32 R4, -RZ, R2.H0_H0 ;  /* 0x20000002ff047230 */ /* 0x004fe20000004100 */
[----:B------:R-:W-:Y:S06]  /*2810*/  BRA `(.L_x_1794) ;  /* 0x0000000800bc7947 */ /* 0x000fec0003800000 */
.L_x_1797:
        /* <DEDUP_REMOVED lines=8> */
.L_x_1800:
[----:B------:R-:W2:Y:S02]  /*28a0*/  LDG.E.U16 R2, desc[UR36][R2.64] ;  /* 0x0000002402027981 */ /* 0x000ea4000c1e1500 */
[----:B--2---:R-:W-:Y:S01]  /*28b0*/  HADD2.F32 R4, -RZ, R2.H0_H0 ;  /* 0x20000002ff047230 */ /* 0x004fe20000004100 */
[----:B------:R-:W-:Y:S06]  /*28c0*/  BRA `(.L_x_1794) ;  /* 0x0000000800907947 */ /* 0x000fec0003800000 */
.L_x_1799:
[----:B------:R-:W2:Y:S01]  /*28d0*/  LDG.E.64 R2, desc[UR36][R2.64] ;  /* 0x0000002402027981 */ /* 0x000ea2000c1e1b00 */
[----:B------:R-:W-:Y:S01]  /*28e0*/  UMOV UR4, 0xf0000000 ;  /* 0xf000000000047882 */ /* 0x000fe20000000000 */
[----:B------:R-:W-:Y:S01]  /*28f0*/  UMOV UR5, 0x380fffff ;  /* 0x380fffff00057882 */ /* 0x000fe20000000000 */
[----:B--2---:R-:W0:Y:S01]  /*2900*/  F2F.F32.F64 R4, R2 ;  /* 0x0000000200047310 */ /* 0x004e220000301000 */
[----:B------:R-:W-:-:S14]  /*2910*/  DSETP.GEU.AND P0, PT, |R2|, UR4, PT ;  /* 0x0000000402007e2a */ /* 0x000fdc000bf0e200 */
[----:B0-----:R-:W-:Y:S01]  /*2920*/  @!P0 FMUL R4, R4, 1.175494350822287508e-38 ;  /* 0x0080000004048820 */ /* 0x001fe20000400000 */
[----:B------:R-:W-:Y:S06]  /*2930*/  BRA `(.L_x_1794) ;  /* 0x0000000800747947 */ /* 0x000fec0003800000 */
.L_x_1789:
        /* <DEDUP_REMOVED lines=12> */
.L_x_1803:
[----:B------:R-:W2:Y:S01]  /*2a00*/  LDG.E.64 R2, desc[UR36][R2.64] ;  /* 0x0000002402027981 */ /* 0x000ea2000c1e1b00 */
[----:B------:R-:W-:Y:S01]  /*2a10*/  UMOV UR4, 0xf0000000 ;  /* 0xf000000000047882 */ /* 0x000fe20000000000 */
[----:B------:R-:W-:Y:S01]  /*2a20*/  UMOV UR5, 0x380fffff ;  /* 0x380fffff00057882 */ /* 0x000fe20000000000 */
[----:B--2---:R-:W0:Y:S01]  /*2a30*/  F2F.F32.F64 R4, R2 ;  /* 0x0000000200047310 */ /* 0x004e220000301000 */
[----:B------:R-:W-:-:S14]  /*2a40*/  DSETP.GEU.AND P0, PT, |R2|, UR4, PT ;  /* 0x0000000402007e2a */ /* 0x000fdc000bf0e200 */
[----:B0-----:R-:W-:Y:S01]  /*2a50*/  @!P0 FMUL R4, R4, 1.175494350822287508e-38 ;  /* 0x0080000004048820 */ /* 0x001fe20000400000 */
[----:B------:R-:W-:Y:S06]  /*2a60*/  BRA `(.L_x_1794) ;  /* 0x0000000800287947 */ /* 0x000fec0003800000 */
.L_x_1802:
        /* <DEDUP_REMOVED lines=23> */
[----:B------:R-:W-:Y:S01]  /*2be0*/  LOP3.LUT R4, R5, 0x80000000, R4, 0xf8, !PT ;  /* 0x8000000005047812 */ /* 0x000fe200078ef804 */
[----:B------:R-:W-:Y:S06]  /*2bf0*/  BRA `(.L_x_1794) ;  /* 0x0000000400c47947 */ /* 0x000fec0003800000 */
.L_x_1805:
        /* <DEDUP_REMOVED lines=10> */
[----:B------:R-:W-:Y:S01]  /*2ca0*/  LOP3.LUT R4, R0, 0x80000000, R5, 0xf8, !PT ;  /* 0x8000000000047812 */ /* 0x000fe200078ef805 */
[----:B------:R-:W-:Y:S06]  /*2cb0*/  BRA `(.L_x_1794) ;  /* 0x0000000400947947 */ /* 0x000fec0003800000 */
.L_x_1804:
[----:B------:R-:W2:Y:S02]  /*2cc0*/  LDG.E.U16 R2, desc[UR36][R2.64] ;  /* 0x0000002402027981 */ /* 0x000ea4000c1e1500 */
[----:B--2---:R-:W-:Y:S01]  /*2cd0*/  IMAD.U32 R4, R2, 0x10000, RZ ;  /* 0x0001000002047824 */ /* 0x004fe200078e00ff */
[----:B------:R-:W-:Y:S06]  /*2ce0*/  BRA `(.L_x_1794) ;  /* 0x0000000400887947 */ /* 0x000fec0003800000 */
.L_x_1801:
        /* <DEDUP_REMOVED lines=11> */
.L_x_1808:
[----:B------:R-:W2:Y:S01]  /*2da0*/  LDG.E.U8 R3, desc[UR36][R2.64] ;  /* 0x0000002402037981 */ /* 0x000ea2000c1e1100 */
        /* <DEDUP_REMOVED lines=19> */
.L_x_1810:
[----:B------:R-:W-:Y:S05]  /*2ee0*/  BSYNC.RECONVERGENT B0 ;  /* 0x0000000000007941 */ /* 0x000fea0003800200 */
.L_x_1809:
[----:B------:R-:W-:Y:S02]  /*2ef0*/  SHF.L.U32 R0, R0, 0x14, RZ ;  /* 0x0000001400007819 */ /* 0x000fe400000006ff */
[----:B------:R-:W-:-:S04]  /*2f00*/  LEA R2, R2, 0x3b800000, 0x17 ;  /* 0x3b80000002027811 */ /* 0x000fc800078eb8ff */
[----:B------:R-:W-:Y:S01]  /*2f10*/  LOP3.LUT R4, R2, R0, R7, 0xfe, !PT ;  /* 0x0000000002047212 */ /* 0x000fe200078efe07 */
[----:B------:R-:W-:Y:S06]  /*2f20*/  BRA `(.L_x_1794) ;  /* 0x0000000000f87947 */ /* 0x000fec0003800000 */
.L_x_1807:
        /* <DEDUP_REMOVED lines=20> */
.L_x_1812:
[----:B------:R-:W-:Y:S05]  /*3070*/  BSYNC.RECONVERGENT B0 ;  /* 0x0000000000007941 */ /* 0x000fea0003800200 */
.L_x_1811:
[----:B------:R-:W-:Y:S01]  /*3080*/  IMAD.SHL.U32 R0, R0, 0x200000, RZ ;  /* 0x0020000000007824 */ /* 0x000fe200078e00ff */
[----:B------:R-:W-:-:S04]  /*3090*/  LEA R2, R2, 0x37800000, 0x17 ;  /* 0x3780000002027811 */ /* 0x000fc800078eb8ff */
[----:B------:R-:W-:Y:S01]  /*30a0*/  LOP3.LUT R4, R2, R0, R7, 0xfe, !PT ;  /* 0x0000000002047212 */ /* 0x000fe200078efe07 */
[----:B------:R-:W-:Y:S06]  /*30b0*/  BRA `(.L_x_1794) ;  /* 0x0000000000947947 */ /* 0x000fec0003800000 */
.L_x_1806:
[----:B------:R-:W-:-:S09]  /*30c0*/  UISETP.NE.AND UP0, UPT, UR4, 0x1c, UPT ;  /* 0x0000001c0400788c */ /* 0x000fd2000bf05270 */
[----:B------:R-:W-:Y:S05]  /*30d0*/  BRA.U !UP0, `(.L_x_1813) ;  /* 0x0000000108847547 */ /* 0x000fea000b800000 */
[----:B------:R-:W-:-:S09]  /*30e0*/  UISETP.NE.AND UP0, UPT, UR4, 0x1d, UPT ;  /* 0x0000001d0400788c */ /* 0x000fd2000bf05270 */
[----:B------:R-:W-:Y:S05]  /*30f0*/  BRA.U !UP0, `(.L_x_1814) ;  /* 0x0000000108707547 */ /* 0x000fea000b800000 */
[----:B------:R-:W-:-:S09]  /*3100*/  UISETP.NE.AND UP0, UPT, UR4, 0x2c, UPT ;  /* 0x0000002c0400788c */ /* 0x000fd2000bf05270 */
[----:B------:R-:W-:Y:S05]  /*3110*/  BRA.U !UP0, `(.L_x_1815) ;  /* 0x0000000108487547 */ /* 0x000fea000b800000 */
.L_x_1793:
[----:B------:R-:W-:Y:S01]  /*3120*/  MOV R2, 0x0 ;  /* 0x0000000000027802 */ /* 0x000fe20000000f00 */
[----:B------:R-:W0:Y:S01]  /*3130*/  LDCU.64 UR4, c[0x4][0x128] ;  /* 0x01002500ff0477ac */ /* 0x000e220008000a00 */
[----:B------:R-:W-:Y:S02]  /*3140*/  HFMA2 R8, -RZ, RZ, 0, 4.64916229248046875e-06 ;  /* 0x0000004eff087431 */ /* 0x000fe400000001ff */
[----:B------:R-:W-:Y:S01]  /*3150*/  IMAD.MOV.U32 R12, RZ, RZ, 0x1 ;  /* 0x00000001ff0c7424 */ /* 0x000fe200078e00ff */
[----:B------:R-:W2:Y:S01]  /*3160*/  LDCU.64 UR6, c[0x4][0x130] ;  /* 0x01002600ff0677ac */ /* 0x000ea20008000a00 */
[----:B------:R-:W3:Y:S01]  /*3170*/  LDC.64 R2, c[0x4][R2] ;  /* 0x0100000002027b82 */ /* 0x000ee20000000a00 */
[----:B------:R-:W-:Y:S01]  /*3180*/  IMAD.MOV.U32 R13, RZ, RZ, RZ ;  /* 0x000000ffff0d7224 */ /* 0x000fe200078e00ff */
[----:B------:R-:W4:Y:S01]  /*3190*/  LDCU.64 UR8, c[0x4][0x18] ;  /* 0x01000300ff0877ac */ /* 0x000f220008000a00 */
[----:B0-----:R-:W-:Y:S01]  /*31a0*/  MOV R4, UR4 ;  /* 0x0000000400047c02 */ /* 0x001fe20008000f00 */
[----:B------:R-:W-:-:S02]  /*31b0*/  IMAD.U32 R5, RZ, RZ, UR5 ;  /* 0x00000005ff057e24 */ /* 0x000fc4000f8e00ff */
[----:B--2---:R-:W-:Y:S01]  /*31c0*/  IMAD.U32 R6, RZ, RZ, UR6 ;  /* 0x00000006ff067e24 */ /* 0x004fe2000f8e00ff */
[----:B------:R-:W-:Y:S01]  /*31d0*/  MOV R7, UR7 ;  /* 0x0000000700077c02 */ /* 0x000fe20008000f00 */
[----:B----4-:R-:W-:Y:S02]  /*31e0*/  IMAD.U32 R10, RZ, RZ, UR8 ;  /* 0x00000008ff0a7e24 */ /* 0x010fe4000f8e00ff */
[----:B------:R-:W-:-:S07]  /*31f0*/  IMAD.U32 R11, RZ, RZ, UR9 ;  /* 0x00000009ff0b7e24 */ /* 0x000fce000f8e00ff */
[----:B------:R-:W-:-:S07]  /*3200*/  LEPC R20, `(.L_x_1816) ;  /* 0x000000001014794e */ /* 0x000fce0000000000 */
[----:B-1-3-5:R-:W-:Y:S05]  /*3210*/  CALL.ABS.NOINC R2 ;  /* 0x0000000002007343 */ /* 0x02afea0003c00000 */
.L_x_1816:
[----:B------:R-:W-:Y:S01]  /*3220*/  MOV R4, RZ ;  /* 0x000000ff00047202 */ /* 0x000fe20000000f00 */
[----:B------:R-:W-:Y:S06]  /*3230*/  BRA `(.L_x_1794) ;  /* 0x0000000000347947 */ /* 0x000fec0003800000 */
.L_x_1815:
[----:B------:R-:W2:Y:S01]  /*3240*/  LDG.E.U8 R2, desc[UR36][R2.64] ;  /* 0x0000002402027981 */ /* 0x000ea2000c1e1100 */
[----:B------:R-:W-:Y:S01]  /*3250*/  IMAD.MOV.U32 R4, RZ, RZ, 0x400000 ;  /* 0x00400000ff047424 */ /* 0x000fe200078e00ff */
[----:B--2---:R-:W-:-:S13]  /*3260*/  ISETP.NE.AND P0, PT, R2, RZ, PT ;  /* 0x000000ff0200720c */ /* 0x004fda0003f05270 */
[----:B------:R-:W-:Y:S05]  /*3270*/  @!P0 BRA `(.L_x_1794) ;  /* 0x0000000000248947 */ /* 0x000fea0003800000 */
[----:B------:R-:W-:-:S13]  /*3280*/  ISETP.NE.AND P0, PT, R2, 0xff, PT ;  /* 0x000000ff0200780c */ /* 0x000fda0003f05270 */
[----:B------:R-:W-:Y:S01]  /*3290*/  @!P0 IMAD.MOV.U32 R4, RZ, RZ, 0x7f800001 ;  /* 0x7f800001ff048424 */ /* 0x000fe200078e00ff */
[----:B------:R-:W-:Y:S01]  /*32a0*/  @P0 SHF.L.U32 R4, R2, 0x17, RZ ;  /* 0x0000001702040819 */ /* 0x000fe200000006ff */
[----:B------:R-:W-:Y:S06]  /*32b0*/  BRA `(.L_x_1794) ;  /* 0x0000000000147947 */ /* 0x000fec0003800000 */
.L_x_1814:
[----:B------:R-:W2:Y:S02]  /*32c0*/  LDG.E.64 R2, desc[UR36][R2.64] ;  /* 0x0000002402027981 */ /* 0x000ea4000c1e1b00 */
[----:B--2---:R0:W2:Y:S01]  /*32d0*/  I2F.U64 R4, R2 ;  /* 0x0000000200047312 */ /* 0x0040a20000301000 */
[----:B------:R-:W-:Y:S05]  /*32e0*/  BRA `(.L_x_1794) ;  /* 0x0000000000087947 */ /* 0x000fea0003800000 */
.L_x_1813:
[----:B------:R-:W2:Y:S02]  /*32f0*/  LDG.E R2, desc[UR36][R2.64] ;  /* 0x0000002402027981 */ /* 0x000ea4000c1e1900 */
[----:B--2---:R-:W-:-:S07]  /*3300*/  I2FP.F32.U32 R4, R2 ;  /* 0x0000000200047245 */ /* 0x004fce0000201000 */
.L_x_1794:
[----:B------:R-:W-:Y:S05]  /*3310*/  BSYNC.RECONVERGENT B6 ;  /* 0x0000000000067941 */ /* 0x000fea0003800200 */
.L_x_1788:
[----:B------:R-:W0:Y:S01]  /*3320*/  LDCU.64 UR6, c[0x0][0x5e8] ;  /* 0x0000bd00ff0677ac */ /* 0x000e220008000a00 */
[----:B-1---5:R-:W-:Y:S01]  /*3330*/  FSETP.GT.FTZ.AND P0, PT, R19, RZ, PT ;  /* 0x000000ff1300720b */ /* 0x022fe20003f14000 */
[----:B------:R-:W2:Y:S01]  /*3340*/  LDCU UR5, c[0x0][0x600] ;  /* 0x0000c000ff0577ac */ /* 0x000ea20008000800 */
[----:B------:R-:W-:-:S04]  /*3350*/  ULOP3.LUT UR4, UR40, 0xff, URZ, 0xc0, !UPT ;  /* 0x000000ff28047892 */ /* 0x000fc8000f8ec0ff */
[----:B------:R-:W-:Y:S01]  /*3360*/  UISETP.GT.AND UP0, UPT, UR4, 0x9, UPT ;  /* 0x000000090400788c */ /* 0x000fe2000bf04270 */
[----:B0--34-:R-:W-:-:S06]  /*3370*/  IADD3 R2, P1, PT, R16, UR6, RZ ;  /* 0x0000000610027c10 */ /* 0x019fcc000ff3e0ff */
[----:B--2---:R-:W-:Y:S01]  /*3380*/  @!P0 FMUL.FTZ R4, R4, UR5 ;  /* 0x0000000504048c20 */ /* 0x004fe20008410000 */
[----:B------:R-:W-:Y:S01]  /*3390*/  IMAD.X R3, RZ, RZ, UR7, P1 ;  /* 0x00000007ff037e24 */ /* 0x000fe200088e06ff */
        /* <DEDUP_REMOVED lines=9> */
[----:B------:R-:W0:Y:S02]  /*3430*/  F2I.FTZ.TRUNC.NTZ R5, R4 ;  /* 0x0000000400057305 */ /* 0x000e24000021f100 */
[----:B0-----:R0:W-:Y:S01]  /*3440*/  STG.E.U8 desc[UR36][R2.64], R5 ;  /* 0x0000000502007986 */ /* 0x0011e2000c101124 */
[----:B------:R-:W-:Y:S05]  /*3450*/  BRA `(.L_x_1822) ;  /* 0x0000000c003c7947 */ /* 0x000fea0003800000 */
.L_x_1820:
[----:B------:R-:W0:Y:S02]  /*3460*/  F2I.S64.TRUNC R4, R4 ;  /* 0x0000000400047311 */ /* 0x000e24000020d900 */
[----:B0-----:R-:W-:-:S05]  /*3470*/  IMAD.MOV.U32 R7, RZ, RZ, R4 ;  /* 0x000000ffff077224 */ /* 0x001fca00078e0004 */
[----:B------:R0:W-:Y:S01]  /*3480*/  STG.E.U8 desc[UR36][R2.64], R7 ;  /* 0x0000000702007986 */ /* 0x0001e2000c101124 */
[----:B------:R-:W-:Y:S05]  /*3490*/  BRA `(.L_x_1822) ;  /* 0x0000000c002c7947 */ /* 0x000fea0003800000 */
.L_x_1819:
[----:B------:R-:W-:-:S09]  /*34a0*/  UISETP.NE.AND UP0, UPT, UR4, 0x2, UPT ;  /* 0x000000020400788c */ /* 0x000fd2000bf05270 */
[----:B------:R-:W-:Y:S05]  /*34b0*/  BRA.U !UP0, `(.L_x_1823) ;  /* 0x0000000108287547 */ /* 0x000fea000b800000 */
[----:B------:R-:W-:-:S09]  /*34c0*/  UISETP.NE.AND UP0, UPT, UR4, 0x3, UPT ;  /* 0x000000030400788c */ /* 0x000fd2000bf05270 */
[----:B------:R-:W-:Y:S05]  /*34d0*/  BRA.U !UP0, `(.L_x_1824) ;  /* 0x0000000108147547 */ /* 0x000fea000b800000 */
[----:B------:R-:W-:-:S09]  /*34e0*/  UISETP.NE.AND UP0, UPT, UR4, 0x4, UPT ;  /* 0x000000040400788c */ /* 0x000fd2000bf05270 */
[----:B------:R-:W-:Y:S05]  /*34f0*/  BRA.U UP0, `(.L_x_1821) ;  /* 0x0000000900807547 */ /* 0x000fea000b800000 */
[----:B------:R-:W0:Y:S02]  /*3500*/  F2I.S64.TRUNC R4, R4 ;  /* 0x0000000400047311 */ /* 0x000e24000020d900 */
[----:B0-----:R0:W-:Y:S01]  /*3510*/  STG.E.64 desc[UR36][R2.64], R4 ;  /* 0x0000000402007986 */ /* 0x0011e2000c101b24 */
[----:B------:R-:W-:Y:S05]  /*3520*/  BRA `(.L_x_1822) ;  /* 0x0000000c00087947 */ /* 0x000fea0003800000 */
.L_x_1824:
[----:B------:R-:W0:Y:S02]  /*3530*/  F2I.FTZ.TRUNC.NTZ R5, R4 ;  /* 0x0000000400057305 */ /* 0x000e24000021f100 */
[----:B0-----:R0:W-:Y:S01]  /*3540*/  STG.E desc[UR36][R2.64], R5 ;  /* 0x0000000502007986 */ /* 0x0011e2000c101924 */
[----:B------:R-:W-:Y:S05]  /*3550*/  BRA `(.L_x_1822) ;  /* 0x0000000800fc7947 */ /* 0x000fea0003800000 */
.L_x_1823:
[----:B------:R-:W0:Y:S02]  /*3560*/  F2I.FTZ.TRUNC.NTZ R5, R4 ;  /* 0x0000000400057305 */ /* 0x000e24000021f100 */
[----:B0-----:R0:W-:Y:S01]  /*3570*/  STG.E.U16 desc[UR36][R2.64], R5 ;  /* 0x0000000502007986 */ /* 0x0011e2000c101524 */
[----:B------:R-:W-:Y:S05]  /*3580*/  BRA `(.L_x_1822) ;  /* 0x0000000800f07947 */ /* 0x000fea0003800000 */
.L_x_1818:
[----:B------:R-:W-:-:S09]  /*3590*/  UISETP.GT.AND UP0, UPT, UR4, 0x6, UPT ;  /* 0x000000060400788c */ /* 0x000fd2000bf04270 */
[----:B------:R-:W-:Y:S05]  /*35a0*/  BRA.U UP0, `(.L_x_1825) ;  /* 0x0000000100247547 */ /* 0x000fea000b800000 */
[----:B------:R-:W-:-:S09]  /*35b0*/  UISETP.NE.AND UP0, UPT, UR4, 0x5, UPT ;  /* 0x000000050400788c */ /* 0x000fd2000bf05270 */
[----:B------:R-:W-:Y:S05]  /*35c0*/  BRA.U !UP0, `(.L_x_1826) ;  /* 0x0000000108107547 */ /* 0x000fea000b800000 */
[----:B------:R-:W-:-:S09]  /*35d0*/  UISETP.NE.AND UP0, UPT, UR4, 0x6, UPT ;  /* 0x000000060400788c */ /* 0x000fd2000bf05270 */
[----:B------:R-:W-:Y:S05]  /*35e0*/  BRA.U UP0, `(.L_x_1821) ;  /* 0x0000000900447547 */ /* 0x000fea000b800000 */
[----:B------:R1:W-:Y:S01]  /*35f0*/  STG.E desc[UR36][R2.64], R4 ;  /* 0x0000000402007986 */ /* 0x0003e2000c101924 */
[----:B------:R-:W-:Y:S05]  /*3600*/  BRA `(.L_x_1822) ;  /* 0x0000000800d07947 */ /* 0x000fea0003800000 */
.L_x_1826:
[----:B------:R-:W-:-:S05]  /*3610*/  F2FP.F16.F32.PACK_AB R4, RZ, R4 ;  /* 0x00000004ff04723e */ /* 0x000fca00000000ff */
[----:B------:R0:W-:Y:S01]  /*3620*/  STG.E.U16 desc[UR36][R2.64], R4 ;  /* 0x0000000402007986 */ /* 0x0001e2000c101524 */
[----:B------:R-:W-:Y:S05]  /*3630*/  BRA `(.L_x_1822) ;  /* 0x0000000800c47947 */ /* 0x000fea0003800000 */
.L_x_1825:
[----:B------:R-:W-:-:S09]  /*3640*/  UISETP.NE.AND UP0, UPT, UR4, 0x7, UPT ;  /* 0x000000070400788c */ /* 0x000fd2000bf05270 */
[----:B------:R-:W-:Y:S05]  /*3650*/  BRA.U !UP0, `(.L_x_1827) ;  /* 0x00000001082c7547 */ /* 0x000fea000b800000 */
[----:B------:R-:W-:-:S09]  /*3660*/  UISETP.NE.AND UP0, UPT, UR4, 0x8, UPT ;  /* 0x000000080400788c */ /* 0x000fd2000bf05270 */
[----:B------:R-:W-:Y:S05]  /*3670*/  BRA.U !UP0, `(.L_x_1828) ;  /* 0x0000000108147547 */ /* 0x000fea000b800000 */
[----:B------:R-:W-:-:S09]  /*3680*/  UISETP.NE.AND UP0, UPT, UR4, 0x9, UPT ;  /* 0x000000090400788c */ /* 0x000fd2000bf05270 */
[----:B------:R-:W-:Y:S05]  /*3690*/  BRA.U UP0, `(.L_x_1821) ;  /* 0x0000000900187547 */ /* 0x000fea000b800000 */
[----:B------:R-:W-:-:S05]  /*36a0*/  HFMA2 R5, -RZ, RZ, 0, 0 ;  /* 0x00000000ff057431 */ /* 0x000fca00000001ff */
[----:B------:R3:W-:Y:S01]  /*36b0*/  STG.E.64 desc[UR36][R2.64], R4 ;  /* 0x0000000402007986 */ /* 0x0007e2000c101b24 */
[----:B------:R-:W-:Y:S05]  /*36c0*/  BRA `(.L_x_1822) ;  /* 0x0000000800a07947 */ /* 0x000fea0003800000 */
.L_x_1828:
[----:B------:R-:W-:-:S04]  /*36d0*/  F2FP.F16.F32.PACK_AB R5, RZ, R4 ;  /* 0x00000004ff05723e */ /* 0x000fc800000000ff */
[----:B------:R-:W-:-:S05]  /*36e0*/  PRMT R5, R5, 0x5410, RZ ;  /* 0x0000541005057816 */ /* 0x000fca00000000ff */
[----:B------:R2:W-:Y:S01]  /*36f0*/  STG.E desc[UR36][R2.64], R5 ;  /* 0x0000000502007986 */ /* 0x0005e2000c101924 */
[----:B------:R-:W-:Y:S05]  /*3700*/  BRA `(.L_x_1822) ;  /* 0x0000000800907947 */ /* 0x000fea0003800000 */
.L_x_1827:
[----:B------:R-:W-:-:S06]  /*3710*/  FMUL.FTZ R4, R4, 1 ;  /* 0x3f80000004047820 */ /* 0x000fcc0000410000 */
[----:B------:R-:W0:Y:S02]  /*3720*/  F2F.F64.F32 R4, R4 ;  /* 0x0000000400047310 */ /* 0x000e240000201800 */
[----:B0-----:R4:W-:Y:S01]  /*3730*/  STG.E.64 desc[UR36][R2.64], R4 ;  /* 0x0000000402007986 */ /* 0x0019e2000c101b24 */
[----:B------:R-:W-:Y:S05]  /*3740*/  BRA `(.L_x_1822) ;  /* 0x0000000800807947 */ /* 0x000fea0003800000 */
.L_x_1817:
        /* <DEDUP_REMOVED lines=8> */
[----:B------:R-:W-:-:S04]  /*37d0*/  FSETP.NEU.FTZ.AND P0, PT, R4, RZ, PT ;  /* 0x000000ff0400720b */ /* 0x000fc80003f1d000 */
[----:B------:R-:W-:-:S05]  /*37e0*/  SEL R5, RZ, 0x1, !P0 ;  /* 0x00000001ff057807 */ /* 0x000fca0004000000 */
[----:B------:R0:W-:Y:S01]  /*37f0*/  STG.E.U8 desc[UR36][R2.64], R5 ;  /* 0x0000000502007986 */ /* 0x0001e2000c101124 */
[----:B------:R-:W-:Y:S05]  /*3800*/  BRA `(.L_x_1822) ;  /* 0x0000000800507947 */ /* 0x000fea0003800000 */
.L_x_1831:
[----:B------:R-:W-:Y:S01]  /*3810*/  FMUL.FTZ R4, R4, 1 ;  /* 0x3f80000004047820 */ /* 0x000fe20000410000 */
[----:B------:R-:W-:-:S05]  /*3820*/  CS2R R6, SRZ ;  /* 0x0000000000067805 */ /* 0x000fca000001ff00 */
[----:B------:R-:W0:Y:S02]  /*3830*/  F2F.F64.F32 R4, R4 ;  /* 0x0000000400047310 */ /* 0x000e240000201800 */
[----:B0-----:R0:W-:Y:S01]  /*3840*/  STG.E.128 desc[UR36][R2.64], R4 ;  /* 0x0000000402007986 */ /* 0x0011e2000c101d24 */
[----:B------:R-:W-:Y:S05]  /*3850*/  BRA `(.L_x_1822) ;  /* 0x00000008003c7947 */ /* 0x000fea0003800000 */
.L_x_1830:
[----:B------:R-:W-:-:S09]  /*3860*/  UISETP.NE.AND UP0, UPT, UR4, 0xf, UPT ;  /* 0x0000000f0400788c */ /* 0x000fd2000bf05270 */
[----:B------:R-:W-:Y:S05]  /*3870*/  BRA.U !UP0, `(.L_x_1832) ;  /* 0x0000000108987547 */ /* 0x000fea000b800000 */
[----:B------:R-:W-:-:S09]  /*3880*/  UISETP.NE.AND UP0, UPT, UR4, 0x17, UPT ;  /* 0x000000170400788c */ /* 0x000fd2000bf05270 */
[----:B------:R-:W-:Y:S05]  /*3890*/  BRA.U !UP0, `(.L_x_1833) ;  /* 0x0000000108487547 */ /* 0x000fea000b800000 */
[----:B------:R-:W-:-:S09]  /*38a0*/  UISETP.NE.AND UP0, UPT, UR4, 0x18, UPT ;  /* 0x000000180400788c */ /* 0x000fd2000bf05270 */
[----:B------:R-:W-:Y:S05]  /*38b0*/  BRA.U UP0, `(.L_x_1821) ;  /* 0x0000000500907547 */ /* 0x000fea000b800000 */
[----:B------:R-:W-:Y:S01]  /*38c0*/  LOP3.LUT R6, R4, 0x7fffffff, RZ, 0xc0, !PT ;  /* 0x7fffffff04067812 */ /* 0x000fe200078ec0ff */
[----:B------:R-:W-:Y:S01]  /*38d0*/  BSSY.RECONVERGENT B0, `(.L_x_1834) ;  /* 0x000000b000007945 */ /* 0x000fe20003800200 */
[----:B------:R-:W-:Y:S01]  /*38e0*/  SHF.R.U32.HI R7, RZ, 0x18, R4 ;  /* 0x00000018ff077819 */ /* 0x000fe20000011604 */
[----:B------:R-:W-:Y:S01]  /*38f0*/  IMAD.MOV.U32 R0, RZ, RZ, 0x7f ;  /* 0x0000007fff007424 */ /* 0x000fe200078e00ff */
        /* <DEDUP_REMOVED lines=8> */
.L_x_1835:
[----:B------:R-:W-:Y:S05]  /*3980*/  BSYNC.RECONVERGENT B0 ;  /* 0x0000000000007941 */ /* 0x000fea0003800200 */
.L_x_1834:
[----:B------:R-:W-:-:S05]  /*3990*/  LOP3.LUT R7, R0, 0x80, R7, 0xf8, !PT ;  /* 0x0000008000077812 */ /* 0x000fca00078ef807 */
[----:B------:R0:W-:Y:S01]  /*39a0*/  STG.E.U8 desc[UR36][R2.64], R7 ;  /* 0x0000000702007986 */ /* 0x0001e2000c101124 */
[----:B------:R-:W-:Y:S05]  /*39b0*/  BRA `(.L_x_1822) ;  /* 0x0000000400e47947 */ /* 0x000fea0003800000 */
.L_x_1833:
[----:B------:R-:W-:Y:S01]  /*39c0*/  LOP3.LUT R6, R4, 0x7fffffff, RZ, 0xc0, !PT ;  /* 0x7fffffff04067812 */ /* 0x000fe200078ec0ff */
[----:B------:R-:W-:Y:S01]  /*39d0*/  BSSY.RECONVERGENT B0, `(.L_x_1836) ;  /* 0x000000d000007945 */ /* 0x000fe20003800200 */
        /* <DEDUP_REMOVED lines=12> */
.L_x_1837:
[----:B------:R-:W-:Y:S05]  /*3aa0*/  BSYNC.RECONVERGENT B0 ;  /* 0x0000000000007941 */ /* 0x000fea0003800200 */
.L_x_1836:
[----:B------:R-:W-:-:S05]  /*3ab0*/  LOP3.LUT R5, R0, 0x80, R7, 0xf8, !PT ;  /* 0x0000008000057812 */ /* 0x000fca00078ef807 */
[----:B------:R0:W-:Y:S01]  /*3ac0*/  STG.E.U8 desc[UR36][R2.64], R5 ;  /* 0x0000000502007986 */ /* 0x0001e2000c101124 */
[----:B------:R-:W-:Y:S05]  /*3ad0*/  BRA `(.L_x_1822) ;  /* 0x00000004009c7947 */ /* 0x000fea0003800000 */
.L_x_1832:
[----:B------:R-:W-:-:S05]  /*3ae0*/  F2FP.BF16.F32.PACK_AB R4, RZ, R4 ;  /* 0x00000004ff04723e */ /* 0x000fca00000010ff */
[----:B------:R0:W-:Y:S01]  /*3af0*/  STG.E.U16 desc[UR36][R2.64], R4 ;  /* 0x0000000402007986 */ /* 0x0001e2000c101524 */
[----:B------:R-:W-:Y:S05]  /*3b00*/  BRA `(.L_x_1822) ;  /* 0x0000000400907947 */ /* 0x000fea0003800000 */
.L_x_1829:
        /* <DEDUP_REMOVED lines=8> */
[----:B------:R-:W0:Y:S02]  /*3b90*/  F2I.FTZ.U32.TRUNC.NTZ R5, R4 ;  /* 0x0000000400057305 */ /* 0x000e24000021f000 */
[----:B0-----:R0:W-:Y:S01]  /*3ba0*/  STG.E.U16 desc[UR36][R2.64], R5 ;  /* 0x0000000502007986 */ /* 0x0011e2000c101524 */
[----:B------:R-:W-:Y:S05]  /*3bb0*/  BRA `(.L_x_1822) ;  /* 0x0000000400647947 */ /* 0x000fea0003800000 */
.L_x_1840:
[----:B------:R-:W-:Y:S01]  /*3bc0*/  LOP3.LUT R5, R4, 0x7fffffff, RZ, 0xc0, !PT ;  /* 0x7fffffff04057812 */ /* 0x000fe200078ec0ff */
[----:B------:R-:W-:Y:S01]  /*3bd0*/  BSSY.RECONVERGENT B0, `(.L_x_1841) ;  /* 0x0000013000007945 */ /* 0x000fe20003800200 */
[----:B------:R-:W-:Y:S02]  /*3be0*/  MOV R0, 0x80 ;  /* 0x0000008000007802 */ /* 0x000fe40000000f00 */
        /* <DEDUP_REMOVED lines=9> */
.L_x_1843:
[----:B------:R-:W-:-:S04]  /*3c80*/  SHF.R.U32.HI R0, RZ, 0x14, R4 ;  /* 0x00000014ff007819 */ /* 0x000fc80000011604 */
[----:B------:R-:W-:-:S04]  /*3c90*/  LOP3.LUT R5, R0, 0x1, RZ, 0xc0, !PT ;  /* 0x0000000100057812 */ /* 0x000fc800078ec0ff */
[----:B------:R-:W-:-:S04]  /*3ca0*/  IADD3 R0, PT, PT, R4, 0x487ffff, R5 ;  /* 0x0487ffff04007810 */ /* 0x000fc80007ffe005 */
[----:B------:R-:W-:-:S04]  /*3cb0*/  SHF.R.U32.HI R0, RZ, 0x14, R0 ;  /* 0x00000014ff007819 */ /* 0x000fc80000011600 */
[----:B------:R-:W-:-:S07]  /*3cc0*/  LOP3.LUT R5, R0, 0xff, RZ, 0xc0, !PT ;  /* 0x000000ff00057812 */ /* 0x000fce00078ec0ff */
.L_x_1844:
[----:B------:R-:W-:-:S04]  /*3cd0*/  SHF.R.U32.HI R4, RZ, 0x18, R4 ;  /* 0x00000018ff047819 */ /* 0x000fc80000011604 */
[----:B------:R-:W-:-:S04]  /*3ce0*/  LOP3.LUT R5, R5, 0x80, R4, 0xf8, !PT ;  /* 0x0000008005057812 */ /* 0x000fc800078ef804 */
[----:B------:R-:W-:-:S07]  /*3cf0*/  PRMT R0, R5, 0x7610, R0 ;  /* 0x0000761005007816 */ /* 0x000fce0000000000 */
.L_x_1842:
[----:B------:R-:W-:Y:S05]  /*3d00*/  BSYNC.RECONVERGENT B0 ;  /* 0x0000000000007941 */ /* 0x000fea0003800200 */
.L_x_1841:
[----:B------:R0:W-:Y:S01]  /*3d10*/  STG.E.U8 desc[UR36][R2.64], R0 ;  /* 0x0000000002007986 */ /* 0x0001e2000c101124 */
[----:B------:R-:W-:Y:S05]  /*3d20*/  BRA `(.L_x_1822) ;  /* 0x0000000400087947 */ /* 0x000fea0003800000 */
.L_x_1839:
[----:B------:R-:W-:Y:S01]  /*3d30*/  LOP3.LUT R5, R4, 0x7fffffff, RZ, 0xc0, !PT ;  /* 0x7fffffff04057812 */ /* 0x000fe200078ec0ff */
[----:B------:R-:W-:Y:S01]  /*3d40*/  BSSY.RECONVERGENT B0, `(.L_x_1845) ;  /* 0x0000013000007945 */ /* 0x000fe20003800200 */
[----:B------:R-:W-:Y:S02]  /*3d50*/  IMAD.MOV.U32 R0, RZ, RZ, 0x80 ;  /* 0x00000080ff007424 */ /* 0x000fe400078e00ff */
        /* <DEDUP_REMOVED lines=9> */
.L_x_1847:
[----:B------:R-:W-:-:S04]  /*3df0*/  SHF.R.U32.HI R0, RZ, 0x15, R4 ;  /* 0x00000015ff007819 */ /* 0x000fc80000011604 */
[----:B------:R-:W-:-:S04]  /*3e00*/  LOP3.LUT R5, R0, 0x1, RZ, 0xc0, !PT ;  /* 0x0000000100057812 */ /* 0x000fc800078ec0ff */
[----:B------:R-:W-:-:S04]  /*3e10*/  IADD3 R0, PT, PT, R4, 0x88fffff, R5 ;  /* 0x088fffff04007810 */ /* 0x000fc80007ffe005 */
[----:B------:R-:W-:-:S04]  /*3e20*/  SHF.R.U32.HI R0, RZ, 0x15, R0 ;  /* 0x00000015ff007819 */ /* 0x000fc80000011600 */
[----:B------:R-:W-:-:S07]  /*3e30*/  LOP3.LUT R5, R0, 0xff, RZ, 0xc0, !PT ;  /* 0x000000ff00057812 */ /* 0x000fce00078ec0ff */
.L_x_1848:
[----:B------:R-:W-:-:S04]  /*3e40*/  SHF.R.U32.HI R4, RZ, 0x18, R4 ;  /* 0x00000018ff047819 */ /* 0x000fc80000011604 */
[----:B------:R-:W-:-:S04]  /*3e50*/  LOP3.LUT R5, R5, 0x80, R4, 0xf8, !PT ;  /* 0x0000008005057812 */ /* 0x000fc800078ef804 */
[----:B------:R-:W-:-:S07]  /*3e60*/  PRMT R0, R5, 0x7610, R0 ;  /* 0x0000761005007816 */ /* 0x000fce0000000000 */
.L_x_1846:
[----:B------:R-:W-:Y:S05]  /*3e70*/  BSYNC.RECONVERGENT B0 ;  /* 0x0000000000007941 */ /* 0x000fea0003800200 */
.L_x_1845:
[----:B------:R0:W-:Y:S01]  /*3e80*/  STG.E.U8 desc[UR36][R2.64], R0 ;  /* 0x0000000002007986 */ /* 0x0001e2000c101124 */
[----:B------:R-:W-:Y:S05]  /*3e90*/  BRA `(.L_x_1822) ;  /* 0x0000000000ac7947 */ /* 0x000fea0003800000 */
.L_x_1838:
[----:B------:R-:W-:-:S09]  /*3ea0*/  UISETP.NE.AND UP0, UPT, UR4, 0x1c, UPT ;  /* 0x0000001c0400788c */ /* 0x000fd2000bf05270 */
[----:B------:R-:W-:Y:S05]  /*3eb0*/  BRA.U !UP0, `(.L_x_1849) ;  /* 0x00000001089c7547 */ /* 0x000fea000b800000 */
[----:B------:R-:W-:-:S09]  /*3ec0*/  UISETP.NE.AND UP0, UPT, UR4, 0x1d, UPT ;  /* 0x0000001d0400788c */ /* 0x000fd2000bf05270 */
[----:B------:R-:W-:Y:S05]  /*3ed0*/  BRA.U !UP0, `(.L_x_1850) ;  /* 0x0000000108887547 */ /* 0x000fea000b800000 */
[----:B------:R-:W-:-:S09]  /*3ee0*/  UISETP.NE.AND UP0, UPT, UR4, 0x2c, UPT ;  /* 0x0000002c0400788c */ /* 0x000fd2000bf05270 */
[----:B------:R-:W-:Y:S05]  /*3ef0*/  BRA.U !UP0, `(.L_x_1851) ;  /* 0x0000000108447547 */ /* 0x000fea000b800000 */
.L_x_1821:
        /* <DEDUP_REMOVED lines=11> */
[----:B------:R-:W-:Y:S01]  /*3fb0*/  IMAD.U32 R7, RZ, RZ, UR9 ;  /* 0x00000009ff077e24 */ /* 0x000fe2000f8e00ff */
[----:B----4-:R-:W-:Y:S01]  /*3fc0*/  MOV R10, UR4 ;  /* 0x00000004000a7c02 */ /* 0x010fe20008000f00 */
[----:B-1----:R-:W-:-:S07]  /*3fd0*/  IMAD.U32 R11, RZ, RZ, UR5 ;  /* 0x00000005ff0b7e24 */ /* 0x002fce000f8e00ff */
[----:B------:R-:W-:-:S07]  /*3fe0*/  LEPC R20, `(.L_x_1852) ;  /* 0x000000001014794e */ /* 0x000fce0000000000 */
[----:B--2---:R-:W-:Y:S05]  /*3ff0*/  CALL.ABS.NOINC R2 ;  /* 0x0000000002007343 */ /* 0x004fea0003c00000 */
.L_x_1852:
[----:B------:R-:W-:Y:S05]  /*4000*/  BRA `(.L_x_1822) ;  /* 0x0000000000507947 */ /* 0x000fea0003800000 */
.L_x_1851:
        /* <DEDUP_REMOVED lines=15> */
.L_x_1850:
[----:B------:R-:W0:Y:S02]  /*4100*/  F2I.U64.TRUNC R4, R4 ;  /* 0x0000000400047311 */ /* 0x000e24000020d800 */
[----:B0-----:R0:W-:Y:S01]  /*4110*/  STG.E.64 desc[UR36][R2.64], R4 ;  /* 0x0000000402007986 */ /* 0x0011e2000c101b24 */
[----:B------:R-:W-:Y:S05]  /*4120*/  BRA `(.L_x_1822) ;  /* 0x0000000000087947 */ /* 0x000fea0003800000 */
.L_x_1849:
[----:B------:R-:W0:Y:S02]  /*4130*/  F2I.FTZ.U32.TRUNC.NTZ R5, R4 ;  /* 0x0000000400057305 */ /* 0x000e24000021f000 */
[----:B0-----:R0:W-:Y:S02]  /*4140*/  STG.E desc[UR36][R2.64], R5 ;  /* 0x0000000502007986 */ /* 0x0011e4000c101924 */
.L_x_1822:
[----:B------:R-:W-:-:S07]  /*4150*/  IADD3 R17, PT, PT, R17, 0x80, RZ ;  /* 0x0000008011117810 */ /* 0x000fce0007ffe0ff */
.L_x_1757:
[----:B------:R-:W-:Y:S05]  /*4160*/  BSYNC.RECONVERGENT B7 ;  /* 0x0000000000077941 */ /* 0x000fea0003800200 */
.L_x_1756:
[----:B------:R-:W5:Y:S01]  /*4170*/  LDCU UR4, c[0x0][0x380] ;  /* 0x00007000ff0477ac */ /* 0x000f620008000800 */
[----:B------:R-:W-:Y:S01]  /*4180*/  BSSY.RECONVERGENT B7, `(.L_x_1853) ;  /* 0x0000406000077945 */ /* 0x000fe20003800200 */
[----:B-----5:R-:W-:-:S13]  /*4190*/  ISETP.GE.AND P0, PT, R17, UR4, PT ;  /* 0x0000000411007c0c */ /* 0x020fda000bf06270 */
[----:B------:R-:W-:Y:S05]  /*41a0*/  @P0 BRA `(.L_x_1854) ;  /* 0x00000040000c0947 */ /* 0x000fea0003800000 */
[----:B------:R-:W5:Y:S01]  /*41b0*/  LDCU UR4, c[0x0][0x388] ;  /* 0x00007100ff0477ac */ /* 0x000f620008000800 */
[----:B------:R-:W-:Y:S02]  /*41c0*/  HFMA2 R16, -RZ, RZ, 0, 0 ;  /* 0x00000000ff107431 */ /* 0x000fe400000001ff */
[----:B------:R-:W-:Y:S02]  /*41d0*/  IMAD.MOV.U32 R18, RZ, RZ, RZ ;  /* 0x000000ffff127224 */ /* 0x000fe400078e00ff */
[----:B0-----:R-:W-:Y:S01]  /*41e0*/  IMAD.MOV.U32 R0, RZ, RZ, RZ ;  /* 0x000000ffff007224 */ /* 0x001fe200078e00ff */
        /* <DEDUP_REMOVED lines=350> */
.L_x_1855:
[----:B------:R-:W1:Y:S01]  /*57d0*/  LDCU.64 UR6, c[0x0][0x5f0] ;  /* 0x0000be00ff0677ac */ /* 0x000e620008000a00 */
[----:B------:R-:W-:Y:S01]  /*57e0*/  BSSY.RECONVERGENT B6, `(.L_x_1856) ;  /* 0x00000dd000067945 */ /* 0x000fe20003800200 */
[----:B------:R-:W-:-:S04]  /*57f0*/  UPRMT UR4, UR40, 0x7771, URZ ;  /* 0x0000777128047896 */ /* 0x000fc800080000ff */
[----:B------:R-:W-:Y:S01]  /*5800*/  UISETP.GT.AND UP0, UPT, UR4, 0x9, UPT ;  /* 0x000000090400788c */ /* 0x000fe2000bf04270 */
[----:B-1234-:R-:W-:-:S04]  /*5810*/  IADD3 R2, P0, PT, R0, UR6, RZ ;  /* 0x0000000600027c10 */ /* 0x01efc8000ff1e0ff */
        /* <DEDUP_REMOVED lines=11> */
[----:B--2---:R4:W0:Y:S01]  /*58d0*/  I2F.S16 R19, R2 ;  /* 0x0000000200137306 */ /* 0x0048220000101400 */
[----:B------:R-:W-:Y:S05]  /*58e0*/  BRA `(.L_x_1862) ;  /* 0x0000000c00307947 */ /* 0x000fea0003800000 */
.L_x_1860:
[----:B------:R-:W2:Y:S02]  /*58f0*/  LDG.E.U8 R2, desc[UR36][R2.64] ;  /* 0x0000002402027981 */ /* 0x000ea4000c1e1100 */
[----:B--2---:R-:W-:Y:S01]  /*5900*/  I2FP.F32.U32 R19, R2 ;  /* 0x0000000200137245 */ /* 0x004fe20000201000 */
[----:B------:R-:W-:Y:S06]  /*5910*/  BRA `(.L_x_1862) ;  /* 0x0000000c00247947 */ /* 0x000fec0003800000 */
.L_x_1859:
[----:B------:R-:W-:-:S09]  /*5920*/  UISETP.NE.AND UP0, UPT, UR4, 0x2, UPT ;  /* 0x000000020400788c */ /* 0x000fd2000bf05270 */
[----:B------:R-:W-:Y:S05]  /*5930*/  BRA.U !UP0, `(.L_x_1863) ;  /* 0x0000000108287547 */ /* 0x000fea000b800000 */
[----:B------:R-:W-:-:S09]  /*5940*/  UISETP.NE.AND UP0, UPT, UR4, 0x3, UPT ;  /* 0x000000030400788c */ /* 0x000fd2000bf05270 */
[----:B------:R-:W-:Y:S05]  /*5950*/  BRA.U !UP0, `(.L_x_1864) ;  /* 0x0000000108147547 */ /* 0x000fea000b800000 */
[----:B------:R-:W-:-:S09]  /*5960*/  UISETP.NE.AND UP0, UPT, UR4, 0x4, UPT ;  /* 0x000000040400788c */ /* 0x000fd2000bf05270 */
[----:B------:R-:W-:Y:S05]  /*5970*/  BRA.U UP0, `(.L_x_1861) ;  /* 0x0000000900b07547 */ /* 0x000fea000b800000 */
[----:B------:R-:W2:Y:S02]  /*5980*/  LDG.E.64 R2, desc[UR36][R2.64] ;  /* 0x0000002402027981 */ /* 0x000ea4000c1e1b00 */
[----:B--2---:R2:W3:Y:S01]  /*5990*/  I2F.S64 R19, R2 ;  /* 0x0000000200137312 */ /* 0x0044e20000301400 */
[----:B------:R-:W-:Y:S05]  /*59a0*/  BRA `(.L_x_1862) ;  /* 0x0000000c00007947 */ /* 0x000fea0003800000 */
.L_x_1864:
[----:B------:R-:W2:Y:S02]  /*59b0*/  LDG.E R2, desc[UR36][R2.64] ;  /* 0x0000002402027981 */ /* 0x000ea4000c1e1900 */
[----:B--2---:R-:W-:Y:S01]  /*59c0*/  I2FP.F32.S32 R19, R2 ;  /* 0x0000000200137245 */ /* 0x004fe20000201400 */
[----:B------:R-:W-:Y:S06]  /*59d0*/  BRA `(.L_x_1862) ;  /* 0x0000000800f47947 */ /* 0x000fec0003800000 */
.L_x_1863:
[----:B------:R-:W2:Y:S02]  /*59e0*/  LDG.E.U16 R2, desc[UR36][R2.64] ;  /* 0x0000002402027981 */ /* 0x000ea4000c1e1500 */
[----:B--2---:R0:W1:Y:S01]  /*59f0*/  I2F.S16 R19, R2 ;  /* 0x0000000200137306 */ /* 0x0040620000101400 */
[----:B------:R-:W-:Y:S05]  /*5a00*/  BRA `(.L_x_1862) ;  /* 0x0000000800e87947 */ /* 0x000fea0003800000 */
.L_x_1858:
        /* <DEDUP_REMOVED lines=8> */
.L_x_1866:
[----:B------:R-:W2:Y:S02]  /*5a90*/  LDG.E.U16 R2, desc[UR36][R2.64] ;  /* 0x0000002402027981 */ /* 0x000ea4000c1e1500 */
[----:B--2---:R-:W-:Y:S01]  /*5aa0*/  HADD2.F32 R19, -RZ, R2.H0_H0 ;  /* 0x20000002ff137230 */ /* 0x004fe20000004100 */
[----:B------:R-:W-:Y:S06]  /*5ab0*/  BRA `(.L_x_1862) ;  /* 0x0000000800bc7947 */ /* 0x000fec0003800000 */
.L_x_1865:
        /* <DEDUP_REMOVED lines=8> */
.L_x_1868:
[----:B------:R-:W2:Y:S02]  /*5b40*/  LDG.E.U16 R2, desc[UR36][R2.64] ;  /* 0x0000002402027981 */ /* 0x000ea4000c1e1500 */
[----:B--2---:R-:W-:Y:S01]  /*5b50*/  HADD2.F32 R19, -RZ, R2.H0_H0 ;  /* 0x20000002ff137230 */ /* 0x004fe20000004100 */
[----:B------:R-:W-:Y:S06]  /*5b60*/  BRA `(.L_x_1862) ;  /* 0x0000000800907947 */ /* 0x000fec0003800000 */
.L_x_1867:
[----:B------:R-:W2:Y:S01]  /*5b70*/  LDG.E.64 R2, desc[UR36][R2.64] ;  /* 0x0000002402027981 */ /* 0x000ea2000c1e1b00 */
[----:B------:R-:W-:Y:S01]  /*5b80*/  UMOV UR4, 0xf0000000 ;  /* 0xf000000000047882 */ /* 0x000fe20000000000 */
[----:B------:R-:W-:Y:S01]  /*5b90*/  UMOV UR5, 0x380fffff ;  /* 0x380fffff00057882 */ /* 0x000fe20000000000 */
[----:B--2---:R-:W0:Y:S01]  /*5ba0*/  F2F.F32.F64 R19, R2 ;  /* 0x0000000200137310 */ /* 0x004e220000301000 */
[----:B------:R-:W-:-:S14]  /*5bb0*/  DSETP.GEU.AND P0, PT, |R2|, UR4, PT ;  /* 0x0000000402007e2a */ /* 0x000fdc000bf0e200 */
[----:B0-----:R-:W-:Y:S01]  /*5bc0*/  @!P0 FMUL R19, R19, 1.175494350822287508e-38 ;  /* 0x0080000013138820 */ /* 0x001fe20000400000 */
[----:B------:R-:W-:Y:S06]  /*5bd0*/  BRA `(.L_x_1862) ;  /* 0x0000000800747947 */ /* 0x000fec0003800000 */
.L_x_1857:
        /* <DEDUP_REMOVED lines=12> */
.L_x_1871:
[----:B------:R-:W2:Y:S01]  /*5ca0*/  LDG.E.64 R2, desc[UR36][R2.64] ;  /* 0x0000002402027981 */ /* 0x000ea2000c1e1b00 */
[----:B------:R-:W-:Y:S01]  /*5cb0*/  UMOV UR4, 0xf0000000 ;  /* 0xf000000000047882 */ /* 0x000fe20000000000 */
[----:B------:R-:W-:Y:S01]  /*5cc0*/  UMOV UR5, 0x380fffff ;  /* 0x380fffff00057882 */ /* 0x000fe20000000000 */
[----:B--2---:R-:W0:Y:S01]  /*5cd0*/  F2F.F32.F64 R19, R2 ;  /* 0x0000000200137310 */ /* 0x004e220000301000 */
[----:B------:R-:W-:-:S14]  /*5ce0*/  DSETP.GEU.AND P0, PT, |R2|, UR4, PT ;  /* 0x0000000402007e2a */ /* 0x000fdc000bf0e200 */
[----:B0-----:R-:W-:Y:S01]  /*5cf0*/  @!P0 FMUL R19, R19, 1.175494350822287508e-38 ;  /* 0x0080000013138820 */ /* 0x001fe20000400000 */
[----:B------:R-:W-:Y:S06]  /*5d00*/  BRA `(.L_x_1862) ;  /* 0x0000000800287947 */ /* 0x000fec0003800000 */
.L_x_1870:
        /* <DEDUP_REMOVED lines=14> */
[----:B------:R-:W-:Y:S01]  /*5df0*/  VIADD R5, R4, 0xfffffffc ;  /* 0xfffffffc04057836 */ /* 0x000fe20000000000 */
[----:B------:R-:W-:-:S04]  /*5e00*/  IADD3 R4, PT, PT, R0, 0x1000000, RZ ;  /* 0x0100000000047810 */ /* 0x000fc80007ffe0ff */
[----:B------:R-:W-:Y:S01]  /*5e10*/  SHF.L.U32 R6, R0, R5, RZ ;  /* 0x0000000500067219 */ /* 0x000fe200000006ff */
[----:B------:R-:W-:Y:S01]  /*5e20*/  IMAD.SHL.U32 R5, R5, 0x800000, RZ ;  /* 0x0080000005057824 */ /* 0x000fe200078e00ff */
[----:B------:R-:W-:-:S04]  /*5e30*/  SHF.R.S32.HI R4, RZ, 0x8, R4 ;  /* 0x00000008ff047819 */ /* 0x000fc80000011404 */
[----:B------:R-:W-:-:S05]  /*5e40*/  LEA.HI R5, R6, -R5, RZ, 0x1c ;  /* 0x8000000506057211 */ /* 0x000fca00078fe0ff */
[----:B------:R-:W-:-:S05]  /*5e50*/  VIADD R5, R5, 0x3c000000 ;  /* 0x3c00000005057836 */ /* 0x000fca0000000000 */
[----:B------:R-:W-:-:S04]  /*5e60*/  LOP3.LUT R4, R5, 0x7f800000, R4, 0xf8, !PT ;  /* 0x7f80000005047812 */ /* 0x000fc800078ef804 */
[----:B------:R-:W-:-:S04]  /*5e70*/  SEL R4, R4, RZ, P0 ;  /* 0x000000ff04047207 */ /* 0x000fc80000000000 */
[----:B------:R-:W-:Y:S01]  /*5e80*/  LOP3.LUT R19, R4, 0x80000000, R19, 0xf8, !PT ;  /* 0x8000000004137812 */ /* 0x000fe200078ef813 */
[----:B------:R-:W-:Y:S06]  /*5e90*/  BRA `(.L_x_1862) ;  /* 0x0000000400c47947 */ /* 0x000fec0003800000 */
.L_x_1873:
[----:B------:R-:W2:Y:S02]  /*5ea0*/  LDG.E.U8 R2, desc[UR36][R2.64] ;  /* 0x0000002402027981 */ /* 0x000ea4000c1e1100 */
[C---:B--2---:R-:W-:Y:S01]  /*5eb0*/  IMAD.SHL.U32 R0, R2.reuse, 0x2000000, RZ ;  /* 0x0200000002007824 */ /* 0x044fe200078e00ff */
[----:B------:R-:W-:-:S04]  /*5ec0*/  SHF.L.U32 R5, R2, 0x8, RZ ;  /* 0x0000000802057819 */ /* 0x000fc800000006ff */
[----:B------:R-:W-:Y:S02]  /*5ed0*/  ISETP.GE.U32.AND P0, PT, R0, 0x8000000, PT ;  /* 0x080000000000780c */ /* 0x000fe40003f06070 */
[----:B------:R-:W-:-:S11]  /*5ee0*/  PRMT R19, R5, 0x9910, RZ ;  /* 0x0000991005137816 */ /* 0x000fd600000000ff */
[----:B------:R-:W-:Y:S02]  /*5ef0*/  @!P0 LOP3.LUT R4, R5, 0x7f00, RZ, 0xc0, !PT ;  /* 0x00007f0005048812 */ /* 0x000fe400078ec0ff */
[----:B------:R-:W-:Y:S02]  /*5f00*/  @P0 LEA.HI R0, R0, 0x70000000, RZ, 0x1c ;  /* 0x7000000000000811 */ /* 0x000fe400078fe0ff */
[----:B------:R-:W-:-:S03]  /*5f10*/  @!P0 LOP3.LUT R4, R4, 0x3f000000, RZ, 0xfc, !PT ;  /* 0x3f00000004048812 */ /* 0x000fc600078efcff */
[----:B------:R-:W-:Y:S02]  /*5f20*/  @P0 FMUL.FTZ R0, R0, 1.9259299443872358531e-34 ;  /* 0x0780000000000820 */ /* 0x000fe40000410000 */
[----:B------:R-:W-:-:S05]  /*5f30*/  @!P0 FADD.FTZ R0, R4, -0.5 ;  /* 0xbf00000004008421 */ /* 0x000fca0000010000 */
[----:B------:R-:W-:Y:S01]  /*5f40*/  LOP3.LUT R19, R0, 0x80000000, R19, 0xf8, !PT ;  /* 0x8000000000137812 */ /* 0x000fe200078ef813 */
[----:B------:R-:W-:Y:S06]  /*5f50*/  BRA `(.L_x_1862) ;  /* 0x0000000400947947 */ /* 0x000fec0003800000 */
.L_x_1872:
[----:B------:R-:W2:Y:S02]  /*5f60*/  LDG.E.U16 R2, desc[UR36][R2.64] ;  /* 0x0000002402027981 */ /* 0x000ea4000c1e1500 */
[----:B--2---:R-:W-:Y:S01]  /*5f70*/  IMAD.U32 R19, R2, 0x10000, RZ ;  /* 0x0001000002137824 */ /* 0x004fe200078e00ff */
[----:B------:R-:W-:Y:S06]  /*5f80*/  BRA `(.L_x_1862) ;  /* 0x0000000400887947 */ /* 0x000fec0003800000 */
.L_x_1869:
        /* <DEDUP_REMOVED lines=11> */
.L_x_1876:
        /* <DEDUP_REMOVED lines=20> */
.L_x_1878:
[----:B------:R-:W-:Y:S05]  /*6180*/  BSYNC.RECONVERGENT B0 ;  /* 0x0000000000007941 */ /* 0x000fea0003800200 */
.L_x_1877:
[----:B------:R-:W-:Y:S02]  /*6190*/  SHF.L.U32 R0, R0, 0x14, RZ ;  /* 0x0000001400007819 */ /* 0x000fe400000006ff */
[----:B------:R-:W-:-:S04]  /*61a0*/  LEA R2, R2, 0x3b800000, 0x17 ;  /* 0x3b80000002027811 */ /* 0x000fc800078eb8ff */
[----:B------:R-:W-:Y:S01]  /*61b0*/  LOP3.LUT R19, R2, R0, R19, 0xfe, !PT ;  /* 0x0000000002137212 */ /* 0x000fe200078efe13 */
[----:B------:R-:W-:Y:S06]  /*61c0*/  BRA `(.L_x_1862) ;  /* 0x0000000000f87947 */ /* 0x000fec0003800000 */
.L_x_1875:
        /* <DEDUP_REMOVED lines=20> */
.L_x_1880:
[----:B------:R-:W-:Y:S05]  /*6310*/  BSYNC.RECONVERGENT B0 ;  /* 0x0000000000007941 */ /* 0x000fea0003800200 */
.L_x_1879:
[----:B------:R-:W-:Y:S01]  /*6320*/  IMAD.SHL.U32 R0, R0, 0x200000, RZ ;  /* 0x0020000000007824 */ /* 0x000fe200078e00ff */
[----:B------:R-:W-:-:S04]  /*6330*/  LEA R2, R2, 0x37800000, 0x17 ;  /* 0x3780000002027811 */ /* 0x000fc800078eb8ff */
[----:B------:R-:W-:Y:S01]  /*6340*/  LOP3.LUT R19, R2, R0, R19, 0xfe, !PT ;  /* 0x0000000002137212 */ /* 0x000fe200078efe13 */
[----:B------:R-:W-:Y:S06]  /*6350*/  BRA `(.L_x_1862) ;  /* 0x0000000000947947 */ /* 0x000fec0003800000 */
.L_x_1874:
[----:B------:R-:W-:-:S09]  /*6360*/  UISETP.NE.AND UP0, UPT, UR4, 0x1c, UPT ;  /* 0x0000001c0400788c */ /* 0x000fd2000bf05270 */
[----:B------:R-:W-:Y:S05]  /*6370*/  BRA.U !UP0, `(.L_x_1881) ;  /* 0x0000000108847547 */ /* 0x000fea000b800000 */
[----:B------:R-:W-:-:S09]  /*6380*/  UISETP.NE.AND UP0, UPT, UR4, 0x1d, UPT ;  /* 0x0000001d0400788c */ /* 0x000fd2000bf05270 */
[----:B------:R-:W-:Y:S05]  /*6390*/  BRA.U !UP0, `(.L_x_1882) ;  /* 0x0000000108707547 */ /* 0x000fea000b800000 */
[----:B------:R-:W-:-:S09]  /*63a0*/  UISETP.NE.AND UP0, UPT, UR4, 0x2c, UPT ;  /* 0x0000002c0400788c */ /* 0x000fd2000bf05270 */
[----:B------:R-:W-:Y:S05]  /*63b0*/  BRA.U UP0, `(.L_x_1861) ;  /* 0x0000000100207547 */ /* 0x000fea000b800000 */
[----:B------:R-:W2:Y:S01]  /*63c0*/  LDG.E.U8 R2, desc[UR36][R2.64] ;  /* 0x0000002402027981 */ /* 0x000ea2000c1e1100 */
[----:B------:R-:W-:Y:S01]  /*63d0*/  HFMA2 R19, -RZ, RZ, 3.814697265625e-06, 0 ;  /* 0x00400000ff137431 */ /* 0x000fe200000001ff */
[----:B--2---:R-:W-:-:S13]  /*63e0*/  ISETP.NE.AND P0, PT, R2, RZ, PT ;  /* 0x000000ff0200720c */ /* 0x004fda0003f05270 */
[----:B------:R-:W-:Y:S05]  /*63f0*/  @!P0 BRA `(.L_x_1862) ;  /* 0x00000000006c8947 */ /* 0x000fea0003800000 */
[----:B------:R-:W-:-:S13]  /*6400*/  ISETP.NE.AND P0, PT, R2, 0xff, PT ;  /* 0x000000ff0200780c */ /* 0x000fda0003f05270 */
[----:B------:R-:W-:Y:S02]  /*6410*/  @!P0 IMAD.MOV.U32 R19, RZ, RZ, 0x7f800001 ;  /* 0x7f800001ff138424 */ /* 0x000fe400078e00ff */
[----:B------:R-:W-:Y:S01]  /*6420*/  @P0 IMAD.SHL.U32 R19, R2, 0x800000, RZ ;  /* 0x0080000002130824 */ /* 0x000fe200078e00ff */
[----:B------:R-:W-:Y:S06]  /*6430*/  BRA `(.L_x_1862) ;  /* 0x00000000005c7947 */ /* 0x000fec0003800000 */
.L_x_1861:
        /* <DEDUP_REMOVED lines=10> */
[----:B-1----:R-:W-:Y:S01]  /*64e0*/  IMAD.U32 R6, RZ, RZ, UR6 ;  /* 0x00000006ff067e24 */ /* 0x002fe2000f8e00ff */
[----:B------:R-:W-:Y:S01]  /*64f0*/  MOV R7, UR7 ;  /* 0x0000000700077c02 */ /* 0x000fe20008000f00 */
[----:B---3--:R-:W-:Y:S02]  /*6500*/  IMAD.U32 R10, RZ, RZ, UR8 ;  /* 0x00000008ff0a7e24 */ /* 0x008fe4000f8e00ff */
[----:B------:R-:W-:-:S07]  /*6510*/  IMAD.U32 R11, RZ, RZ, UR9 ;  /* 0x00000009ff0b7e24 */ /* 0x000fce000f8e00ff */
[----:B------:R-:W-:-:S07]  /*6520*/  LEPC R20, `(.L_x_1883) ;  /* 0x000000001014794e */ /* 0x000fce0000000000 */
[----:B--2---:R-:W-:Y:S05]  /*6530*/  CALL.ABS.NOINC R2 ;  /* 0x0000000002007343 */ /* 0x004fea0003c00000 */
.L_x_1883:
[----:B------:R-:W-:Y:S01]  /*6540*/  MOV R19, RZ ;  /* 0x000000ff00137202 */ /* 0x000fe20000000f00 */
[----:B------:R-:W-:Y:S06]  /*6550*/  BRA `(.L_x_1862) ;  /* 0x0000000000147947 */ /* 0x000fec0003800000 */
.L_x_1882:
[----:B------:R-:W2:Y:S02]  /*6560*/  LDG.E.64 R2, desc[UR36][R2.64] ;  /* 0x0000002402027981 */ /* 0x000ea4000c1e1b00 */
[----:B--2---:R0:W1:Y:S01]  /*6570*/  I2F.U64 R19, R2 ;  /* 0x0000000200137312 */ /* 0x0040620000301000 */
[----:B------:R-:W-:Y:S05]  /*6580*/  BRA `(.L_x_1862) ;  /* 0x0000000000087947 */ /* 0x000fea0003800000 */
.L_x_1881:
[----:B------:R-:W2:Y:S02]  /*6590*/  LDG.E R2, desc[UR36][R2.64] ;  /* 0x0000002402027981 */ /* 0x000ea4000c1e1900 */
[----:B--2---:R-:W-:-:S07]  /*65a0*/  I2FP.F32.U32 R19, R2 ;  /* 0x0000000200137245 */ /* 0x004fce0000201000 */
.L_x_1862:
[----:B------:R-:W-:Y:S05]  /*65b0*/  BSYNC.RECONVERGENT B6 ;  /* 0x0000000000067941 */ /* 0x000fea0003800200 */
.L_x_1856:
[----:B------:R-:W0:Y:S01]  /*65c0*/  LDCU.64 UR6, c[0x0][0x5f8] ;  /* 0x0000bf00ff0677ac */ /* 0x000e220008000a00 */
[----:B------:R-:W-:Y:S01]  /*65d0*/  BSSY.RECONVERGENT B6, `(.L_x_1884) ;  /* 0x00000dd000067945 */ /* 0x000fe20003800200 */
[----:B------:R-:W-:-:S04]  /*65e0*/  UPRMT UR4, UR40, 0x7772, URZ ;  /* 0x0000777228047896 */ /* 0x000fc800080000ff */
[----:B------:R-:W-:Y:S01]  /*65f0*/  UISETP.GT.AND UP0, UPT, UR4, 0x9, UPT ;  /* 0x000000090400788c */ /* 0x000fe2000bf04270 */
[----:B0-2-4-:R-:W-:-:S05]  /*6600*/  IADD3 R2, P0, PT, R18, UR6, RZ ;  /* 0x0000000612027c10 */ /* 0x015fca000ff1e0ff */
        /* <DEDUP_REMOVED lines=13> */
.L_x_1888:
[----:B------:R-:W2:Y:S02]  /*66e0*/  LDG.E.U8 R2, desc[UR36][R2.64] ;  /* 0x0000002402027981 */ /* 0x000ea4000c1e1100 */
[----:B--2---:R-:W-:Y:S01]  /*66f0*/  I2FP.F32.U32 R4, R2 ;  /* 0x0000000200047245 */ /* 0x004fe20000201000 */
[----:B------:R-:W-:Y:S06]  /*6700*/  BRA `(.L_x_1890) ;  /* 0x0000000c00247947 */ /* 0x000fec0003800000 */
.L_x_1887:
        /* <DEDUP_REMOVED lines=9> */
.L_x_1892:
[----:B------:R-:W2:Y:S02]  /*67a0*/  LDG.E R2, desc[UR36][R2.64] ;  /* 0x0000002402027981 */ /* 0x000ea4000c1e1900 */
[----:B--2---:R-:W-:Y:S01]  /*67b0*/  I2FP.F32.S32 R4, R2 ;  /* 0x0000000200047245 */ /* 0x004fe20000201400 */
[----:B------:R-:W-:Y:S06]  /*67c0*/  BRA `(.L_x_1890) ;  /* 0x0000000800f47947 */ /* 0x000fec0003800000 */
.L_x_1891:
[----:B------:R-:W2:Y:S02]  /*67d0*/  LDG.E.U16 R2, desc[UR36][R2.64] ;  /* 0x0000002402027981 */ /* 0x000ea4000c1e1500 */
[----:B--2---:R0:W2:Y:S01]  /*67e0*/  I2F.S16 R4, R2 ;  /* 0x0000000200047306 */ /* 0x0040a20000101400 */
[----:B------:R-:W-:Y:S05]  /*67f0*/  BRA `(.L_x_1890) ;  /* 0x0000000800e87947 */ /* 0x000fea0003800000 */
.L_x_1886:
        /* <DEDUP_REMOVED lines=8> */
.L_x_1894:
[----:B------:R-:W2:Y:S02]  /*6880*/  LDG.E.U16 R2, desc[UR36][R2.64] ;  /* 0x0000002402027981 */ /* 0x000ea4000c1e1500 */
[----:B--2---:R-:W-:Y:S01]  /*6890*/  HADD2.F32 R4, -RZ, R2.H0_H0 ;  /* 0x20000002ff047230 */ /* 0x004fe20000004100 */
[----:B------:R-:W-:Y:S06]  /*68a0*/  BRA `(.L_x_1890) ;  /* 0x0000000800bc7947 */ /* 0x000fec0003800000 */
.L_x_1893:
        /* <DEDUP_REMOVED lines=8> */
.L_x_1896:
[----:B------:R-:W2:Y:S02]  /*6930*/  LDG.E.U16 R2, desc[UR36][R2.64] ;  /* 0x0000002402027981 */ /* 0x000ea4000c1e1500 */
[----:B--2---:R-:W-:Y:S01]  /*6940*/  HADD2.F32 R4, -RZ, R2.H0_H0 ;  /* 0x20000002ff047230 */ /* 0x004fe20000004100 */
[----:B------:R-:W-:Y:S06]  /*6950*/  BRA `(.L_x_1890) ;  /* 0x0000000800907947 */ /* 0x000fec0003800000 */
.L_x_1895:
[----:B------:R-:W2:Y:S01]  /*6960*/  LDG.E.64 R2, desc[UR36][R2.64] ;  /* 0x0000002402027981 */ /* 0x000ea2000c1e1b00 */
[----:B------:R-:W-:Y:S01]  /*6970*/  UMOV UR4, 0xf0000000 ;  /* 0xf000000000047882 */ /* 0x000fe20000000000 */
[----:B------:R-:W-:Y:S01]  /*6980*/  UMOV UR5, 0x380fffff ;  /* 0x380fffff00057882 */ /* 0x000fe20000000000 */
[----:B--2---:R-:W0:Y:S01]  /*6990*/  F2F.F32.F64 R4, R2 ;  /* 0x0000000200047310 */ /* 0x004e220000301000 */
[----:B------:R-:W-:-:S14]  /*69a0*/  DSETP.GEU.AND P0, PT, |R2|, UR4, PT ;  /* 0x0000000402007e2a */ /* 0x000fdc000bf0e200 */
[----:B0-----:R-:W-:Y:S01]  /*69b0*/  @!P0 FMUL R4, R4, 1.175494350822287508e-38 ;  /* 0x0080000004048820 */ /* 0x001fe20000400000 */
[----:B------:R-:W-:Y:S06]  /*69c0*/  BRA `(.L_x_1890) ;  /* 0x0000000800747947 */ /* 0x000fec0003800000 */
.L_x_1885:
        /* <DEDUP_REMOVED lines=12> */
.L_x_1899:
[----:B------:R-:W2:Y:S01]  /*6a90*/  LDG.E.64 R2, desc[UR36][R2.64] ;  /* 0x0000002402027981 */ /* 0x000ea2000c1e1b00 */
[----:B------:R-:W-:Y:S01]  /*6aa0*/  UMOV UR4, 0xf0000000 ;  /* 0xf000000000047882 */ /* 0x000fe20000000000 */
[----:B------:R-:W-:Y:S01]  /*6ab0*/  UMOV UR5, 0x380fffff ;  /* 0x380fffff00057882 */ /* 0x000fe20000000000 */
[----:B--2---:R-:W0:Y:S01]  /*6ac0*/  F2F.F32.F64 R4, R2 ;  /* 0x0000000200047310 */ /* 0x004e220000301000 */
[----:B------:R-:W-:-:S14]  /*6ad0*/  DSETP.GEU.AND P0, PT, |R2|, UR4, PT ;  /* 0x0000000402007e2a */ /* 0x000fdc000bf0e200 */
[----:B0-----:R-:W-:Y:S01]  /*6ae0*/  @!P0 FMUL R4, R4, 1.175494350822287508e-38 ;  /* 0x0080000004048820 */ /* 0x001fe20000400000 */
[----:B------:R-:W-:Y:S06]  /*6af0*/  BRA `(.L_x_1890) ;  /* 0x0000000800287947 */ /* 0x000fec0003800000 */
.L_x_1898:
        /* <DEDUP_REMOVED lines=23> */
[----:B------:R-:W-:Y:S01]  /*6c70*/  LOP3.LUT R4, R5, 0x80000000, R4, 0xf8, !PT ;  /* 0x8000000005047812 */ /* 0x000fe200078ef804 */
[----:B------:R-:W-:Y:S06]  /*6c80*/  BRA `(.L_x_1890) ;  /* 0x0000000400c47947 */ /* 0x000fec0003800000 */
.L_x_1901:
        /* <DEDUP_REMOVED lines=10> */
[----:B------:R-:W-:Y:S01]  /*6d30*/  LOP3.LUT R4, R0, 0x80000000, R5, 0xf8, !PT ;  /* 0x8000000000047812 */ /* 0x000fe200078ef805 */
[----:B------:R-:W-:Y:S06]  /*6d40*/  BRA `(.L_x_1890) ;  /* 0x0000000400947947 */ /* 0x000fec0003800000 */
.L_x_1900:
[----:B------:R-:W2:Y:S02]  /*6d50*/  LDG.E.U16 R2, desc[UR36][R2.64] ;  /* 0x0000002402027981 */ /* 0x000ea4000c1e1500 */
[----:B--2---:R-:W-:Y:S01]  /*6d60*/  IMAD.U32 R4, R2, 0x10000, RZ ;  /* 0x0001000002047824 */ /* 0x004fe200078e00ff */
[----:B------:R-:W-:Y:S06]  /*6d70*/  BRA `(.L_x_1890) ;  /* 0x0000000400887947 */ /* 0x000fec0003800000 */
.L_x_1897:
        /* <DEDUP_REMOVED lines=11> */
.L_x_1904:
[----:B------:R-:W2:Y:S01]  /*6e30*/  LDG.E.U8 R3, desc[UR36][R2.64] ;  /* 0x0000002402037981 */ /* 0x000ea2000c1e1100 */
[----:B------:R-:W-:Y:S01]  /*6e40*/  HFMA2 R4, -RZ, RZ, 0, 0 ;  /* 0x00000000ff047431 */ /* 0x000fe200000001ff */
        /* <DEDUP_REMOVED lines=18> */
.L_x_1906:
[----:B------:R-:W-:Y:S05]  /*6f70*/  BSYNC.RECONVERGENT B0 ;  /* 0x0000000000007941 */ /* 0x000fea0003800200 */
.L_x_1905:
[----:B------:R-:W-:Y:S01]  /*6f80*/  IMAD.SHL.U32 R0, R0, 0x100000, RZ ;  /* 0x0010000000007824 */ /* 0x000fe200078e00ff */
[----:B------:R-:W-:-:S04]  /*6f90*/  LEA R2, R2, 0x3b800000, 0x17 ;  /* 0x3b80000002027811 */ /* 0x000fc800078eb8ff */
[----:B------:R-:W-:Y:S01]  /*6fa0*/  LOP3.LUT R4, R2, R0, R7, 0xfe, !PT ;  /* 0x0000000002047212 */ /* 0x000fe200078efe07 */
[----:B------:R-:W-:Y:S06]  /*6fb0*/  BRA `(.L_x_1890) ;  /* 0x0000000000f87947 */ /* 0x000fec0003800000 */
.L_x_1903:
        /* <DEDUP_REMOVED lines=20> */
.L_x_1908:
[----:B------:R-:W-:Y:S05]  /*7100*/  BSYNC.RECONVERGENT B0 ;  /* 0x0000000000007941 */ /* 0x000fea0003800200 */
.L_x_1907:
[----:B------:R-:W-:Y:S02]  /*7110*/  SHF.L.U32 R0, R0, 0x15, RZ ;  /* 0x0000001500007819 */ /* 0x000fe400000006ff */
[----:B------:R-:W-:-:S04]  /*7120*/  LEA R2, R2, 0x37800000, 0x17 ;  /* 0x3780000002027811 */ /* 0x000fc800078eb8ff */
[----:B------:R-:W-:Y:S01]  /*7130*/  LOP3.LUT R4, R2, R0, R7, 0xfe, !PT ;  /* 0x0000000002047212 */ /* 0x000fe200078efe07 */
[----:B------:R-:W-:Y:S06]  /*7140*/  BRA `(.L_x_1890) ;  /* 0x0000000000947947 */ /* 0x000fec0003800000 */
.L_x_1902:
        /* <DEDUP_REMOVED lines=14> */
.L_x_1889:
[----:B------:R-:W-:Y:S01]  /*7230*/  MOV R2, 0x0 ;  /* 0x0000000000027802 */ /* 0x000fe20000000f00 */
[----:B------:R-:W0:Y:S01]  /*7240*/  LDCU.64 UR4, c[0x4][0x128] ;  /* 0x01002500ff0477ac */ /* 0x000e220008000a00 */
[----:B------:R-:W-:Y:S02]  /*7250*/  HFMA2 R13, -RZ, RZ, 0, 0 ;  /* 0x00000000ff0d7431 */ /* 0x000fe400000001ff */
[----:B------:R-:W-:Y:S01]  /*7260*/  IMAD.MOV.U32 R8, RZ, RZ, 0x4e ;  /* 0x0000004eff087424 */ /* 0x000fe200078e00ff */
[----:B------:R-:W2:Y:S01]  /*7270*/  LDCU.64 UR6, c[0x4][0x130] ;  /* 0x01002600ff0677ac */ /* 0x000ea20008000a00 */
[----:B------:R-:W4:Y:S01]  /*7280*/  LDC.64 R2, c[0x4][R2] ;  /* 0x0100000002027b82 */ /* 0x000f220000000a00 */
[----:B------:R-:W-:Y:S01]  /*7290*/  IMAD.MOV.U32 R12, RZ, RZ, 0x1 ;  /* 0x00000001ff0c7424 */ /* 0x000fe200078e00ff */
[----:B------:R-:W1:Y:S01]  /*72a0*/  LDCU.64 UR8, c[0x4][0x18] ;  /* 0x01000300ff0877ac */ /* 0x000e620008000a00 */
[----:B0-----:R-:W-:Y:S02]  /*72b0*/  IMAD.U32 R4, RZ, RZ, UR4 ;  /* 0x00000004ff047e24 */ /* 0x001fe4000f8e00ff */
[----:B------:R-:W-:Y:S01]  /*72c0*/  IMAD.U32 R5, RZ, RZ, UR5 ;  /* 0x00000005ff057e24 */ /* 0x000fe2000f8e00ff */
[----:B--2---:R-:W-:Y:S01]  /*72d0*/  MOV R6, UR6 ;  /* 0x0000000600067c02 */ /* 0x004fe20008000f00 */
[----:B------:R-:W-:-:S02]  /*72e0*/  IMAD.U32 R7, RZ, RZ, UR7 ;  /* 0x00000007ff077e24 */ /* 0x000fc4000f8e00ff */
[----:B-1----:R-:W-:Y:S01]  /*72f0*/  IMAD.U32 R10, RZ, RZ, UR8 ;  /* 0x00000008ff0a7e24 */ /* 0x002fe2000f8e00ff */
[----:B------:R-:W-:-:S07]  /*7300*/  MOV R11, UR9 ;  /* 0x00000009000b7c02 */ /* 0x000fce0008000f00 */
[----:B------:R-:W-:-:S07]  /*7310*/  LEPC R20, `(.L_x_1911) ;  /* 0x000000001014794e */ /* 0x000fce0000000000 */
[----:B---345:R-:W-:Y:S05]  /*7320*/  CALL.ABS.NOINC R2 ;  /* 0x0000000002007343 */ /* 0x038fea0003c00000 */
.L_x_1911:
[----:B------:R-:W-:Y:S01]  /*7330*/  IMAD.MOV.U32 R4, RZ, RZ, RZ ;  /* 0x000000ffff047224 */ /* 0x000fe200078e00ff */
[----:B------:R-:W-:Y:S06]  /*7340*/  BRA `(.L_x_1890) ;  /* 0x0000000000147947 */ /* 0x000fec0003800000 */
.L_x_1910:
[----:B------:R-:W2:Y:S02]  /*7350*/  LDG.E.64 R2, desc[UR36][R2.64] ;  /* 0x0000002402027981 */ /* 0x000ea4000c1e1b00 */
[----:B--2---:R0:W2:Y:S01]  /*7360*/  I2F.U64 R4, R2 ;  /* 0x0000000200047312 */ /* 0x0040a20000301000 */
[----:B------:R-:W-:Y:S05]  /*7370*/  BRA `(.L_x_1890) ;  /* 0x0000000000087947 */ /* 0x000fea0003800000 */
.L_x_1909:
[----:B------:R-:W2:Y:S02]  /*7380*/  LDG.E R2, desc[UR36][R2.64] ;  /* 0x0000002402027981 */ /* 0x000ea4000c1e1900 */
[----:B--2---:R-:W-:-:S07]  /*7390*/  I2FP.F32.U32 R4, R2 ;  /* 0x0000000200047245 */ /* 0x004fce0000201000 */
.L_x_1890:
[----:B------:R-:W-:Y:S05]  /*73a0*/  BSYNC.RECONVERGENT B6 ;  /* 0x0000000000067941 */ /* 0x000fea0003800200 */
.L_x_1884:
[----:B------:R-:W0:Y:S01]  /*73b0*/  LDCU.64 UR4, c[0x0][0x5e8] ;  /* 0x0000bd00ff0477ac */ /* 0x000e220008000a00 */
[----:B-1-3-5:R-:W-:Y:S01]  /*73c0*/  FSETP.GT.FTZ.AND P0, PT, R19, RZ, PT ;  /* 0x000000ff1300720b */ /* 0x02afe20003f14000 */
[----:B------:R-:W2:Y:S01]  /*73d0*/  LDCU UR6, c[0x0][0x600] ;  /* 0x0000c000ff0677ac */ /* 0x000ea20008000800 */
[----:B------:R-:W-:-:S04]  /*73e0*/  ULOP3.LUT UR7, UR40, 0xff, URZ, 0xc0, !UPT ;  /* 0x000000ff28077892 */ /* 0x000fc8000f8ec0ff */
[----:B------:R-:W-:Y:S01]  /*73f0*/  UISETP.GT.AND UP0, UPT, UR7, 0x9, UPT ;  /* 0x000000090700788c */ /* 0x000fe2000bf04270 */
[----:B0---4-:R-:W-:-:S06]  /*7400*/  IADD3 R2, P1, PT, R16, UR4, RZ ;  /* 0x0000000410027c10 */ /* 0x011fcc000ff3e0ff */
        /* <DEDUP_REMOVED lines=14> */
.L_x_1915:
[----:B------:R-:W0:Y:S02]  /*74f0*/  F2I.S64.TRUNC R4, R4 ;  /* 0x0000000400047311 */ /* 0x000e24000020d900 */
[----:B0-----:R-:W-:-:S05]  /*7500*/  MOV R7, R4 ;  /* 0x0000000400077202 */ /* 0x001fca0000000f00 */
[----:B------:R0:W-:Y:S01]  /*7510*/  STG.E.U8 desc[UR36][R2.64], R7 ;  /* 0x0000000702007986 */ /* 0x0001e2000c101124 */
[----:B------:R-:W-:Y:S05]  /*7520*/  BRA `(.L_x_1917) ;  /* 0x0000000c00287947 */ /* 0x000fea0003800000 */
.L_x_1914:
        /* <DEDUP_REMOVED lines=9> */
.L_x_1919:
[----:B------:R-:W0:Y:S02]  /*75c0*/  F2I.FTZ.TRUNC.NTZ R5, R4 ;  /* 0x0000000400057305 */ /* 0x000e24000021f100 */
[----:B0-----:R0:W-:Y:S01]  /*75d0*/  STG.E desc[UR36][R2.64], R5 ;  /* 0x0000000502007986 */ /* 0x0011e2000c101924 */
[----:B------:R-:W-:Y:S05]  /*75e0*/  BRA `(.L_x_1917) ;  /* 0x0000000800f87947 */ /* 0x000fea0003800000 */
.L_x_1918:
[----:B------:R-:W0:Y:S02]  /*75f0*/  F2I.FTZ.TRUNC.NTZ R5, R4 ;  /* 0x0000000400057305 */ /* 0x000e24000021f100 */
[----:B0-----:R0:W-:Y:S01]  /*7600*/  STG.E.U16 desc[UR36][R2.64], R5 ;  /* 0x0000000502007986 */ /* 0x0011e2000c101524 */
[----:B------:R-:W-:Y:S05]  /*7610*/  BRA `(.L_x_1917) ;  /* 0x0000000800ec7947 */ /* 0x000fea0003800000 */
.L_x_1913:
        /* <DEDUP_REMOVED lines=8> */
.L_x_1921:
[----:B------:R-:W-:-:S05]  /*76a0*/  F2FP.F16.F32.PACK_AB R4, RZ, R4 ;  /* 0x00000004ff04723e */ /* 0x000fca00000000ff */
[----:B------:R0:W-:Y:S01]  /*76b0*/  STG.E.U16 desc[UR36][R2.64], R4 ;  /* 0x0000000402007986 */ /* 0x0001e2000c101524 */
[----:B------:R-:W-:Y:S05]  /*76c0*/  BRA `(.L_x_1917) ;  /* 0x0000000800c07947 */ /* 0x000fea0003800000 */
.L_x_1920:
[----:B------:R-:W-:-:S09]  /*76d0*/  UISETP.NE.AND UP0, UPT, UR7, 0x7, UPT ;  /* 0x000000070700788c */ /* 0x000fd2000bf05270 */
[----:B------:R-:W-:Y:S05]  /*76e0*/  BRA.U !UP0, `(.L_x_1922) ;  /* 0x00000001082c7547 */ /* 0x000fea000b800000 */
[----:B------:R-:W-:-:S09]  /*76f0*/  UISETP.NE.AND UP0, UPT, UR7, 0x8, UPT ;  /* 0x000000080700788c */ /* 0x000fd2000bf05270 */
[----:B------:R-:W-:Y:S05]  /*7700*/  BRA.U !UP0, `(.L_x_1923) ;  /* 0x0000000108147547 */ /* 0x000fea000b800000 */
[----:B------:R-:W-:-:S09]  /*7710*/  UISETP.NE.AND UP0, UPT, UR7, 0x9, UPT ;  /* 0x000000090700788c */ /* 0x000fd2000bf05270 */
[----:B------:R-:W-:Y:S05]  /*7720*/  BRA.U UP0, `(.L_x_1916) ;  /* 0x0000000500d07547 */ /* 0x000fea000b800000 */
[----:B------:R-:W-:-:S05]  /*7730*/  IMAD.MOV.U32 R5, RZ, RZ, RZ ;  /* 0x000000ffff057224 */ /* 0x000fca00078e00ff */
[----:B------:R0:W-:Y:S01]  /*7740*/  STG.E.64 desc[UR36][R2.64], R4 ;  /* 0x0000000402007986 */ /* 0x0001e2000c101b24 */
[----:B------:R-:W-:Y:S05]  /*7750*/  BRA `(.L_x_1917) ;  /* 0x00000008009c7947 */ /* 0x000fea0003800000 */
.L_x_1923:
[----:B------:R-:W-:-:S04]  /*7760*/  F2FP.F16.F32.PACK_AB R5, RZ, R4 ;  /* 0x00000004ff05723e */ /* 0x000fc800000000ff */
[----:B------:R-:W-:-:S05]  /*7770*/  PRMT R5, R5, 0x5410, RZ ;  /* 0x0000541005057816 */ /* 0x000fca00000000ff */
[----:B------:R0:W-:Y:S01]  /*7780*/  STG.E desc[UR36][R2.64], R5 ;  /* 0x0000000502007986 */ /* 0x0001e2000c101924 */
[----:B------:R-:W-:Y:S05]  /*7790*/  BRA `(.L_x_1917) ;  /* 0x00000008008c7947 */ /* 0x000fea0003800000 */
.L_x_1922:
[----:B------:R-:W-:-:S06]  /*77a0*/  FMUL.FTZ R4, R4, 1 ;  /* 0x3f80000004047820 */ /* 0x000fcc0000410000 */
[----:B------:R-:W0:Y:S02]  /*77b0*/  F2F.F64.F32 R4, R4 ;  /* 0x0000000400047310 */ /* 0x000e240000201800 */
[----:B0-----:R0:W-:Y:S01]  /*77c0*/  STG.E.64 desc[UR36][R2.64], R4 ;  /* 0x0000000402007986 */ /* 0x0011e2000c101b24 */
[----:B------:R-:W-:Y:S05]  /*77d0*/  BRA `(.L_x_1917) ;  /* 0x00000008007c7947 */ /* 0x000fea0003800000 */
.L_x_1912:
        /* <DEDUP_REMOVED lines=13> */
.L_x_1927:
[----:B------:R-:W-:Y:S01]  /*78b0*/  LOP3.LUT R6, R4, 0x7fffffff, RZ, 0xc0, !PT ;  /* 0x7fffffff04067812 */ /* 0x000fe200078ec0ff */
[----:B------:R-:W-:Y:S01]  /*78c0*/  BSSY.RECONVERGENT B0, `(.L_x_1928) ;  /* 0x0000012000007945 */ /* 0x000fe20003800200 */
[----:B------:R-:W-:Y:S02]  /*78d0*/  IMAD.MOV.U32 R0, RZ, RZ, 0x80 ;  /* 0x00000080ff007424 */ /* 0x000fe400078e00ff */
        /* <DEDUP_REMOVED lines=13> */
.L_x_1930:
[----:B------:R-:W-:-:S04]  /*79b0*/  SHF.R.U32.HI R4, RZ, 0x18, R4 ;  /* 0x00000018ff047819 */ /* 0x000fc80000011604 */
[----:B------:R-:W-:-:S04]  /*79c0*/  LOP3.LUT R4, R5, 0x80, R4, 0xf8, !PT ;  /* 0x0000008005047812 */ /* 0x000fc800078ef804 */
[----:B------:R-:W-:-:S07]  /*79d0*/  PRMT R0, R4, 0x7610, R0 ;  /* 0x0000761004007816 */ /* 0x000fce0000000000 */
.L_x_1929:
[----:B------:R-:W-:Y:S05]  /*79e0*/  BSYNC.RECONVERGENT B0 ;  /* 0x0000000000007941 */ /* 0x000fea0003800200 */
.L_x_1928:
[----:B------:R0:W-:Y:S01]  /*79f0*/  STG.E.U8 desc[UR36][R2.64], R0 ;  /* 0x0000000002007986 */ /* 0x0001e2000c101124 */
[----:B------:R-:W-:Y:S05]  /*7a00*/  BRA `(.L_x_1917) ;  /* 0x0000000400f07947 */ /* 0x000fea0003800000 */
.L_x_1926:
[----:B------:R-:W-:Y:S01]  /*7a10*/  LOP3.LUT R6, R4, 0x7fffffff, RZ, 0xc0, !PT ;  /* 0x7fffffff04067812 */ /* 0x000fe200078ec0ff */
[----:B------:R-:W-:Y:S01]  /*7a20*/  BSSY.RECONVERGENT B0, `(.L_x_1931) ;  /* 0x0000012000007945 */ /* 0x000fe20003800200 */
[----:B------:R-:W-:Y:S02]  /*7a30*/  HFMA2 R0, -RZ, RZ, 0, 7.62939453125e-06 ;  /* 0x00000080ff007431 */ /* 0x000fe400000001ff */
        /* <DEDUP_REMOVED lines=13> */
.L_x_1933:
[----:B------:R-:W-:-:S04]  /*7b10*/  SHF.R.U32.HI R4, RZ, 0x18, R4 ;  /* 0x00000018ff047819 */ /* 0x000fc80000011604 */
[----:B------:R-:W-:-:S04]  /*7b20*/  LOP3.LUT R5, R5, 0x80, R4, 0xf8, !PT ;  /* 0x0000008005057812 */ /* 0x000fc800078ef804 */
[----:B------:R-:W-:-:S07]  /*7b30*/  PRMT R0, R5, 0x7610, R0 ;  /* 0x0000761005007816 */ /* 0x000fce0000000000 */
.L_x_1932:
[----:B------:R-:W-:Y:S05]  /*7b40*/  BSYNC.RECONVERGENT B0 ;  /* 0x0000000000007941 */ /* 0x000fea0003800200 */
.L_x_1931:
[----:B------:R0:W-:Y:S01]  /*7b50*/  STG.E.U8 desc[UR36][R2.64], R0 ;  /* 0x0000000002007986 */ /* 0x0001e2000c101124 */
[----:B------:R-:W-:Y:S05]  /*7b60*/  BRA `(.L_x_1917) ;  /* 0x0000000400987947 */ /* 0x000fea0003800000 */
.L_x_1925:
[----:B------:R-:W-:-:S09]  /*7b70*/  UISETP.NE.AND UP0, UPT, UR7, 0x1c, UPT ;  /* 0x0000001c0700788c */ /* 0x000fd2000bf05270 */
[----:B------:R-:W-:Y:S05]  /*7b80*/  BRA.U !UP0, `(.L_x_1934) ;  /* 0x0000000108587547 */ /* 0x000fea000b800000 */
[----:B------:R-:W-:-:S09]  /*7b90*/  UISETP.NE.AND UP0, UPT, UR7, 0x1d, UPT ;  /* 0x0000001d0700788c */ /* 0x000fd2000bf05270 */
[----:B------:R-:W-:Y:S05]  /*7ba0*/  BRA.U !UP0, `(.L_x_1935) ;  /* 0x0000000108447547 */ /* 0x000fea000b800000 */
[----:B------:R-:W-:-:S09]  /*7bb0*/  UISETP.NE.AND UP0, UPT, UR7, 0x2c, UPT ;  /* 0x0000002c0700788c */ /* 0x000fd2000bf05270 */
[----:B------:R-:W-:Y:S05]  /*7bc0*/  BRA.U UP0, `(.L_x_1916) ;  /* 0x0000000100a87547 */ /* 0x000fea000b800000 */
        /* <DEDUP_REMOVED lines=15> */
.L_x_1935:
[----:B------:R-:W0:Y:S02]  /*7cc0*/  F2I.U64.TRUNC R4, R4 ;  /* 0x0000000400047311 */ /* 0x000e24000020d800 */
[----:B0-----:R0:W-:Y:S01]  /*7cd0*/  STG.E.64 desc[UR36][R2.64], R4 ;  /* 0x0000000402007986 */ /* 0x0011e2000c101b24 */
[----:B------:R-:W-:Y:S05]  /*7ce0*/  BRA `(.L_x_1917) ;  /* 0x0000000400387947 */ /* 0x000fea0003800000 */
.L_x_1934:
[----:B------:R-:W0:Y:S02]  /*7cf0*/  F2I.FTZ.U32.TRUNC.NTZ R5, R4 ;  /* 0x0000000400057305 */ /* 0x000e24000021f000 */
[----:B0-----:R0:W-:Y:S01]  /*7d00*/  STG.E desc[UR36][R2.64], R5 ;  /* 0x0000000502007986 */ /* 0x0011e2000c101924 */
[----:B------:R-:W-:Y:S05]  /*7d10*/  BRA `(.L_x_1917) ;  /* 0x00000004002c7947 */ /* 0x000fea0003800000 */
.L_x_1924:
        /* <DEDUP_REMOVED lines=10> */
.L_x_1937:
[----:B------:R-:W-:Y:S01]  /*7dc0*/  FMUL.FTZ R4, R4, 1 ;  /* 0x3f80000004047820 */ /* 0x000fe20000410000 */
[----:B------:R-:W-:-:S05]  /*7dd0*/  CS2R R6, SRZ ;  /* 0x0000000000067805 */ /* 0x000fca000001ff00 */
[----:B------:R-:W0:Y:S02]  /*7de0*/  F2F.F64.F32 R4, R4 ;  /* 0x0000000400047310 */ /* 0x000e240000201800 */
[----:B0-----:R3:W-:Y:S01]  /*7df0*/  STG.E.128 desc[UR36][R2.64], R4 ;  /* 0x0000000402007986 */ /* 0x0017e2000c101d24 */
[----:B------:R-:W-:Y:S05]  /*7e00*/  BRA `(.L_x_1917) ;  /* 0x0000000000f07947 */ /* 0x000fea0003800000 */
.L_x_1936:
[----:B------:R-:W-:-:S09]  /*7e10*/  UISETP.NE.AND UP0, UPT, UR7, 0xf, UPT ;  /* 0x0000000f0700788c */ /* 0x000fd2000bf05270 */
[----:B------:R-:W-:Y:S05]  /*7e20*/  BRA.U !UP0, `(.L_x_1938) ;  /* 0x0000000108e07547 */ /* 0x000fea000b800000 */
[----:B------:R-:W-:-:S09]  /*7e30*/  UISETP.NE.AND UP0, UPT, UR7, 0x17, UPT ;  /* 0x000000170700788c */ /* 0x000fd2000bf05270 */
[----:B------:R-:W-:Y:S05]  /*7e40*/  BRA.U !UP0, `(.L_x_1939) ;  /* 0x00000001088c7547 */ /* 0x000fea000b800000 */
[----:B------:R-:W-:-:S09]  /*7e50*/  UISETP.NE.AND UP0, UPT, UR7, 0x18, UPT ;  /* 0x000000180700788c */ /* 0x000fd2000bf05270 */
[----:B------:R-:W-:Y:S05]  /*7e60*/  BRA.U !UP0, `(.L_x_1940) ;  /* 0x0000000108447547 */ /* 0x000fea000b800000 */
.L_x_1916:
        /* <DEDUP_REMOVED lines=16> */
.L_x_1941:
[----:B------:R-:W-:Y:S05]  /*7f70*/  BRA `(.L_x_1917) ;  /* 0x0000000000947947 */ /* 0x000fea0003800000 */
.L_x_1940:
[----:B------:R-:W-:Y:S01]  /*7f80*/  LOP3.LUT R6, R4, 0x7fffffff, RZ, 0xc0, !PT ;  /* 0x7fffffff04067812 */ /* 0x000fe200078ec0ff */
[----:B------:R-:W-:Y:S01]  /*7f90*/  BSSY.RECONVERGENT B0, `(.L_x_1942) ;  /* 0x000000b000007945 */ /* 0x000fe20003800200 */
[----:B------:R-:W-:Y:S01]  /*7fa0*/  SHF.R.U32.HI R7, RZ, 0x18, R4 ;  /* 0x00000018ff077819 */ /* 0x000fe20000011604 */
[----:B------:R-:W-:Y:S01]  /*7fb0*/  IMAD.MOV.U32 R0, RZ, RZ, 0x7f ;  /* 0x0000007fff007424 */ /* 0x000fe200078e00ff */
        /* <DEDUP_REMOVED lines=8> */
.L_x_1943:
[----:B------:R-:W-:Y:S05]  /*8040*/  BSYNC.RECONVERGENT B0 ;  /* 0x0000000000007941 */ /* 0x000fea0003800200 */
.L_x_1942:
[----:B------:R-:W-:-:S05]  /*8050*/  LOP3.LUT R5, R0, 0x80, R7, 0xf8, !PT ;  /* 0x0000008000057812 */ /* 0x000fca00078ef807 */
[----:B------:R1:W-:Y:S01]  /*8060*/  STG.E.U8 desc[UR36][R2.64], R5 ;  /* 0x0000000502007986 */ /* 0x0003e2000c101124 */
[----:B------:R-:W-:Y:S05]  /*8070*/  BRA `(.L_x_1917) ;  /* 0x0000000000547947 */ /* 0x000fea0003800000 */
.L_x_1939:
[----:B------:R-:W-:Y:S01]  /*8080*/  LOP3.LUT R6, R4, 0x7fffffff, RZ, 0xc0, !PT ;  /* 0x7fffffff04067812 */ /* 0x000fe200078ec0ff */
[----:B------:R-:W-:Y:S03]  /*8090*/  BSSY.RECONVERGENT B0, `(.L_x_1944) ;  /* 0x000000d000007945 */ /* 0x000fe60003800200 */
        /* <DEDUP_REMOVED lines=9> */
.L_x_1945:
[----:B------:R-:W-:Y:S02]  /*8130*/  ISETP.GT.U32.AND P0, PT, R6, 0x7f800000, PT ;  /* 0x7f8000000600780c */ /* 0x000fe40003f04070 */
[----:B------:R-:W-:-:S04]  /*8140*/  MOV R0, 0x7f ;  /* 0x0000007f00007802 */ /* 0x000fc80000000f00 */
[----:B------:R-:W-:-:S07]  /*8150*/  SEL R0, R0, 0x7c, P0 ;  /* 0x0000007c00007807 */ /* 0x000fce0000000000 */
.L_x_1946:
[----:B------:R-:W-:Y:S05]  /*8160*/  BSYNC.RECONVERGENT B0 ;  /* 0x0000000000007941 */ /* 0x000fea0003800200 */
.L_x_1944:
[----:B------:R-:W-:-:S04]  /*8170*/  SHF.R.U32.HI R5, RZ, 0x18, R4 ;  /* 0x00000018ff057819 */ /* 0x000fc80000011604 */
[----:B------:R-:W-:-:S05]  /*8180*/  LOP3.LUT R5, R0, 0x80, R5, 0xf8, !PT ;  /* 0x0000008000057812 */ /* 0x000fca00078ef805 */
[----:B------:R2:W-:Y:S01]  /*8190*/  STG.E.U8 desc[UR36][R2.64], R5 ;  /* 0x0000000502007986 */ /* 0x0005e2000c101124 */
[----:B------:R-:W-:Y:S05]  /*81a0*/  BRA `(.L_x_1917) ;  /* 0x0000000000087947 */ /* 0x000fea0003800000 */
.L_x_1938:
[----:B------:R-:W-:-:S05]  /*81b0*/  F2FP.BF16.F32.PACK_AB R4, RZ, R4 ;  /* 0x00000004ff04723e */ /* 0x000fca00000010ff */
[----:B------:R0:W-:Y:S02]  /*81c0*/  STG.E.U16 desc[UR36][R2.64], R4 ;  /* 0x0000000402007986 */ /* 0x0001e4000c101524 */
.L_x_1917:
[----:B------:R-:W-:-:S07]  /*81d0*/  VIADD R17, R17, 0x80 ;  /* 0x0000008011117836 */ /* 0x000fce0000000000 */
.L_x_1854:
[----:B------:R-:W-:Y:S05]  /*81e0*/  BSYNC.RECONVERGENT B7 ;  /* 0x0000000000077941 */ /* 0x000fea0003800200 */
.L_x_1853:
[----:B------:R-:W5:Y:S01]  /*81f0*/  LDCU UR4, c[0x0][0x380] ;  /* 0x00007000ff0477ac */ /* 0x000f620008000800 */
[----:B------:R-:W-:Y:S01]  /*8200*/  BSSY.RECONVERGENT B7, `(.L_x_1947) ;  /* 0x0000406000077945 */ /* 0x000fe20003800200 */
[----:B-----5:R-:W-:-:S13]  /*8210*/  ISETP.GE.AND P0, PT, R17, UR4, PT ;  /* 0x0000000411007c0c */ /* 0x020fda000bf06270 */
[----:B------:R-:W-:Y:S05]  /*8220*/  @P0 BRA `(.L_x_1948) ;  /* 0x00000040000c0947 */ /* 0x000fea0003800000 */
[----:B------:R-:W5:Y:S01]  /*8230*/  LDCU UR4, c[0x0][0x388] ;  /* 0x00007100ff0477ac */ /* 0x000f620008000800 */
[----:B0-----:R-:W-:Y:S02]  /*8240*/  HFMA2 R0, -RZ, RZ, 0, 0 ;  /* 0x00000000ff007431 */ /* 0x001fe400000001ff */
[----:B------:R-:W-:Y:S02]  /*8250*/  IMAD.MOV.U32 R18, RZ, RZ, RZ ;  /* 0x000000ffff127224 */ /* 0x000fe400078e00ff */
        /* <DEDUP_REMOVED lines=351> */
.L_x_1949:
[----:B------:R-:W1:Y:S01]  /*9850*/  LDCU.64 UR6, c[0x0][0x5f0] ;  /* 0x0000be00ff0677ac */ /* 0x000e620008000a00 */
[----:B------:R-:W-:Y:S01]  /*9860*/  BSSY.RECONVERGENT B6, `(.L_x_1950) ;  /* 0x00000dd000067945 */ /* 0x000fe20003800200 */
        /* <DEDUP_REMOVED lines=16> */
.L_x_1954:
[----:B------:R-:W2:Y:S02]  /*9970*/  LDG.E.U8 R2, desc[UR36][R2.64] ;  /* 0x0000002402027981 */ /* 0x000ea4000c1e1100 */
[----:B--2---:R-:W-:Y:S01]  /*9980*/  I2FP.F32.U32 R19, R2 ;  /* 0x0000000200137245 */ /* 0x004fe20000201000 */
[----:B------:R-:W-:Y:S06]  /*9990*/  BRA `(.L_x_1956) ;  /* 0x0000000c00247947 */ /* 0x000fec0003800000 */
.L_x_1953:
        /* <DEDUP_REMOVED lines=9> */
.L_x_1958:
[----:B------:R-:W2:Y:S02]  /*9a30*/  LDG.E R2, desc[UR36][R2.64] ;  /* 0x0000002402027981 */ /* 0x000ea4000c1e1900 */
[----:B--2---:R-:W-:Y:S01]  /*9a40*/  I2FP.F32.S32 R19, R2 ;  /* 0x0000000200137245 */ /* 0x004fe20000201400 */
[----:B------:R-:W-:Y:S06]  /*9a50*/  BRA `(.L_x_1956) ;  /* 0x0000000800f47947 */ /* 0x000fec0003800000 */
.L_x_1957:
[----:B------:R-:W2:Y:S02]  /*9a60*/  LDG.E.U16 R2, desc[UR36][R2.64] ;  /* 0x0000002402027981 */ /* 0x000ea4000c1e1500 */
[----:B--2---:R2:W3:Y:S01]  /*9a70*/  I2F.S16 R19, R2 ;  /* 0x0000000200137306 */ /* 0x0044e20000101400 */
[----:B------:R-:W-:Y:S05]  /*9a80*/  BRA `(.L_x_1956) ;  /* 0x0000000800e87947 */ /* 0x000fea0003800000 */
.L_x_1952:
        /* <DEDUP_REMOVED lines=8> */
.L_x_1960:
[----:B------:R-:W2:Y:S02]  /*9b10*/  LDG.E.U16 R2, desc[UR36][R2.64] ;  /* 0x0000002402027981 */ /* 0x000ea4000c1e1500 */
[----:B--2---:R-:W-:Y:S01]  /*9b20*/  HADD2.F32 R19, -RZ, R2.H0_H0 ;  /* 0x20000002ff137230 */ /* 0x004fe20000004100 */
[----:B------:R-:W-:Y:S06]  /*9b30*/  BRA `(.L_x_1956) ;  /* 0x0000000800bc7947 */ /* 0x000fec0003800000 */
.L_x_1959:
        /* <DEDUP_REMOVED lines=8> */
.L_x_1962:
[----:B------:R-:W2:Y:S02]  /*9bc0*/  LDG.E.U16 R2, desc[UR36][R2.64] ;  /* 0x0000002402027981 */ /* 0x000ea4000c1e1500 */
[----:B--2---:R-:W-:Y:S01]  /*9bd0*/  HADD2.F32 R19, -RZ, R2.H0_H0 ;  /* 0x20000002ff137230 */ /* 0x004fe20000004100 */
[----:B------:R-:W-:Y:S06]  /*9be0*/  BRA `(.L_x_1956) ;  /* 0x0000000800907947 */ /* 0x000fec0003800000 */
.L_x_1961:
[----:B------:R-:W2:Y:S01]  /*9bf0*/  LDG.E.64 R2, desc[UR36][R2.64] ;  /* 0x0000002402027981 */ /* 0x000ea2000c1e1b00 */
[----:B------:R-:W-:Y:S01]  /*9c00*/  UMOV UR4, 0xf0000000 ;  /* 0xf000000000047882 */ /* 0x000fe20000000000 */
[----:B------:R-:W-:Y:S01]  /*9c10*/  UMOV UR5, 0x380fffff ;  /* 0x380fffff00057882 */ /* 0x000fe20000000000 */
[----:B--2---:R-:W0:Y:S01]  /*9c20*/  F2F.F32.F64 R19, R2 ;  /* 0x0000000200137310 */ /* 0x004e220000301000 */
[----:B------:R-:W-:-:S14]  /*9c30*/  DSETP.GEU.AND P0, PT, |R2|, UR4, PT ;  /* 0x0000000402007e2a */ /* 0x000fdc000bf0e200 */
[----:B0-----:R-:W-:Y:S01]  /*9c40*/  @!P0 FMUL R19, R19, 1.175494350822287508e-38 ;  /* 0x0080000013138820 */ /* 0x001fe20000400000 */
[----:B------:R-:W-:Y:S06]  /*9c50*/  BRA `(.L_x_1956) ;  /* 0x0000000800747947 */ /* 0x000fec0003800000 */
.L_x_1951:
        /* <DEDUP_REMOVED lines=12> */
.L_x_1965:
[----:B------:R-:W2:Y:S01]  /*9d20*/  LDG.E.64 R2, desc[UR36][R2.64] ;  /* 0x0000002402027981 */ /* 0x000ea2000c1e1b00 */
[----:B------:R-:W-:Y:S01]  /*9d30*/  UMOV UR4, 0xf0000000 ;  /* 0xf000000000047882 */ /* 0x000fe20000000000 */
[----:B------:R-:W-:Y:S01]  /*9d40*/  UMOV UR5, 0x380fffff ;  /* 0x380fffff00057882 */ /* 0x000fe20000000000 */
[----:B--2---:R-:W0:Y:S01]  /*9d50*/  F2F.F32.F64 R19, R2 ;  /* 0x0000000200137310 */ /* 0x004e220000301000 */
[----:B------:R-:W-:-:S14]  /*9d60*/  DSETP.GEU.AND P0, PT, |R2|, UR4, PT ;  /* 0x0000000402007e2a */ /* 0x000fdc000bf0e200 */
[----:B0-----:R-:W-:Y:S01]  /*9d70*/  @!P0 FMUL R19, R19, 1.175494350822287508e-38 ;  /* 0x0080000013138820 */ /* 0x001fe20000400000 */
[----:B------:R-:W-:Y:S06]  /*9d80*/  BRA `(.L_x_1956) ;  /* 0x0000000800287947 */ /* 0x000fec0003800000 */
.L_x_1964:
        /* <DEDUP_REMOVED lines=14> */
[----:B------:R-:W-:Y:S02]  /*9e70*/  VIADD R5, R4, 0xfffffffc ;  /* 0xfffffffc04057836 */ /* 0x000fe40000000000 */
[----:B------:R-:W-:-:S03]  /*9e80*/  VIADD R4, R0, 0x1000000 ;  /* 0x0100000000047836 */ /* 0x000fc60000000000 */
[----:B------:R-:W-:Y:S02]  /*9e90*/  SHF.L.U32 R6, R0, R5, RZ ;  /* 0x0000000500067219 */ /* 0x000fe400000006ff */
[----:B------:R-:W-:Y:S02]  /*9ea0*/  SHF.L.U32 R5, R5, 0x17, RZ ;  /* 0x0000001705057819 */ /* 0x000fe400000006ff */
[----:B------:R-:W-:Y:S02]  /*9eb0*/  SHF.R.S32.HI R4, RZ, 0x8, R4 ;  /* 0x00000008ff047819 */ /* 0x000fe40000011404 */
[----:B------:R-:W-:-:S05]  /*9ec0*/  LEA.HI R5, R6, -R5, RZ, 0x1c ;  /* 0x8000000506057211 */ /* 0x000fca00078fe0ff */
[----:B------:R-:W-:-:S05]  /*9ed0*/  VIADD R5, R5, 0x3c000000 ;  /* 0x3c00000005057836 */ /* 0x000fca0000000000 */
[----:B------:R-:W-:-:S04]  /*9ee0*/  LOP3.LUT R4, R5, 0x7f800000, R4, 0xf8, !PT ;  /* 0x7f80000005047812 */ /* 0x000fc800078ef804 */
[----:B------:R-:W-:-:S04]  /*9ef0*/  SEL R4, R4, RZ, P0 ;  /* 0x000000ff04047207 */ /* 0x000fc80000000000 */
[----:B------:R-:W-:Y:S01]  /*9f00*/  LOP3.LUT R19, R4, 0x80000000, R19, 0xf8, !PT ;  /* 0x8000000004137812 */ /* 0x000fe200078ef813 */
[----:B------:R-:W-:Y:S06]  /*9f10*/  BRA `(.L_x_1956) ;  /* 0x0000000400c47947 */ /* 0x000fec0003800000 */
.L_x_1967:
[----:B------:R-:W2:Y:S02]  /*9f20*/  LDG.E.U8 R2, desc[UR36][R2.64] ;  /* 0x0000002402027981 */ /* 0x000ea4000c1e1100 */
[C---:B--2---:R-:W-:Y:S01]  /*9f30*/  SHF.L.U32 R0, R2.reuse, 0x19, RZ ;  /* 0x0000001902007819 */ /* 0x044fe200000006ff */
[----:B------:R-:W-:-:S03]  /*9f40*/  IMAD.SHL.U32 R5, R2, 0x100, RZ ;  /* 0x0000010002057824 */ /* 0x000fc600078e00ff */
        /* <DEDUP_REMOVED lines=9> */
.L_x_1966:
[----:B------:R-:W2:Y:S02]  /*9fe0*/  LDG.E.U16 R2, desc[UR36][R2.64] ;  /* 0x0000002402027981 */ /* 0x000ea4000c1e1500 */
[----:B--2---:R-:W-:Y:S01]  /*9ff0*/  IMAD.U32 R19, R2, 0x10000, RZ ;  /* 0x0001000002137824 */ /* 0x004fe200078e00ff */
[----:B------:R-:W-:Y:S06]  /*a000*/  BRA `(.L_x_1956) ;  /* 0x0000000400887947 */ /* 0x000fec0003800000 */
.L_x_1963:
        /* <DEDUP_REMOVED lines=11> */
.L_x_1970:
        /* <DEDUP_REMOVED lines=20> */
.L_x_1972:
[----:B------:R-:W-:Y:S05]  /*a200*/  BSYNC.RECONVERGENT B0 ;  /* 0x0000000000007941 */ /* 0x000fea0003800200 */
.L_x_1971:
[----:B------:R-:W-:Y:S01]  /*a210*/  IMAD.SHL.U32 R0, R0, 0x100000, RZ ;  /* 0x0010000000007824 */ /* 0x000fe200078e00ff */
[----:B------:R-:W-:-:S04]  /*a220*/  LEA R2, R2, 0x3b800000, 0x17 ;  /* 0x3b80000002027811 */ /* 0x000fc800078eb8ff */
[----:B------:R-:W-:Y:S01]  /*a230*/  LOP3.LUT R19, R2, R0, R19, 0xfe, !PT ;  /* 0x0000000002137212 */ /* 0x000fe200078efe13 */
[----:B------:R-:W-:Y:S06]  /*a240*/  BRA `(.L_x_1956) ;  /* 0x0000000000f87947 */ /* 0x000fec0003800000 */
.L_x_1969:
        /* <DEDUP_REMOVED lines=20> */
.L_x_1974:
[----:B------:R-:W-:Y:S05]  /*a390*/  BSYNC.RECONVERGENT B0 ;  /* 0x0000000000007941 */ /* 0x000fea0003800200 */
.L_x_1973:
[----:B------:R-:W-:Y:S02]  /*a3a0*/  SHF.L.U32 R0, R0, 0x15, RZ ;  /* 0x0000001500007819 */ /* 0x000fe400000006ff */
[----:B------:R-:W-:-:S04]  /*a3b0*/  LEA R2, R2, 0x37800000, 0x17 ;  /* 0x3780000002027811 */ /* 0x000fc800078eb8ff */
[----:B------:R-:W-:Y:S01]  /*a3c0*/  LOP3.LUT R19, R2, R0, R19, 0xfe, !PT ;  /* 0x0000000002137212 */ /* 0x000fe200078efe13 */
[----:B------:R-:W-:Y:S06]  /*a3d0*/  BRA `(.L_x_1956) ;  /* 0x0000000000947947 */ /* 0x000fec0003800000 */
.L_x_1968:
        /* <DEDUP_REMOVED lines=14> */
.L_x_1955:
        /* <DEDUP_REMOVED lines=9> */
[----:B------:R-:W-:Y:S01]  /*a550*/  IMAD.U32 R5, RZ, RZ, UR5 ;  /* 0x00000005ff057e24 */ /* 0x000fe2000f8e00ff */
[----:B-1----:R-:W-:Y:S01]  /*a560*/  MOV R6, UR6 ;  /* 0x0000000600067c02 */ /* 0x002fe20008000f00 */
[----:B------:R-:W-:-:S02]  /*a570*/  IMAD.U32 R7, RZ, RZ, UR7 ;  /* 0x00000007ff077e24 */ /* 0x000fc4000f8e00ff */
[----:B---3--:R-:W-:Y:S01]  /*a580*/  IMAD.U32 R10, RZ, RZ, UR8 ;  /* 0x00000008ff0a7e24 */ /* 0x008fe2000f8e00ff */
[----:B------:R-:W-:-:S07]  /*a590*/  MOV R11, UR9 ;  /* 0x00000009000b7c02 */ /* 0x000fce0008000f00 */
[----:B------:R-:W-:-:S07]  /*a5a0*/  LEPC R20, `(.L_x_1977) ;  /* 0x000000001014794e */ /* 0x000fce0000000000 */
[----:B--2---:R-:W-:Y:S05]  /*a5b0*/  CALL.ABS.NOINC R2 ;  /* 0x0000000002007343 */ /* 0x004fea0003c00000 */
.L_x_1977:
[----:B------:R-:W-:Y:S01]  /*a5c0*/  IMAD.MOV.U32 R19, RZ, RZ, RZ ;  /* 0x000000ffff137224 */ /* 0x000fe200078e00ff */
[----:B------:R-:W-:Y:S06]  /*a5d0*/  BRA `(.L_x_1956) ;  /* 0x0000000000147947 */ /* 0x000fec0003800000 */
.L_x_1976:
[----:B------:R-:W2:Y:S02]  /*a5e0*/  LDG.E.64 R2, desc[UR36][R2.64] ;  /* 0x0000002402027981 */ /* 0x000ea4000c1e1b00 */
[----:B--2---:R0:W1:Y:S01]  /*a5f0*/  I2F.U64 R19, R2 ;  /* 0x0000000200137312 */ /* 0x0040620000301000 */
[----:B------:R-:W-:Y:S05]  /*a600*/  BRA `(.L_x_1956) ;  /* 0x0000000000087947 */ /* 0x000fea0003800000 */
.L_x_1975:
[----:B------:R-:W2:Y:S02]  /*a610*/  LDG.E R2, desc[UR36][R2.64] ;  /* 0x0000002402027981 */ /* 0x000ea4000c1e1900 */
[----:B--2---:R-:W-:-:S07]  /*a620*/  I2FP.F32.U32 R19, R2 ;  /* 0x0000000200137245 */ /* 0x004fce0000201000 */
.L_x_1956:
[----:B------:R-:W-:Y:S05]  /*a630*/  BSYNC.RECONVERGENT B6 ;  /* 0x0000000000067941 */ /* 0x000fea0003800200 */
.L_x_1950:
        /* <DEDUP_REMOVED lines=18> */
.L_x_1982:
[----:B------:R-:W2:Y:S02]  /*a760*/  LDG.E.U8 R2, desc[UR36][R2.64] ;  /* 0x0000002402027981 */ /* 0x000ea4000c1e1100 */
[----:B--2---:R-:W-:Y:S01]  /*a770*/  I2FP.F32.U32 R4, R2 ;  /* 0x0000000200047245 */ /* 0x004fe20000201000 */
[----:B------:R-:W-:Y:S06]  /*a780*/  BRA `(.L_x_1984) ;  /* 0x0000000c00247947 */ /* 0x000fec0003800000 */
.L_x_1981:
        /* <DEDUP_REMOVED lines=9> */
.L_x_1986:
[----:B------:R-:W2:Y:S02]  /*a820*/  LDG.E R2, desc[UR36][R2.64] ;  /* 0x0000002402027981 */ /* 0x000ea4000c1e1900 */
[----:B--2---:R-:W-:Y:S01]  /*a830*/  I2FP.F32.S32 R4, R2 ;  /* 0x0000000200047245 */ /* 0x004fe20000201400 */
[----:B------:R-:W-:Y:S06]  /*a840*/  BRA `(.L_x_1984) ;  /* 0x0000000800f47947 */ /* 0x000fec0003800000 */
.L_x_1985:
[----:B------:R-:W2:Y:S02]  /*a850*/  LDG.E.U16 R2, desc[UR36][R2.64] ;  /* 0x0000002402027981 */ /* 0x000ea4000c1e1500 */
[----:B--2---:R4:W0:Y:S01]  /*a860*/  I2F.S16 R4, R2 ;  /* 0x0000000200047306 */ /* 0x0048220000101400 */
[----:B------:R-:W-:Y:S05]  /*a870*/  BRA `(.L_x_1984) ;  /* 0x0000000800e87947 */ /* 0x000fea0003800000 */
.L_x_1980:
        /* <DEDUP_REMOVED lines=8> */
.L_x_1988:
[----:B------:R-:W2:Y:S02]  /*a900*/  LDG.E.U16 R2, desc[UR36][R2.64] ;  /* 0x0000002402027981 */ /* 0x000ea4000c1e1500 */
[----:B--2---:R-:W-:Y:S01]  /*a910*/  HADD2.F32 R4, -RZ, R2.H0_H0 ;  /* 0x20000002ff047230 */ /* 0x004fe20000004100 */
[----:B------:R-:W-:Y:S06]  /*a920*/  BRA `(.L_x_1984) ;  /* 0x0000000800bc7947 */ /* 0x000fec0003800000 */
.L_x_1987:
        /* <DEDUP_REMOVED lines=8> */
.L_x_1990:
[----:B------:R-:W2:Y:S02]  /*a9b0*/  LDG.E.U16 R2, desc[UR36][R2.64] ;  /* 0x0000002402027981 */ /* 0x000ea4000c1e1500 */
[----:B--2---:R-:W-:Y:S01]  /*a9c0*/  HADD2.F32 R4, -RZ, R2.H0_H0 ;  /* 0x20000002ff047230 */ /* 0x004fe20000004100 */
[----:B------:R-:W-:Y:S06]  /*a9d0*/  BRA `(.L_x_1984) ;  /* 0x0000000800907947 */ /* 0x000fec0003800000 */
.L_x_1989:
[----:B------:R-:W2:Y:S01]  /*a9e0*/  LDG.E.64 R2, desc[UR36][R2.64] ;  /* 0x0000002402027981 */ /* 0x000ea2000c1e1b00 */
[----:B------:R-:W-:Y:S01]  /*a9f0*/  UMOV UR4, 0xf0000000 ;  /* 0xf000000000047882 */ /* 0x000fe20000000000 */
[----:B------:R-:W-:Y:S01]  /*aa00*/  UMOV UR5, 0x380fffff ;  /* 0x380fffff00057882 */ /* 0x000fe20000000000 */
[----:B--2---:R-:W0:Y:S01]  /*aa10*/  F2F.F32.F64 R4, R2 ;  /* 0x0000000200047310 */ /* 0x004e220000301000 */
[----:B------:R-:W-:-:S14]  /*aa20*/  DSETP.GEU.AND P0, PT, |R2|, UR4, PT ;  /* 0x0000000402007e2a */ /* 0x000fdc000bf0e200 */
[----:B0-----:R-:W-:Y:S01]  /*aa30*/  @!P0 FMUL R4, R4, 1.175494350822287508e-38 ;  /* 0x0080000004048820 */ /* 0x001fe20000400000 */
[----:B------:R-:W-:Y:S06]  /*aa40*/  BRA `(.L_x_1984) ;  /* 0x0000000800747947 */ /* 0x000fec0003800000 */
.L_x_1979:
        /* <DEDUP_REMOVED lines=12> */
.L_x_1993:
[----:B------:R-:W2:Y:S01]  /*ab10*/  LDG.E.64 R2, desc[UR36][R2.64] ;  /* 0x0000002402027981 */ /* 0x000ea2000c1e1b00 */
[----:B------:R-:W-:Y:S01]  /*ab20*/  UMOV UR4, 0xf0000000 ;  /* 0xf000000000047882 */ /* 0x000fe20000000000 */
[----:B------:R-:W-:Y:S01]  /*ab30*/  UMOV UR5, 0x380fffff ;  /* 0x380fffff00057882 */ /* 0x000fe20000000000 */
[----:B--2---:R-:W0:Y:S01]  /*ab40*/  F2F.F32.F64 R4, R2 ;  /* 0x0000000200047310 */ /* 0x004e220000301000 */
[----:B------:R-:W-:-:S14]  /*ab50*/  DSETP.GEU.AND P0, PT, |R2|, UR4, PT ;  /* 0x0000000402007e2a */ /* 0x000fdc000bf0e200 */
[----:B0-----:R-:W-:Y:S01]  /*ab60*/  @!P0 FMUL R4, R4, 1.175494350822287508e-38 ;  /* 0x0080000004048820 */ /* 0x001fe20000400000 */
[----:B------:R-:W-:Y:S06]  /*ab70*/  BRA `(.L_x_1984) ;  /* 0x0000000800287947 */ /* 0x000fec0003800000 */
.L_x_1992:
        /* <DEDUP_REMOVED lines=19> */
[----:B------:R-:W-:Y:S02]  /*acb0*/  SHF.R.S32.HI R5, RZ, 0x8, R5 ;  /* 0x00000008ff057819 */ /* 0x000fe40000011405 */
[----:B------:R-:W-:-:S04]  /*acc0*/  IADD3 R6, PT, PT, R6, 0x3c000000, RZ ;  /* 0x3c00000006067810 */ /* 0x000fc80007ffe0ff */
[----:B------:R-:W-:-:S04]  /*acd0*/  LOP3.LUT R5, R6, 0x7f800000, R5, 0xf8, !PT ;  /* 0x7f80000006057812 */ /* 0x000fc800078ef805 */
[----:B------:R-:W-:-:S04]  /*ace0*/  SEL R5, R5, RZ, P0 ;  /* 0x000000ff05057207 */ /* 0x000fc80000000000 */
[----:B------:R-:W-:Y:S01]  /*acf0*/  LOP3.LUT R4, R5, 0x80000000, R4, 0xf8, !PT ;  /* 0x8000000005047812 */ /* 0x000fe200078ef804 */
[----:B------:R-:W-:Y:S06]  /*ad00*/  BRA `(.L_x_1984) ;  /* 0x0000000400c47947 */ /* 0x000fec0003800000 */
.L_x_1995:
        /* <DEDUP_REMOVED lines=12> */
.L_x_1994:
[----:B------:R-:W2:Y:S02]  /*add0*/  LDG.E.U16 R2, desc[UR36][R2.64] ;  /* 0x0000002402027981 */ /* 0x000ea4000c1e1500 */
[----:B--2---:R-:W-:Y:S01]  /*ade0*/  SHF.L.U32 R4, R2, 0x10, RZ ;  /* 0x0000001002047819 */ /* 0x004fe200000006ff */
[----:B------:R-:W-:Y:S06]  /*adf0*/  BRA `(.L_x_1984) ;  /* 0x0000000400887947 */ /* 0x000fec0003800000 */
.L_x_1991:
        /* <DEDUP_REMOVED lines=11> */
.L_x_1998:
        /* <DEDUP_REMOVED lines=20> */
.L_x_2000:
[----:B------:R-:W-:Y:S05]  /*aff0*/  BSYNC.RECONVERGENT B0 ;  /* 0x0000000000007941 */ /* 0x000fea0003800200 */
.L_x_1999:
[----:B------:R-:W-:Y:S01]  /*b000*/  IMAD.SHL.U32 R0, R0, 0x100000, RZ ;  /* 0x0010000000007824 */ /* 0x000fe200078e00ff */
[----:B------:R-:W-:-:S04]  /*b010*/  LEA R2, R2, 0x3b800000, 0x17 ;  /* 0x3b80000002027811 */ /* 0x000fc800078eb8ff */
[----:B------:R-:W-:Y:S01]  /*b020*/  LOP3.LUT R4, R2, R0, R7, 0xfe, !PT ;  /* 0x0000000002047212 */ /* 0x000fe200078efe07 */
[----:B------:R-:W-:Y:S06]  /*b030*/  BRA `(.L_x_1984) ;  /* 0x0000000000f87947 */ /* 0x000fec0003800000 */
.L_x_1997:
        /* <DEDUP_REMOVED lines=20> */
.L_x_2002:
[----:B------:R-:W-:Y:S05]  /*b180*/  BSYNC.RECONVERGENT B0 ;  /* 0x0000000000007941 */ /* 0x000fea0003800200 */
.L_x_2001:
[----:B------:R-:W-:Y:S01]  /*b190*/  IMAD.SHL.U32 R0, R0, 0x200000, RZ ;  /* 0x0020000000007824 */ /* 0x000fe200078e00ff */
[----:B------:R-:W-:-:S04]  /*b1a0*/  LEA R2, R2, 0x37800000, 0x17 ;  /* 0x3780000002027811 */ /* 0x000fc800078eb8ff */
[----:B------:R-:W-:Y:S01]  /*b1b0*/  LOP3.LUT R4, R2, R0, R7, 0xfe, !PT ;  /* 0x0000000002047212 */ /* 0x000fe200078efe07 */
[----:B------:R-:W-:Y:S06]  /*b1c0*/  BRA `(.L_x_1984) ;  /* 0x0000000000947947 */ /* 0x000fec0003800000 */
.L_x_1996:
        /* <DEDUP_REMOVED lines=11> */
[----:B------:R-:W-:Y:S01]  /*b280*/  @!P0 MOV R4, 0x7f800001 ;  /* 0x7f80000100048802 */ /* 0x000fe20000000f00 */
[----:B------:R-:W-:Y:S01]  /*b290*/  @P0 IMAD.SHL.U32 R4, R2, 0x800000, RZ ;  /* 0x0080000002040824 */ /* 0x000fe200078e00ff */
[----:B------:R-:W-:Y:S06]  /*b2a0*/  BRA `(.L_x_1984) ;  /* 0x00000000005c7947 */ /* 0x000fec0003800000 */
.L_x_1983:
[----:B------:R-:W-:Y:S01]  /*b2b0*/  MOV R2, 0x0 ;  /* 0x0000000000027802 */ /* 0x000fe20000000f00 */
[----:B------:R-:W0:Y:S01]  /*b2c0*/  LDCU.64 UR4, c[0x4][0x128] ;  /* 0x01002500ff0477ac */ /* 0x000e220008000a00 */
[----:B------:R-:W-:Y:S02]  /*b2d0*/  HFMA2 R12, -RZ, RZ, 0, 5.9604644775390625e-08 ;  /* 0x00000001ff0c7431 */ /* 0x000fe400000001ff */
[----:B------:R-:W-:Y:S01]  /*b2e0*/  IMAD.MOV.U32 R8, RZ, RZ, 0x4e ;  /* 0x0000004eff087424 */ /* 0x000fe200078e00ff */
[----:B------:R-:W2:Y:S01]  /*b2f0*/  LDCU.64 UR6, c[0x4][0x130] ;  /* 0x01002600ff0677ac */ /* 0x000ea20008000a00 */
[----:B------:R-:W4:Y:S01]  /*b300*/  LDC.64 R2, c[0x4][R2] ;  /* 0x0100000002027b82 */ /* 0x000f220000000a00 */
[----:B------:R-:W-:Y:S01]  /*b310*/  IMAD.MOV.U32 R13, RZ, RZ, RZ ;  /* 0x000000ffff0d7224 */ /* 0x000fe200078e00ff */
[----:B------:R-:W1:Y:S01]  /*b320*/  LDCU.64 UR8, c[0x4][0x18] ;  /* 0x01000300ff0877ac */ /* 0x000e620008000a00 */
[----:B0-----:R-:W-:Y:S01]  /*b330*/  IMAD.U32 R4, RZ, RZ, UR4 ;  /* 0x00000004ff047e24 */ /* 0x001fe2000f8e00ff */
[----:B------:R-:W-:Y:S01]  /*b340*/  MOV R5, UR5 ;  /* 0x0000000500057c02 */ /* 0x000fe20008000f00 */
[----:B--2---:R-:W-:-:S02]  /*b350*/  IMAD.U32 R6, RZ, RZ, UR6 ;  /* 0x00000006ff067e24 */ /* 0x004fc4000f8e00ff */
[----:B------:R-:W-:Y:S01]  /*b360*/  IMAD.U32 R7, RZ, RZ, UR7 ;  /* 0x00000007ff077e24 */ /* 0x000fe2000f8e00ff */
[----:B-1----:R-:W-:Y:S01]  /*b370*/  MOV R10, UR8 ;  /* 0x00000008000a7c02 */ /* 0x002fe20008000f00 */
[----:B------:R-:W-:-:S07]  /*b380*/  IMAD.U32 R11, RZ, RZ, UR9 ;  /* 0x00000009ff0b7e24 */ /* 0x000fce000f8e00ff */
[----:B------:R-:W-:-:S07]  /*b390*/  LEPC R20, `(.L_x_2005) ;  /* 0x000000001014794e */ /* 0x000fce0000000000 */
[----:B---345:R-:W-:Y:S05]  /*b3a0*/  CALL.ABS.NOINC R2 ;  /* 0x0000000002007343 */ /* 0x038fea0003c00000 */
.L_x_2005:
[----:B------:R-:W-:Y:S01]  /*b3b0*/  IMAD.MOV.U32 R4, RZ, RZ, RZ ;  /* 0x000000ffff047224 */ /* 0x000fe200078e00ff */
[----:B------:R-:W-:Y:S06]  /*b3c0*/  BRA `(.L_x_1984) ;  /* 0x0000000000147947 */ /* 0x000fec0003800000 */
.L_x_2004:
[----:B------:R-:W2:Y:S02]  /*b3d0*/  LDG.E.64 R2, desc[UR36][R2.64] ;  /* 0x0000002402027981 */ /* 0x000ea4000c1e1b00 */
[----:B--2---:R0:W2:Y:S01]  /*b3e0*/  I2F.U64 R4, R2 ;  /* 0x0000000200047312 */ /* 0x0040a20000301000 */
[----:B------:R-:W-:Y:S05]  /*b3f0*/  BRA `(.L_x_1984) ;  /* 0x0000000000087947 */ /* 0x000fea0003800000 */
.L_x_2003:
[----:B------:R-:W2:Y:S02]  /*b400*/  LDG.E R2, desc[UR36][R2.64] ;  /* 0x0000002402027981 */ /* 0x000ea4000c1e1900 */
[----:B--2---:R-:W-:-:S07]  /*b410*/  I2FP.F32.U32 R4, R2 ;  /* 0x0000000200047245 */ /* 0x004fce0000201000 */
.L_x_1984:
[----:B------:R-:W-:Y:S05]  /*b420*/  BSYNC.RECONVERGENT B6 ;  /* 0x0000000000067941 */ /* 0x000fea0003800200 */
.L_x_1978:
[----:B------:R-:W0:Y:S01]  /*b430*/  LDCU.64 UR4, c[0x0][0x5e8] ;  /* 0x0000bd00ff0477ac */ /* 0x000e220008000a00 */
[----:B-1-3-5:R-:W-:Y:S01]  /*b440*/  FSETP.GT.FTZ.AND P0, PT, R19, RZ, PT ;  /* 0x000000ff1300720b */ /* 0x02afe20003f14000 */
[----:B------:R-:W1:Y:S01]  /*b450*/  LDCU UR6, c[0x0][0x600] ;  /* 0x0000c000ff0677ac */ /* 0x000e620008000800 */
[----:B------:R-:W-:-:S04]  /*b460*/  ULOP3.LUT UR7, UR40, 0xff, URZ, 0xc0, !UPT ;  /* 0x000000ff28077892 */ /* 0x000fc8000f8ec0ff */
[----:B------:R-:W-:Y:S01]  /*b470*/  UISETP.GT.AND UP0, UPT, UR7, 0x9, UPT ;  /* 0x000000090700788c */ /* 0x000fe2000bf04270 */
[----:B0-2-4-:R-:W-:-:S04]  /*b480*/  IADD3 R2, P1, PT, R16, UR4, RZ ;  /* 0x0000000410027c10 */ /* 0x015fc8000ff3e0ff */
[----:B------:R-:W-:Y:S02]  /*b490*/  IADD3.X R3, PT, PT, RZ, UR5, RZ, P1, !PT ;  /* 0x00000005ff037c10 */ /* 0x000fe40008ffe4ff */
[----:B-1----:R-:W-:Y:S02]  /*b4a0*/  @!P0 FMUL.FTZ R4, R4, UR6 ;  /* 0x0000000604048c20 */ /* 0x002fe40008410000 */
        /* <DEDUP_REMOVED lines=12> */
.L_x_2009:
[----:B------:R-:W0:Y:S02]  /*b570*/  F2I.S64.TRUNC R4, R4 ;  /* 0x0000000400047311 */ /* 0x000e24000020d900 */
[----:B0-----:R-:W-:-:S05]  /*b580*/  IMAD.MOV.U32 R7, RZ, RZ, R4 ;  /* 0x000000ffff077224 */ /* 0x001fca00078e0004 */
[----:B------:R0:W-:Y:S01]  /*b590*/  STG.E.U8 desc[UR36][R2.64], R7 ;  /* 0x0000000702007986 */ /* 0x0001e2000c101124 */
[----:B------:R-:W-:Y:S05]  /*b5a0*/  BRA `(.L_x_2011) ;  /* 0x0000000c00287947 */ /* 0x000fea0003800000 */
.L_x_2008:
        /* <DEDUP_REMOVED lines=9> */
.L_x_2013:
[----:B------:R-:W0:Y:S02]  /*b640*/  F2I.FTZ.TRUNC.NTZ R5, R4 ;  /* 0x0000000400057305 */ /* 0x000e24000021f100 */
[----:B0-----:R0:W-:Y:S01]  /*b650*/  STG.E desc[UR36][R2.64], R5 ;  /* 0x0000000502007986 */ /* 0x0011e2000c101924 */
[----:B------:R-:W-:Y:S05]  /*b660*/  BRA `(.L_x_2011) ;  /* 0x0000000800f87947 */ /* 0x000fea0003800000 */
.L_x_2012:
[----:B------:R-:W0:Y:S02]  /*b670*/  F2I.FTZ.TRUNC.NTZ R5, R4 ;  /* 0x0000000400057305 */ /* 0x000e24000021f100 */
[----:B0-----:R0:W-:Y:S01]  /*b680*/  STG.E.U16 desc[UR36][R2.64], R5 ;  /* 0x0000000502007986 */ /* 0x0011e2000c101524 */
[----:B------:R-:W-:Y:S05]  /*b690*/  BRA `(.L_x_2011) ;  /* 0x0000000800ec7947 */ /* 0x000fea0003800000 */
.L_x_2007:
        /* <DEDUP_REMOVED lines=8> */
.L_x_2015:
[----:B------:R-:W-:-:S05]  /*b720*/  F2FP.F16.F32.PACK_AB R4, RZ, R4 ;  /* 0x00000004ff04723e */ /* 0x000fca00000000ff */
[----:B------:R0:W-:Y:S01]  /*b730*/  STG.E.U16 desc[UR36][R2.64], R4 ;  /* 0x0000000402007986 */ /* 0x0001e2000c101524 */
[----:B------:R-:W-:Y:S05]  /*b740*/  BRA `(.L_x_2011) ;  /* 0x0000000800c07947 */ /* 0x000fea0003800000 */
.L_x_2014:
        /* <DEDUP_REMOVED lines=9> */
.L_x_2017:
[----:B------:R-:W-:-:S04]  /*b7e0*/  F2FP.F16.F32.PACK_AB R5, RZ, R4 ;  /* 0x00000004ff05723e */ /* 0x000fc800000000ff */
[----:B------:R-:W-:-:S05]  /*b7f0*/  PRMT R5, R5, 0x5410, RZ ;  /* 0x0000541005057816 */ /* 0x000fca00000000ff */
[----:B------:R0:W-:Y:S01]  /*b800*/  STG.E desc[UR36][R2.64], R5 ;  /* 0x0000000502007986 */ /* 0x0001e2000c101924 */
[----:B------:R-:W-:Y:S05]  /*b810*/  BRA `(.L_x_2011) ;  /* 0x00000008008c7947 */ /* 0x000fea0003800000 */
.L_x_2016:
[----:B------:R-:W-:-:S06]  /*b820*/  FMUL.FTZ R4, R4, 1 ;  /* 0x3f80000004047820 */ /* 0x000fcc0000410000 */
[----:B------:R-:W0:Y:S02]  /*b830*/  F2F.F64.F32 R4, R4 ;  /* 0x0000000400047310 */ /* 0x000e240000201800 */
[----:B0-----:R0:W-:Y:S01]  /*b840*/  STG.E.64 desc[UR36][R2.64], R4 ;  /* 0x0000000402007986 */ /* 0x0011e2000c101b24 */
[----:B------:R-:W-:Y:S05]  /*b850*/  BRA `(.L_x_2011) ;  /* 0x00000008007c7947 */ /* 0x000fea0003800000 */
.L_x_2006:
        /* <DEDUP_REMOVED lines=13> */
.L_x_2021:
[----:B------:R-:W-:Y:S01]  /*b930*/  LOP3.LUT R6, R4, 0x7fffffff, RZ, 0xc0, !PT ;  /* 0x7fffffff04067812 */ /* 0x000fe200078ec0ff */
[----:B------:R-:W-:Y:S01]  /*b940*/  BSSY.RECONVERGENT B0, `(.L_x_2022) ;  /* 0x0000012000007945 */ /* 0x000fe20003800200 */
[----:B------:R-:W-:Y:S02]  /*b950*/  MOV R0, 0x80 ;  /* 0x0000008000007802 */ /* 0x000fe40000000f00 */
        /* <DEDUP_REMOVED lines=13> */
.L_x_2024:
[----:B------:R-:W-:-:S04]  /*ba30*/  SHF.R.U32.HI R4, RZ, 0x18, R4 ;  /* 0x00000018ff047819 */ /* 0x000fc80000011604 */
[----:B------:R-:W-:-:S04]  /*ba40*/  LOP3.LUT R4, R5, 0x80, R4, 0xf8, !PT ;  /* 0x0000008005047812 */ /* 0x000fc800078ef804 */
[----:B------:R-:W-:-:S07]  /*ba50*/  PRMT R0, R4, 0x7610, R0 ;  /* 0x0000761004007816 */ /* 0x000fce0000000000 */
.L_x_2023:
[----:B------:R-:W-:Y:S05]  /*ba60*/  BSYNC.RECONVERGENT B0 ;  /* 0x0000000000007941 */ /* 0x000fea0003800200 */
.L_x_2022:
[----:B------:R0:W-:Y:S01]  /*ba70*/  STG.E.U8 desc[UR36][R2.64], R0 ;  /* 0x0000000002007986 */ /* 0x0001e2000c101124 */
[----:B------:R-:W-:Y:S05]  /*ba80*/  BRA `(.L_x_2011) ;  /* 0x0000000400f07947 */ /* 0x000fea0003800000 */
.L_x_2020:
        /* <DEDUP_REMOVED lines=16> */
.L_x_2027:
[----:B------:R-:W-:-:S04]  /*bb90*/  SHF.R.U32.HI R4, RZ, 0x18, R4 ;  /* 0x00000018ff047819 */ /* 0x000fc80000011604 */
[----:B------:R-:W-:-:S04]  /*bba0*/  LOP3.LUT R5, R5, 0x80, R4, 0xf8, !PT ;  /* 0x0000008005057812 */ /* 0x000fc800078ef804 */
[----:B------:R-:W-:-:S07]  /*bbb0*/  PRMT R0, R5, 0x7610, R0 ;  /* 0x0000761005007816 */ /* 0x000fce0000000000 */
.L_x_2026:
[----:B------:R-:W-:Y:S05]  /*bbc0*/  BSYNC.RECONVERGENT B0 ;  /* 0x0000000000007941 */ /* 0x000fea0003800200 */
.L_x_2025:
[----:B------:R0:W-:Y:S01]  /*bbd0*/  STG.E.U8 desc[UR36][R2.64], R0 ;  /* 0x0000000002007986 */ /* 0x0001e2000c101124 */
[----:B------:R-:W-:Y:S05]  /*bbe0*/  BRA `(.L_x_2011) ;  /* 0x0000000400987947 */ /* 0x000fea0003800000 */
.L_x_2019:
        /* <DEDUP_REMOVED lines=21> */
.L_x_2029:
[----:B------:R-:W0:Y:S02]  /*bd40*/  F2I.U64.TRUNC R4, R4 ;  /* 0x0000000400047311 */ /* 0x000e24000020d800 */
[----:B0-----:R0:W-:Y:S01]  /*bd50*/  STG.E.64 desc[UR36][R2.64], R4 ;  /* 0x0000000402007986 */ /* 0x0011e2000c101b24 */
[----:B------:R-:W-:Y:S05]  /*bd60*/  BRA `(.L_x_2011) ;  /* 0x0000000400387947 */ /* 0x000fea0003800000 */
.L_x_2028:
[----:B------:R-:W0:Y:S02]  /*bd70*/  F2I.FTZ.U32.TRUNC.NTZ R5, R4 ;  /* 0x0000000400057305 */ /* 0x000e24000021f000 */
[----:B0-----:R0:W-:Y:S01]  /*bd80*/  STG.E desc[UR36][R2.64], R5 ;  /* 0x0000000502007986 */ /* 0x0011e2000c101924 */
[----:B------:R-:W-:Y:S05]  /*bd90*/  BRA `(.L_x_2011) ;  /* 0x00000004002c7947 */ /* 0x000fea0003800000 */
.L_x_2018:
        /* <DEDUP_REMOVED lines=10> */
.L_x_2031:
[----:B------:R-:W-:Y:S01]  /*be40*/  FMUL.FTZ R4, R4, 1 ;  /* 0x3f80000004047820 */ /* 0x000fe20000410000 */
[----:B------:R-:W-:-:S05]  /*be50*/  CS2R R6, SRZ ;  /* 0x0000000000067805 */ /* 0x000fca000001ff00 */
[----:B------:R-:W0:Y:S02]  /*be60*/  F2F.F64.F32 R4, R4 ;  /* 0x0000000400047310 */ /* 0x000e240000201800 */
[----:B0-----:R4:W-:Y:S01]  /*be70*/  STG.E.128 desc[UR36][R2.64], R4 ;  /* 0x0000000402007986 */ /* 0x0019e2000c101d24 */
[----:B------:R-:W-:Y:S05]  /*be80*/  BRA `(.L_x_2011) ;  /* 0x0000000000f07947 */ /* 0x000fea0003800000 */
.L_x_2030:
[----:B------:R-:W-:-:S09]  /*be90*/  UISETP.NE.AND UP0, UPT, UR7, 0xf, UPT ;  /* 0x0000000f0700788c */ /* 0x000fd2000bf05270 */
[----:B------:R-:W-:Y:S05]  /*bea0*/  BRA.U !UP0, `(.L_x_2032) ;  /* 0x0000000108e07547 */ /* 0x000fea000b800000 */
[----:B------:R-:W-:-:S09]  /*beb0*/  UISETP.NE.AND UP0, UPT, UR7, 0x17, UPT ;  /* 0x000000170700788c */ /* 0x000fd2000bf05270 */
[----:B------:R-:W-:Y:S05]  /*bec0*/  BRA.U !UP0, `(.L_x_2033) ;  /* 0x00000001088c7547 */ /* 0x000fea000b800000 */
[----:B------:R-:W-:-:S09]  /*bed0*/  UISETP.NE.AND UP0, UPT, UR7, 0x18, UPT ;  /* 0x000000180700788c */ /* 0x000fd2000bf05270 */
[----:B------:R-:W-:Y:S05]  /*bee0*/  BRA.U !UP0, `(.L_x_2034) ;  /* 0x0000000108447547 */ /* 0x000fea000b800000 */
.L_x_2010:
        /* <DEDUP_REMOVED lines=10> */
[----:B---3--:R-:W-:Y:S01]  /*bf90*/  IMAD.U32 R6, RZ, RZ, UR6 ;  /* 0x00000006ff067e24 */ /* 0x008fe2000f8e00ff */
[----:B------:R-:W-:Y:S01]  /*bfa0*/  MOV R7, UR7 ;  /* 0x0000000700077c02 */ /* 0x000fe20008000f00 */
[----:B----4-:R-:W-:Y:S02]  /*bfb0*/  IMAD.U32 R10, RZ, RZ, UR8 ;  /* 0x00000008ff0a7e24 */ /* 0x010fe4000f8e00ff */
[----:B-1----:R-:W-:-:S07]  /*bfc0*/  IMAD.U32 R11, RZ, RZ, UR9 ;  /* 0x00000009ff0b7e24 */ /* 0x002fce000f8e00ff */
[----:B------:R-:W-:-:S07]  /*bfd0*/  LEPC R20, `(.L_x_2035) ;  /* 0x000000001014794e */ /* 0x000fce0000000000 */
[----:B--2---:R-:W-:Y:S05]  /*bfe0*/  CALL.ABS.NOINC R2 ;  /* 0x0000000002007343 */ /* 0x004fea0003c00000 */
.L_x_2035:
[----:B------:R-:W-:Y:S05]  /*bff0*/  BRA `(.L_x_2011) ;  /* 0x0000000000947947 */ /* 0x000fea0003800000 */
.L_x_2034:
[----:B------:R-:W-:Y:S01]  /*c000*/  LOP3.LUT R6, R4, 0x7fffffff, RZ, 0xc0, !PT ;  /* 0x7fffffff04067812 */ /* 0x000fe200078ec0ff */
[----:B------:R-:W-:Y:S01]  /*c010*/  BSSY.RECONVERGENT B0, `(.L_x_2036) ;  /* 0x000000b000007945 */ /* 0x000fe20003800200 */
[----:B------:R-:W-:Y:S02]  /*c020*/  SHF.R.U32.HI R7, RZ, 0x18, R4 ;  /* 0x00000018ff077819 */ /* 0x000fe40000011604 */
[----:B------:R-:W-:Y:S02]  /*c030*/  ISETP.GT.U32.AND P0, PT, R6, 0x43efffff, PT ;  /* 0x43efffff0600780c */ /* 0x000fe40003f04070 */
[----:B------:R-:W-:-:S11]  /*c040*/  MOV R0, 0x7f ;  /* 0x0000007f00007802 */ /* 0x000fd60000000f00 */
[----:B------:R-:W-:Y:S05]  /*c050*/  @P0 BRA `(.L_x_2037) ;  /* 0x0000000000180947 */ /* 0x000fea0003800000 */
[----:B------:R-:W-:-:S13]  /*c060*/  ISETP.GE.U32.AND P0, PT, R6, 0x3c800000, PT ;  /* 0x3c8000000600780c */ /* 0x000fda0003f06070 */
[----:B------:R-:W-:-:S04]  /*c070*/  @P0 SHF.R.U32.HI R0, RZ, 0x14, R4 ;  /* 0x00000014ff000819 */ /* 0x000fc80000011604 */
[----:B------:R-:W-:-:S04]  /*c080*/  @P0 LOP3.LUT R5, R0, 0x1, RZ, 0xc0, !PT ;  /* 0x0000000100050812 */ /* 0x000fc800078ec0ff */
[----:B------:R-:W-:-:S04]  /*c090*/  @P0 IADD3 R0, PT, PT, R4, 0x407ffff, R5 ;  /* 0x0407ffff04000810 */ /* 0x000fc80007ffe005 */
[----:B------:R-:W-:Y:S01]  /*c0a0*/  @P0 SHF.R.U32.HI R0, RZ, 0x14, R0 ;  /* 0x00000014ff000819 */ /* 0x000fe20000011600 */
[----:B------:R-:W-:-:S07]  /*c0b0*/  @!P0 FADD.FTZ R0, R6, 16384 ;  /* 0x4680000006008421 */ /* 0x000fce0000010000 */
.L_x_2037:
[----:B------:R-:W-:Y:S05]  /*c0c0*/  BSYNC.RECONVERGENT B0 ;  /* 0x0000000000007941 */ /* 0x000fea0003800200 */
.L_x_2036:
[----:B------:R-:W-:-:S05]  /*c0d0*/  LOP3.LUT R5, R0, 0x80, R7, 0xf8, !PT ;  /* 0x0000008000057812 */ /* 0x000fca00078ef807 */
[----:B------:R1:W-:Y:S01]  /*c0e0*/  STG.E.U8 desc[UR36][R2.64], R5 ;  /* 0x0000000502007986 */ /* 0x0003e2000c101124 */
[----:B------:R-:W-:Y:S05]  /*c0f0*/  BRA `(.L_x_2011) ;  /* 0x0000000000547947 */ /* 0x000fea0003800000 */
.L_x_2033:
        /* <DEDUP_REMOVED lines=11> */
.L_x_2039:
[----:B------:R-:W-:Y:S01]  /*c1b0*/  IMAD.MOV.U32 R0, RZ, RZ, 0x7f ;  /* 0x0000007fff007424 */ /* 0x000fe200078e00ff */
[----:B------:R-:W-:-:S04]  /*c1c0*/  ISETP.GT.U32.AND P0, PT, R6, 0x7f800000, PT ;  /* 0x7f8000000600780c */ /* 0x000fc80003f04070 */
[----:B------:R-:W-:-:S09]  /*c1d0*/  SEL R0, R0, 0x7c, P0 ;  /* 0x0000007c00007807 */ /* 0x000fd20000000000 */
.L_x_2040:
[----:B------:R-:W-:Y:S05]  /*c1e0*/  BSYNC.RECONVERGENT B0 ;  /* 0x0000000000007941 */ /* 0x000fea0003800200 */
.L_x_2038:
[----:B------:R-:W-:-:S04]  /*c1f0*/  SHF.R.U32.HI R5, RZ, 0x18, R4 ;  /* 0x00000018ff057819 */ /* 0x000fc80000011604 */
[----:B------:R-:W-:-:S05]  /*c200*/  LOP3.LUT R5, R0, 0x80, R5, 0xf8, !PT ;  /* 0x0000008000057812 */ /* 0x000fca00078ef805 */
[----:B------:R0:W-:Y:S01]  /*c210*/  STG.E.U8 desc[UR36][R2.64], R5 ;  /* 0x0000000502007986 */ /* 0x0001e2000c101124 */
[----:B------:R-:W-:Y:S05]  /*c220*/  BRA `(.L_x_2011) ;  /* 0x0000000000087947 */ /* 0x000fea0003800000 */
.L_x_2032:
[----:B------:R-:W-:-:S05]  /*c230*/  F2FP.BF16.F32.PACK_AB R4, RZ, R4 ;  /* 0x00000004ff04723e */ /* 0x000fca00000010ff */
[----:B------:R2:W-:Y:S02]  /*c240*/  STG.E.U16 desc[UR36][R2.64], R4 ;  /* 0x0000000402007986 */ /* 0x0005e4000c101524 */
.L_x_2011:
[----:B------:R-:W-:-:S07]  /*c250*/  VIADD R17, R17, 0x80 ;  /* 0x0000008011117836 */ /* 0x000fce0000000000 */
.L_x_1948:
[----:B------:R-:W-:Y:S05]  /*c260*/  BSYNC.RECONVERGENT B7 ;  /* 0x0000000000077941 */ /* 0x000fea0003800200 */
.L_x_1947:
[----:B------:R-:W5:Y:S02]  /*c270*/  LDCU UR4, c[0x0][0x380] ;  /* 0x00007000ff0477ac */ /* 0x000f640008000800 */
[----:B-----5:R-:W-:-:S13]  /*c280*/  ISETP.GE.AND P0, PT, R17, UR4, PT ;  /* 0x0000000411007c0c */ /* 0x020fda000bf06270 */
[----:B------:R-:W-:Y:S05]  /*c290*/  @P0 EXIT ;  /* 0x000000000000094d */ /* 0x000fea0003800000 */
[----:B------:R-:W5:Y:S01]  /*c2a0*/  LDCU UR4, c[0x0][0x388] ;  /* 0x00007100ff0477ac */ /* 0x000f620008000800 */
[----:B------:R-:W-:Y:S02]  /*c2b0*/  HFMA2 R18, -RZ, RZ, 0, 0 ;  /* 0x00000000ff127431 */ /* 0x000fe400000001ff */
[----:B0-----:R-:W-:Y:S02]  /*c2c0*/  IMAD.MOV.U32 R0, RZ, RZ, RZ ;  /* 0x000000ffff007224 */ /* 0x001fe400078e00ff */
[----:B------:R-:W-:Y:S01]  /*c2d0*/  IMAD.MOV.U32 R16, RZ, RZ, RZ ;  /* 0x000000ffff107224 */ /* 0x000fe200078e00ff */
[----:B-----5:R-:W-:-:S09]  /*c2e0*/  UISETP.NE.AND UP0, UPT, UR4, URZ, UPT ;  /* 0x000000ff0400728c */ /* 0x020fd2000bf05270 */
[----:B------:R-:W-:Y:S05]  /*c2f0*/  BRA.U !UP0, `(.L_x_2041) ;  /* 0x0000001508707547 */ /* 0x000fea000b800000 */
[----:B------:R-:W1:Y:S01]  /*c300*/  LDCU.64 UR4, c[0x0][0x390] ;  /* 0x00007200ff0477ac */ /* 0x000e620008000a00 */
[----:B------:R-:W-:Y:S01]  /*c310*/  MOV R16, RZ ;  /* 0x000000ff00107202 */ /* 0x000fe20000000f00 */
        /* <DEDUP_REMOVED lines=346> */
.L_x_2041:
[----:B------:R-:W0:Y:S01]  /*d8c0*/  LDCU.64 UR6, c[0x0][0x5e8] ;  /* 0x0000bd00ff0677ac */ /* 0x000e220008000a00 */
[----:B------:R-:W-:Y:S01]  /*d8d0*/  BSSY.RECONVERGENT B6, `(.L_x_2042) ;  /* 0x00000e0000067945 */ /* 0x000fe20003800200 */
[----:B------:R-:W1:Y:S01]  /*d8e0*/  LDCU.64 UR8, c[0x0][0x5f0] ;  /* 0x0000be00ff0877ac */ /* 0x000e620008000a00 */
[----:B------:R-:W-:-:S04]  /*d8f0*/  UPRMT UR4, UR40, 0x7771, URZ ;  /* 0x0000777128047896 */ /* 0x000fc800080000ff */
[----:B------:R-:W-:Y:S01]  /*d900*/  UISETP.GT.AND UP0, UPT, UR4, 0x9, UPT ;  /* 0x000000090400788c */ /* 0x000fe2000bf04270 */
[----:B0-----:R-:W-:Y:S02]  /*d910*/  IADD3 R16, P0, PT, R16, UR6, RZ ;  /* 0x0000000610107c10 */ /* 0x001fe4000ff1e0ff */
[----:B-1234-:R-:W-:-:S03]  /*d920*/  IADD3 R2, P1, PT, R0, UR8, RZ ;  /* 0x0000000800027c10 */ /* 0x01efc6000ff3e0ff */
        /* <DEDUP_REMOVED lines=14> */
.L_x_2046:
[----:B------:R-:W2:Y:S02]  /*da10*/  LDG.E.U8 R2, desc[UR36][R2.64] ;  /* 0x0000002402027981 */ /* 0x000ea4000c1e1100 */
[----:B--2---:R-:W-:Y:S01]  /*da20*/  I2FP.F32.U32 R19, R2 ;  /* 0x0000000200137245 */ /* 0x004fe20000201000 */
[----:B------:R-:W-:Y:S06]  /*da30*/  BRA `(.L_x_2048) ;  /* 0x0000000c00247947 */ /* 0x000fec0003800000 */
.L_x_2045:
[----:B------:R-:W-:-:S09]  /*da40*/  UISETP.NE.AND UP0, UPT, UR4, 0x2, UPT ;  /* 0x000000020400788c */ /* 0x000fd2000bf05270 */
[----:B------:R-:W-:Y:S05]  /*da50*/  BRA.U !UP0, `(.L_x_2049) ;  /* 0x0000000108287547 */ /* 0x000fea000b800000 */
[----:B------:R-:W-:-:S09]  /*da60*/  UISETP.NE.AND UP0, UPT, UR4, 0x3, UPT ;  /* 0x000000030400788c */ /* 0x000fd2000bf05270 */
[----:B------:R-:W-:Y:S05]  /*da70*/  BRA.U !UP0, `(.L_x_2050) ;  /* 0x0000000108147547 */ /* 0x000fea000b800000 */
[----:B------:R-:W-:-:S09]  /*da80*/  UISETP.NE.AND UP0, UPT, UR4, 0x4, UPT ;  /* 0x000000040400788c */ /* 0x000fd2000bf05270 */
[----:B------:R-:W-:Y:S05]  /*da90*/  BRA.U UP0, `(.L_x_2047) ;  /* 0x0000000900b07547 */ /* 0x000fea000b800000 */
[----:B------:R-:W2:Y:S02]  /*daa0*/  LDG.E.64 R2, desc[UR36][R2.64] ;  /* 0x0000002402027981 */ /* 0x000ea4000c1e1b00 */
[----:B--2---:R0:W1:Y:S01]  /*dab0*/  I2F.S64 R19, R2 ;  /* 0x0000000200137312 */ /* 0x0040620000301400 */
[----:B------:R-:W-:Y:S05]  /*dac0*/  BRA `(.L_x_2048) ;  /* 0x0000000c00007947 */ /* 0x000fea0003800000 */
.L_x_2050:
[----:B------:R-:W2:Y:S02]  /*dad0*/  LDG.E R2, desc[UR36][R2.64] ;  /* 0x0000002402027981 */ /* 0x000ea4000c1e1900 */
[----:B--2---:R-:W-:Y:S01]  /*dae0*/  I2FP.F32.S32 R19, R2 ;  /* 0x0000000200137245 */ /* 0x004fe20000201400 */
[----:B------:R-:W-:Y:S06]  /*daf0*/  BRA `(.L_x_2048) ;  /* 0x0000000800f47947 */ /* 0x000fec0003800000 */
.L_x_2049:
[----:B------:R-:W2:Y:S02]  /*db00*/  LDG.E.U16 R2, desc[UR36][R2.64] ;  /* 0x0000002402027981 */ /* 0x000ea4000c1e1500 */
[----:B--2---:R0:W1:Y:S01]  /*db10*/  I2F.S16 R19, R2 ;  /* 0x0000000200137306 */ /* 0x0040620000101400 */
[----:B------:R-:W-:Y:S05]  /*db20*/  BRA `(.L_x_2048) ;  /* 0x0000000800e87947 */ /* 0x000fea0003800000 */
.L_x_2044:
        /* <DEDUP_REMOVED lines=8> */
.L_x_2052:
[----:B------:R-:W2:Y:S02]  /*dbb0*/  LDG.E.U16 R2, desc[UR36][R2.64] ;  /* 0x0000002402027981 */ /* 0x000ea4000c1e1500 */
[----:B--2---:R-:W-:Y:S01]  /*dbc0*/  HADD2.F32 R19, -RZ, R2.H0_H0 ;  /* 0x20000002ff137230 */ /* 0x004fe20000004100 */
[----:B------:R-:W-:Y:S06]  /*dbd0*/  BRA `(.L_x_2048) ;  /* 0x0000000800bc7947 */ /* 0x000fec0003800000 */
.L_x_2051:
        /* <DEDUP_REMOVED lines=8> */
.L_x_2054:
[----:B------:R-:W2:Y:S02]  /*dc60*/  LDG.E.U16 R2, desc[UR36][R2.64] ;  /* 0x0000002402027981 */ /* 0x000ea4000c1e1500 */
[----:B--2---:R-:W-:Y:S01]  /*dc70*/  HADD2.F32 R19, -RZ, R2.H0_H0 ;  /* 0x20000002ff137230 */ /* 0x004fe20000004100 */
[----:B------:R-:W-:Y:S06]  /*dc80*/  BRA `(.L_x_2048) ;  /* 0x0000000800907947 */ /* 0x000fec0003800000 */
.L_x_2053:
[----:B------:R-:W2:Y:S01]  /*dc90*/  LDG.E.64 R2, desc[UR36][R2.64] ;  /* 0x0000002402027981 */ /* 0x000ea2000c1e1b00 */
[----:B------:R-:W-:Y:S01]  /*dca0*/  UMOV UR4, 0xf0000000 ;  /* 0xf000000000047882 */ /* 0x000fe20000000000 */
[----:B------:R-:W-:Y:S01]  /*dcb0*/  UMOV UR5, 0x380fffff ;  /* 0x380fffff00057882 */ /* 0x000fe20000000000 */
[----:B--2---:R-:W0:Y:S01]  /*dcc0*/  F2F.F32.F64 R19, R2 ;  /* 0x0000000200137310 */ /* 0x004e220000301000 */
[----:B------:R-:W-:-:S14]  /*dcd0*/  DSETP.GEU.AND P0, PT, |R2|, UR4, PT ;  /* 0x0000000402007e2a */ /* 0x000fdc000bf0e200 */
[----:B0-----:R-:W-:Y:S01]  /*dce0*/  @!P0 FMUL R19, R19, 1.175494350822287508e-38 ;  /* 0x0080000013138820 */ /* 0x001fe20000400000 */
[----:B------:R-:W-:Y:S06]  /*dcf0*/  BRA `(.L_x_2048) ;  /* 0x0000000800747947 */ /* 0x000fec0003800000 */
.L_x_2043:
        /* <DEDUP_REMOVED lines=12> */
.L_x_2057:
[----:B------:R-:W2:Y:S01]  /*ddc0*/  LDG.E.64 R2, desc[UR36][R2.64] ;  /* 0x0000002402027981 */ /* 0x000ea2000c1e1b00 */
[----:B------:R-:W-:Y:S01]  /*ddd0*/  UMOV UR4, 0xf0000000 ;  /* 0xf000000000047882 */ /* 0x000fe20000000000 */
[----:B------:R-:W-:Y:S01]  /*dde0*/  UMOV UR5, 0x380fffff ;  /* 0x380fffff00057882 */ /* 0x000fe20000000000 */
[----:B--2---:R-:W0:Y:S01]  /*ddf0*/  F2F.F32.F64 R19, R2 ;  /* 0x0000000200137310 */ /* 0x004e220000301000 */
[----:B------:R-:W-:-:S14]  /*de00*/  DSETP.GEU.AND P0, PT, |R2|, UR4, PT ;  /* 0x0000000402007e2a */ /* 0x000fdc000bf0e200 */
[----:B0-----:R-:W-:Y:S01]  /*de10*/  @!P0 FMUL R19, R19, 1.175494350822287508e-38 ;  /* 0x0080000013138820 */ /* 0x001fe20000400000 */
[----:B------:R-:W-:Y:S06]  /*de20*/  BRA `(.L_x_2048) ;  /* 0x0000000800287947 */ /* 0x000fec0003800000 */
.L_x_2056:
        /* <DEDUP_REMOVED lines=25> */
.L_x_2059:
        /* <DEDUP_REMOVED lines=12> */
.L_x_2058:
[----:B------:R-:W2:Y:S02]  /*e080*/  LDG.E.U16 R2, desc[UR36][R2.64] ;  /* 0x0000002402027981 */ /* 0x000ea4000c1e1500 */
[----:B--2---:R-:W-:Y:S01]  /*e090*/  IMAD.U32 R19, R2, 0x10000, RZ ;  /* 0x0001000002137824 */ /* 0x004fe200078e00ff */
[----:B------:R-:W-:Y:S06]  /*e0a0*/  BRA `(.L_x_2048) ;  /* 0x0000000400887947 */ /* 0x000fec0003800000 */
.L_x_2055:
        /* <DEDUP_REMOVED lines=11> */
.L_x_2062:
        /* <DEDUP_REMOVED lines=20> */
.L_x_2064:
[----:B------:R-:W-:Y:S05]  /*e2a0*/  BSYNC.RECONVERGENT B0 ;  /* 0x0000000000007941 */ /* 0x000fea0003800200 */
.L_x_2063:
[----:B------:R-:W-:Y:S02]  /*e2b0*/  SHF.L.U32 R0, R0, 0x14, RZ ;  /* 0x0000001400007819 */ /* 0x000fe400000006ff */
[----:B------:R-:W-:-:S04]  /*e2c0*/  LEA R2, R2, 0x3b800000, 0x17 ;  /* 0x3b80000002027811 */ /* 0x000fc800078eb8ff */
[----:B------:R-:W-:Y:S01]  /*e2d0*/  LOP3.LUT R19, R2, R0, R19, 0xfe, !PT ;  /* 0x0000000002137212 */ /* 0x000fe200078efe13 */
[----:B------:R-:W-:Y:S06]  /*e2e0*/  BRA `(.L_x_2048) ;  /* 0x0000000000f87947 */ /* 0x000fec0003800000 */
.L_x_2061:
        /* <DEDUP_REMOVED lines=20> */
.L_x_2066:
[----:B------:R-:W-:Y:S05]  /*e430*/  BSYNC.RECONVERGENT B0 ;  /* 0x0000000000007941 */ /* 0x000fea0003800200 */
.L_x_2065:
[----:B------:R-:W-:Y:S01]  /*e440*/  IMAD.SHL.U32 R0, R0, 0x200000, RZ ;  /* 0x0020000000007824 */ /* 0x000fe200078e00ff */
[----:B------:R-:W-:-:S04]  /*e450*/  LEA R2, R2, 0x37800000, 0x17 ;  /* 0x3780000002027811 */ /* 0x000fc800078eb8ff */
[----:B------:R-:W-:Y:S01]  /*e460*/  LOP3.LUT R19, R2, R0, R19, 0xfe, !PT ;  /* 0x0000000002137212 */ /* 0x000fe200078efe13 */
[----:B------:R-:W-:Y:S06]  /*e470*/  BRA `(.L_x_2048) ;  /* 0x0000000000947947 */ /* 0x000fec0003800000 */
.L_x_2060:
        /* <DEDUP_REMOVED lines=14> */
.L_x_2047:
        /* <DEDUP_REMOVED lines=16> */
.L_x_2069:
[----:B------:R-:W-:Y:S01]  /*e660*/  MOV R19, RZ ;  /* 0x000000ff00137202 */ /* 0x000fe20000000f00 */
[----:B------:R-:W-:Y:S06]  /*e670*/  BRA `(.L_x_2048) ;  /* 0x0000000000147947 */ /* 0x000fec0003800000 */
.L_x_2068:
[----:B------:R-:W2:Y:S02]  /*e680*/  LDG.E.64 R2, desc[UR36][R2.64] ;  /* 0x0000002402027981 */ /* 0x000ea4000c1e1b00 */
[----:B--2---:R0:W1:Y:S01]  /*e690*/  I2F.U64 R19, R2 ;  /* 0x0000000200137312 */ /* 0x0040620000301000 */
[----:B------:R-:W-:Y:S05]  /*e6a0*/  BRA `(.L_x_2048) ;  /* 0x0000000000087947 */ /* 0x000fea0003800000 */
.L_x_2067:
[----:B------:R-:W2:Y:S02]  /*e6b0*/  LDG.E R2, desc[UR36][R2.64] ;  /* 0x0000002402027981 */ /* 0x000ea4000c1e1900 */
[----:B--2---:R-:W-:-:S07]  /*e6c0*/  I2FP.F32.U32 R19, R2 ;  /* 0x0000000200137245 */ /* 0x004fce0000201000 */
.L_x_2048:
[----:B------:R-:W-:Y:S05]  /*e6d0*/  BSYNC.RECONVERGENT B6 ;  /* 0x0000000000067941 */ /* 0x000fea0003800200 */
.L_x_2042:
[----:B------:R-:W0:Y:S01]  /*e6e0*/  LDCU.64 UR6, c[0x0][0x5f8] ;  /* 0x0000bf00ff0677ac */ /* 0x000e220008000a00 */
[----:B------:R-:W-:Y:S01]  /*e6f0*/  BSSY.RECONVERGENT B6, `(.L_x_2070) ;  /* 0x00000dd000067945 */ /* 0x000fe20003800200 */
[----:B------:R-:W-:-:S04]  /*e700*/  UPRMT UR4, UR40, 0x7772, URZ ;  /* 0x0000777228047896 */ /* 0x000fc800080000ff */
[----:B------:R-:W-:Y:S01]  /*e710*/  UISETP.GT.AND UP0, UPT, UR4, 0x9, UPT ;  /* 0x000000090400788c */ /* 0x000fe2000bf04270 */
[----:B0-234-:R-:W-:-:S05]  /*e720*/  IADD3 R2, P0, PT, R18, UR6, RZ ;  /* 0x0000000612027c10 */ /* 0x01dfca000ff1e0ff */
        /* <DEDUP_REMOVED lines=13> */
.L_x_2074:
[----:B------:R-:W2:Y:S02]  /*e800*/  LDG.E.U8 R0, desc[UR36][R2.64] ;  /* 0x0000002402007981 */ /* 0x000ea4000c1e1100 */
[----:B--2---:R-:W-:Y:S01]  /*e810*/  I2FP.F32.U32 R0, R0 ;  /* 0x0000000000007245 */ /* 0x004fe20000201000 */
[----:B------:R-:W-:Y:S06]  /*e820*/  BRA `(.L_x_2076) ;  /* 0x0000000c00247947 */ /* 0x000fec0003800000 */
.L_x_2073:
[----:B------:R-:W-:-:S09]  /*e830*/  UISETP.NE.AND UP0, UPT, UR4, 0x2, UPT ;  /* 0x000000020400788c */ /* 0x000fd2000bf05270 */
[----:B------:R-:W-:Y:S05]  /*e840*/  BRA.U !UP0, `(.L_x_2077) ;  /* 0x0000000108287547 */ /* 0x000fea000b800000 */
[----:B------:R-:W-:-:S09]  /*e850*/  UISETP.NE.AND UP0, UPT, UR4, 0x3, UPT ;  /* 0x000000030400788c */ /* 0x000fd2000bf05270 */
[----:B------:R-:W-:Y:S05]  /*e860*/  BRA.U !UP0, `(.L_x_2078) ;  /* 0x0000000108147547 */ /* 0x000fea000b800000 */
[----:B------:R-:W-:-:S09]  /*e870*/  UISETP.NE.AND UP0, UPT, UR4, 0x4, UPT ;  /* 0x000000040400788c */ /* 0x000fd2000bf05270 */
[----:B------:R-:W-:Y:S05]  /*e880*/  BRA.U UP0, `(.L_x_2075) ;  /* 0x0000000900b07547 */ /* 0x000fea000b800000 */
[----:B------:R-:W2:Y:S02]  /*e890*/  LDG.E.64 R2, desc[UR36][R2.64] ;  /* 0x0000002402027981 */ /* 0x000ea4000c1e1b00 */
[----:B--2---:R3:W4:Y:S01]  /*e8a0*/  I2F.S64 R0, R2 ;  /* 0x0000000200007312 */ /* 0x0047220000301400 */
[----:B------:R-:W-:Y:S05]  /*e8b0*/  BRA `(.L_x_2076) ;  /* 0x0000000c00007947 */ /* 0x000fea0003800000 */
.L_x_2078:
[----:B------:R-:W2:Y:S02]  /*e8c0*/  LDG.E R0, desc[UR36][R2.64] ;  /* 0x0000002402007981 */ /* 0x000ea4000c1e1900 */
[----:B--2---:R-:W-:Y:S01]  /*e8d0*/  I2FP.F32.S32 R0, R0 ;  /* 0x0000000000007245 */ /* 0x004fe20000201400 */
[----:B------:R-:W-:Y:S06]  /*e8e0*/  BRA `(.L_x_2076) ;  /* 0x0000000800f47947 */ /* 0x000fec0003800000 */
.L_x_2077:
[----:B------:R-:W2:Y:S02]  /*e8f0*/  LDG.E.U16 R0, desc[UR36][R2.64] ;  /* 0x0000002402007981 */ /* 0x000ea4000c1e1500 */
[----:B--2---:R-:W0:Y:S01]  /*e900*/  I2F.S16 R0, R0 ;  /* 0x0000000000007306 */ /* 0x004e220000101400 */
[----:B------:R-:W-:Y:S05]  /*e910*/  BRA `(.L_x_2076) ;  /* 0x0000000800e87947 */ /* 0x000fea0003800000 */
.L_x_2072:
        /* <DEDUP_REMOVED lines=8> */
.L_x_2080:
[----:B------:R-:W2:Y:S02]  /*e9a0*/  LDG.E.U16 R0, desc[UR36][R2.64] ;  /* 0x0000002402007981 */ /* 0x000ea4000c1e1500 */
[----:B--2---:R-:W-:Y:S01]  /*e9b0*/  HADD2.F32 R0, -RZ, R0.H0_H0 ;  /* 0x20000000ff007230 */ /* 0x004fe20000004100 */
[----:B------:R-:W-:Y:S06]  /*e9c0*/  BRA `(.L_x_2076) ;  /* 0x0000000800bc7947 */ /* 0x000fec0003800000 */
.L_x_2079:
        /* <DEDUP_REMOVED lines=8> */
.L_x_2082:
[----:B------:R-:W2:Y:S02]  /*ea50*/  LDG.E.U16 R0, desc[UR36][R2.64] ;  /* 0x0000002402007981 */ /* 0x000ea4000c1e1500 */
[----:B--2---:R-:W-:Y:S01]  /*ea60*/  HADD2.F32 R0, -RZ, R0.H0_H0 ;  /* 0x20000000ff007230 */ /* 0x004fe20000004100 */
[----:B------:R-:W-:Y:S06]  /*ea70*/  BRA `(.L_x_2076) ;  /* 0x0000000800907947 */ /* 0x000fec0003800000 */
.L_x_2081:
[----:B------:R-:W2:Y:S01]  /*ea80*/  LDG.E.64 R2, desc[UR36][R2.64] ;  /* 0x0000002402027981 */ /* 0x000ea2000c1e1b00 */
[----:B------:R-:W-:Y:S01]  /*ea90*/  UMOV UR4, 0xf0000000 ;  /* 0xf000000000047882 */ /* 0x000fe20000000000 */
[----:B------:R-:W-:Y:S01]  /*eaa0*/  UMOV UR5, 0x380fffff ;  /* 0x380fffff00057882 */ /* 0x000fe20000000000 */
[----:B--2---:R-:W0:Y:S01]  /*eab0*/  F2F.F32.F64 R0, R2 ;  /* 0x0000000200007310 */ /* 0x004e220000301000 */
[----:B------:R-:W-:-:S14]  /*eac0*/  DSETP.GEU.AND P0, PT, |R2|, UR4, PT ;  /* 0x0000000402007e2a */ /* 0x000fdc000bf0e200 */
[----:B0-----:R-:W-:Y:S01]  /*ead0*/  @!P0 FMUL R0, R0, 1.175494350822287508e-38 ;  /* 0x0080000000008820 */ /* 0x001fe20000400000 */
[----:B------:R-:W-:Y:S06]  /*eae0*/  BRA `(.L_x_2076) ;  /* 0x0000000800747947 */ /* 0x000fec0003800000 */
.L_x_2071:
        /* <DEDUP_REMOVED lines=12> */
.L_x_2085:
[----:B------:R-:W2:Y:S01]  /*ebb0*/  LDG.E.64 R2, desc[UR36][R2.64] ;  /* 0x0000002402027981 */ /* 0x000ea2000c1e1b00 */
[----:B------:R-:W-:Y:S01]  /*ebc0*/  UMOV UR4, 0xf0000000 ;  /* 0xf000000000047882 */ /* 0x000fe20000000000 */
[----:B------:R-:W-:Y:S01]  /*ebd0*/  UMOV UR5, 0x380fffff ;  /* 0x380fffff00057882 */ /* 0x000fe20000000000 */
[----:B--2---:R-:W0:Y:S01]  /*ebe0*/  F2F.F32.F64 R0, R2 ;  /* 0x0000000200007310 */ /* 0x004e220000301000 */
[----:B------:R-:W-:-:S14]  /*ebf0*/  DSETP.GEU.AND P0, PT, |R2|, UR4, PT ;  /* 0x0000000402007e2a */ /* 0x000fdc000bf0e200 */
[----:B0-----:R-:W-:Y:S01]  /*ec00*/  @!P0 FMUL R0, R0, 1.175494350822287508e-38 ;  /* 0x0080000000008820 */ /* 0x001fe20000400000 */
[----:B------:R-:W-:Y:S06]  /*ec10*/  BRA `(.L_x_2076) ;  /* 0x0000000800287947 */ /* 0x000fec0003800000 */
.L_x_2084:
        /* <DEDUP_REMOVED lines=25> */
.L_x_2087:
        /* <DEDUP_REMOVED lines=12> */
.L_x_2086:
[----:B------:R-:W2:Y:S02]  /*ee70*/  LDG.E.U16 R0, desc[UR36][R2.64] ;  /* 0x0000002402007981 */ /* 0x000ea4000c1e1500 */
[----:B--2---:R-:W-:Y:S01]  /*ee80*/  IMAD.U32 R0, R0, 0x10000, RZ ;  /* 0x0001000000007824 */ /* 0x004fe200078e00ff */
[----:B------:R-:W-:Y:S06]  /*ee90*/  BRA `(.L_x_2076) ;  /* 0x0000000400887947 */ /* 0x000fec0003800000 */
.L_x_2083:
        /* <DEDUP_REMOVED lines=11> */
.L_x_2090:
        /* <DEDUP_REMOVED lines=20> */
.L_x_2092:
[----:B------:R-:W-:Y:S05]  /*f090*/  BSYNC.RECONVERGENT B0 ;  /* 0x0000000000007941 */ /* 0x000fea0003800200 */
.L_x_2091:
[----:B------:R-:W-:Y:S01]  /*f0a0*/  IMAD.SHL.U32 R0, R0, 0x100000, RZ ;  /* 0x0010000000007824 */ /* 0x000fe200078e00ff */
[----:B------:R-:W-:-:S04]  /*f0b0*/  LEA R2, R2, 0x3b800000, 0x17 ;  /* 0x3b80000002027811 */ /* 0x000fc800078eb8ff */
[----:B------:R-:W-:Y:S01]  /*f0c0*/  LOP3.LUT R0, R2, R0, R7, 0xfe, !PT ;  /* 0x0000000002007212 */ /* 0x000fe200078efe07 */
[----:B------:R-:W-:Y:S06]  /*f0d0*/  BRA `(.L_x_2076) ;  /* 0x0000000000f87947 */ /* 0x000fec0003800000 */
.L_x_2089:
        /* <DEDUP_REMOVED lines=20> */
.L_x_2094:
[----:B------:R-:W-:Y:S05]  /*f220*/  BSYNC.RECONVERGENT B0 ;  /* 0x0000000000007941 */ /* 0x000fea0003800200 */
.L_x_2093:
[----:B------:R-:W-:Y:S02]  /*f230*/  SHF.L.U32 R0, R0, 0x15, RZ ;  /* 0x0000001500007819 */ /* 0x000fe400000006ff */
[----:B------:R-:W-:-:S04]  /*f240*/  LEA R2, R2, 0x37800000, 0x17 ;  /* 0x3780000002027811 */ /* 0x000fc800078eb8ff */
[----:B------:R-:W-:Y:S01]  /*f250*/  LOP3.LUT R0, R2, R0, R7, 0xfe, !PT ;  /* 0x0000000002007212 */ /* 0x000fe200078efe07 */
[----:B------:R-:W-:Y:S06]  /*f260*/  BRA `(.L_x_2076) ;  /* 0x0000000000947947 */ /* 0x000fec0003800000 */
.L_x_2088:
        /* <DEDUP_REMOVED lines=14> */
.L_x_2075:
[----:B------:R-:W-:Y:S01]  /*f350*/  MOV R2, 0x0 ;  /* 0x0000000000027802 */ /* 0x000fe20000000f00 */
[----:B------:R-:W0:Y:S01]  /*f360*/  LDCU.64 UR4, c[0x4][0x128] ;  /* 0x01002500ff0477ac */ /* 0x000e220008000a00 */
[----:B------:R-:W-:Y:S02]  /*f370*/  HFMA2 R13, -RZ, RZ, 0, 0 ;  /* 0x00000000ff0d7431 */ /* 0x000fe400000001ff */
[----:B------:R-:W-:Y:S01]  /*f380*/  IMAD.MOV.U32 R8, RZ, RZ, 0x4e ;  /* 0x0000004eff087424 */ /* 0x000fe200078e00ff */
[----:B------:R-:W2:Y:S01]  /*f390*/  LDCU.64 UR6, c[0x4][0x130] ;  /* 0x01002600ff0677ac */ /* 0x000ea20008000a00 */
[----:B------:R-:W3:Y:S01]  /*f3a0*/  LDC.64 R2, c[0x4][R2] ;  /* 0x0100000002027b82 */ /* 0x000ee20000000a00 */
[----:B------:R-:W-:Y:S01]  /*f3b0*/  IMAD.MOV.U32 R12, RZ, RZ, 0x1 ;  /* 0x00000001ff0c7424 */ /* 0x000fe200078e00ff */
[----:B------:R-:W4:Y:S01]  /*f3c0*/  LDCU.64 UR8, c[0x4][0x18] ;  /* 0x01000300ff0877ac */ /* 0x000f220008000a00 */
[----:B0-----:R-:W-:Y:S02]  /*f3d0*/  IMAD.U32 R4, RZ, RZ, UR4 ;  /* 0x00000004ff047e24 */ /* 0x001fe4000f8e00ff */
[----:B------:R-:W-:Y:S01]  /*f3e0*/  IMAD.U32 R5, RZ, RZ, UR5 ;  /* 0x00000005ff057e24 */ /* 0x000fe2000f8e00ff */
[----:B--2---:R-:W-:Y:S01]  /*f3f0*/  MOV R6, UR6 ;  /* 0x0000000600067c02 */ /* 0x004fe20008000f00 */
[----:B------:R-:W-:-:S02]  /*f400*/  IMAD.U32 R7, RZ, RZ, UR7 ;  /* 0x00000007ff077e24 */ /* 0x000fc4000f8e00ff */
[----:B----4-:R-:W-:Y:S01]  /*f410*/  IMAD.U32 R10, RZ, RZ, UR8 ;  /* 0x00000008ff0a7e24 */ /* 0x010fe2000f8e00ff */
[----:B------:R-:W-:-:S07]  /*f420*/  MOV R11, UR9 ;  /* 0x00000009000b7c02 */ /* 0x000fce0008000f00 */
[----:B------:R-:W-:-:S07]  /*f430*/  LEPC R20, `(.L_x_2097) ;  /* 0x000000001014794e */ /* 0x000fce0000000000 */
[----:B-1-3-5:R-:W-:Y:S05]  /*f440*/  CALL.ABS.NOINC R2 ;  /* 0x0000000002007343 */ /* 0x02afea0003c00000 */
.L_x_2097:
[----:B------:R-:W-:Y:S01]  /*f450*/  IMAD.MOV.U32 R0, RZ, RZ, RZ ;  /* 0x000000ffff007224 */ /* 0x000fe200078e00ff */
[----:B------:R-:W-:Y:S06]  /*f460*/  BRA `(.L_x_2076) ;  /* 0x0000000000147947 */ /* 0x000fec0003800000 */
.L_x_2096:
[----:B------:R-:W2:Y:S02]  /*f470*/  LDG.E.64 R2, desc[UR36][R2.64] ;  /* 0x0000002402027981 */ /* 0x000ea4000c1e1b00 */
[----:B--2---:R0:W2:Y:S01]  /*f480*/  I2F.U64 R0, R2 ;  /* 0x0000000200007312 */ /* 0x0040a20000301000 */
[----:B------:R-:W-:Y:S05]  /*f490*/  BRA `(.L_x_2076) ;  /* 0x0000000000087947 */ /* 0x000fea0003800000 */
.L_x_2095:
[----:B------:R-:W2:Y:S02]  /*f4a0*/  LDG.E R0, desc[UR36][R2.64] ;  /* 0x0000002402007981 */ /* 0x000ea4000c1e1900 */
[----:B--2---:R-:W-:-:S07]  /*f4b0*/  I2FP.F32.U32 R0, R0 ;  /* 0x0000000000007245 */ /* 0x004fce0000201000 */
.L_x_2076:
[----:B------:R-:W-:Y:S05]  /*f4c0*/  BSYNC.RECONVERGENT B6 ;  /* 0x0000000000067941 */ /* 0x000fea0003800200 */
.L_x_2070:
[----:B------:R-:W0:Y:S01]  /*f4d0*/  LDCU UR4, c[0x0][0x600] ;  /* 0x0000c000ff0477ac */ /* 0x000e220008000800 */
[----:B-1---5:R-:W-:Y:S01]  /*f4e0*/  FSETP.GT.FTZ.AND P0, PT, R19, RZ, PT ;  /* 0x000000ff1300720b */ /* 0x022fe20003f14000 */
[----:B0-234-:R-:W-:Y:S01]  /*f4f0*/  IMAD.MOV.U32 R2, RZ, RZ, R0 ;  /* 0x000000ffff027224 */ /* 0x01dfe200078e0000 */
[----:B------:R-:W-:-:S04]  /*f500*/  ULOP3.LUT UR5, UR40, 0xff, URZ, 0xc0, !UPT ;  /* 0x000000ff28057892 */ /* 0x000fc8000f8ec0ff */
[----:B------:R-:W-:-:S07]  /*f510*/  UISETP.GT.AND UP0, UPT, UR5, 0x9, UPT ;  /* 0x000000090500788c */ /* 0x000fce000bf04270 */
[----:B------:R-:W-:Y:S02]  /*f520*/  @!P0 FMUL.FTZ R2, R2, UR4 ;  /* 0x0000000402028c20 */ /* 0x000fe40008410000 */
        /* <DEDUP_REMOVED lines=10> */
[----:B0-----:R-:W-:Y:S01]  /*f5d0*/  STG.E.U8 desc[UR36][R16.64], R3 ;  /* 0x0000000310007986 */ /* 0x001fe2000c101124 */
[----:B------:R-:W-:Y:S05]  /*f5e0*/  EXIT ;  /* 0x000000000000794d */ /* 0x000fea0003800000 */
.L_x_2101:
[----:B------:R-:W0:Y:S02]  /*f5f0*/  F2I.S64.TRUNC R2, R2 ;  /* 0x0000000200027311 */ /* 0x000e24000020d900 */
[----:B0-----:R-:W-:-:S05]  /*f600*/  MOV R5, R2 ;  /* 0x0000000200057202 */ /* 0x001fca0000000f00 */
[----:B------:R-:W-:Y:S01]  /*f610*/  STG.E.U8 desc[UR36][R16.64], R5 ;  /* 0x0000000510007986 */ /* 0x000fe2000c101124 */
[----:B------:R-:W-:Y:S05]  /*f620*/  EXIT ;  /* 0x000000000000794d */ /* 0x000fea0003800000 */
.L_x_2100:
[----:B------:R-:W-:-:S09]  /*f630*/  UISETP.NE.AND UP0, UPT, UR5, 0x2, UPT ;  /* 0x000000020500788c */ /* 0x000fd2000bf05270 */
[----:B------:R-:W-:Y:S05]  /*f640*/  BRA.U !UP0, `(.L_x_2103) ;  /* 0x0000000108287547 */ /* 0x000fea000b800000 */
[----:B------:R-:W-:-:S09]  /*f650*/  UISETP.NE.AND UP0, UPT, UR5, 0x3, UPT ;  /* 0x000000030500788c */ /* 0x000fd2000bf05270 */
[----:B------:R-:W-:Y:S05]  /*f660*/  BRA.U !UP0, `(.L_x_2104) ;  /* 0x0000000108147547 */ /* 0x000fea000b800000 */
[----:B------:R-:W-:-:S09]  /*f670*/  UISETP.NE.AND UP0, UPT, UR5, 0x4, UPT ;  /* 0x000000040500788c */ /* 0x000fd2000bf05270 */
[----:B------:R-:W-:Y:S05]  /*f680*/  BRA.U UP0, `(.L_x_2102) ;  /* 0x0000000900387547 */ /* 0x000fea000b800000 */
[----:B------:R-:W0:Y:S02]  /*f690*/  F2I.S64.TRUNC R2, R2 ;  /* 0x0000000200027311 */ /* 0x000e24000020d900 */
[----:B0-----:R-:W-:Y:S01]  /*f6a0*/  STG.E.64 desc[UR36][R16.64], R2 ;  /* 0x0000000210007986 */ /* 0x001fe2000c101b24 */
[----:B------:R-:W-:Y:S05]  /*f6b0*/  EXIT ;  /* 0x000000000000794d */ /* 0x000fea0003800000 */
.L_x_2104:
[----:B------:R-:W0:Y:S02]  /*f6c0*/  F2I.FTZ.TRUNC.NTZ R3, R2 ;  /* 0x0000000200037305 */ /* 0x000e24000021f100 */
[----:B0-----:R-:W-:Y:S01]  /*f6d0*/  STG.E desc[UR36][R16.64], R3 ;  /* 0x0000000310007986 */ /* 0x001fe2000c101924 */
[----:B------:R-:W-:Y:S05]  /*f6e0*/  EXIT ;  /* 0x000000000000794d */ /* 0x000fea0003800000 */
.L_x_2103:
[----:B------:R-:W0:Y:S02]  /*f6f0*/  F2I.FTZ.TRUNC.NTZ R3, R2 ;  /* 0x0000000200037305 */ /* 0x000e24000021f100 */
[----:B0-----:R-:W-:Y:S01]  /*f700*/  STG.E.U16 desc[UR36][R16.64], R3 ;  /* 0x0000000310007986 */ /* 0x001fe2000c101524 */
[----:B------:R-:W-:Y:S05]  /*f710*/  EXIT ;  /* 0x000000000000794d */ /* 0x000fea0003800000 */
.L_x_2099:
[----:B------:R-:W-:-:S09]  /*f720*/  UISETP.GT.AND UP0, UPT, UR5, 0x6, UPT ;  /* 0x000000060500788c */ /* 0x000fd2000bf04270 */
[----:B------:R-:W-:Y:S05]  /*f730*/  BRA.U UP0, `(.L_x_2105) ;  /* 0x0000000100247547 */ /* 0x000fea000b800000 */
[----:B------:R-:W-:-:S09]  /*f740*/  UISETP.NE.AND UP0, UPT, UR5, 0x5, UPT ;  /* 0x000000050500788c */ /* 0x000fd2000bf05270 */
[----:B------:R-:W-:Y:S05]  /*f750*/  BRA.U !UP0, `(.L_x_2106) ;  /* 0x0000000108107547 */ /* 0x000fea000b800000 */
[----:B------:R-:W-:-:S09]  /*f760*/  UISETP.NE.AND UP0, UPT, UR5, 0x6, UPT ;  /* 0x000000060500788c */ /* 0x000fd2000bf05270 */
[----:B------:R-:W-:Y:S05]  /*f770*/  BRA.U UP0, `(.L_x_2102) ;  /* 0x0000000500fc7547 */ /* 0x000fea000b800000 */
[----:B------:R-:W-:Y:S01]  /*f780*/  STG.E desc[UR36][R16.64], R2 ;  /* 0x0000000210007986 */ /* 0x000fe2000c101924 */
[----:B------:R-:W-:Y:S05]  /*f790*/  EXIT ;  /* 0x000000000000794d */ /* 0x000fea0003800000 */
.L_x_2106:
[----:B------:R-:W-:-:S05]  /*f7a0*/  F2FP.F16.F32.PACK_AB R2, RZ, R2 ;  /* 0x00000002ff02723e */ /* 0x000fca00000000ff */
[----:B------:R-:W-:Y:S01]  /*f7b0*/  STG.E.U16 desc[UR36][R16.64], R2 ;  /* 0x0000000210007986 */ /* 0x000fe2000c101524 */
[----:B------:R-:W-:Y:S05]  /*f7c0*/  EXIT ;  /* 0x000000000000794d */ /* 0x000fea0003800000 */
.L_x_2105:
[----:B------:R-:W-:-:S09]  /*f7d0*/  UISETP.NE.AND UP0, UPT, UR5, 0x7, UPT ;  /* 0x000000070500788c */ /* 0x000fd2000bf05270 */
[----:B------:R-:W-:Y:S05]  /*f7e0*/  BRA.U !UP0, `(.L_x_2107) ;  /* 0x00000001082c7547 */ /* 0x000fea000b800000 */
[----:B------:R-:W-:-:S09]  /*f7f0*/  UISETP.NE.AND UP0, UPT, UR5, 0x8, UPT ;  /* 0x000000080500788c */ /* 0x000fd2000bf05270 */
[----:B------:R-:W-:Y:S05]  /*f800*/  BRA.U !UP0, `(.L_x_2108) ;  /* 0x0000000108147547 */ /* 0x000fea000b800000 */
[----:B------:R-:W-:-:S09]  /*f810*/  UISETP.NE.AND UP0, UPT, UR5, 0x9, UPT ;  /* 0x000000090500788c */ /* 0x000fd2000bf05270 */
[----:B------:R-:W-:Y:S05]  /*f820*/  BRA.U UP0, `(.L_x_2102) ;  /* 0x0000000500d07547 */ /* 0x000fea000b800000 */
[----:B------:R-:W-:-:S05]  /*f830*/  IMAD.MOV.U32 R3, RZ, RZ, RZ ;  /* 0x000000ffff037224 */ /* 0x000fca00078e00ff */
[----:B------:R-:W-:Y:S01]  /*f840*/  STG.E.64 desc[UR36][R16.64], R2 ;  /* 0x0000000210007986 */ /* 0x000fe2000c101b24 */
[----:B------:R-:W-:Y:S05]  /*f850*/  EXIT ;  /* 0x000000000000794d */ /* 0x000fea0003800000 */
.L_x_2108:
[----:B------:R-:W-:-:S04]  /*f860*/  F2FP.F16.F32.PACK_AB R3, RZ, R2 ;  /* 0x00000002ff03723e */ /* 0x000fc800000000ff */
[----:B------:R-:W-:-:S05]  /*f870*/  PRMT R3, R3, 0x5410, RZ ;  /* 0x0000541003037816 */ /* 0x000fca00000000ff */
[----:B------:R-:W-:Y:S01]  /*f880*/  STG.E desc[UR36][R16.64], R3 ;  /* 0x0000000310007986 */ /* 0x000fe2000c101924 */
[----:B------:R-:W-:Y:S05]  /*f890*/  EXIT ;  /* 0x000000000000794d */ /* 0x000fea0003800000 */
.L_x_2107:
[----:B------:R-:W-:-:S06]  /*f8a0*/  FMUL.FTZ R2, R2, 1 ;  /* 0x3f80000002027820 */ /* 0x000fcc0000410000 */
[----:B------:R-:W0:Y:S02]  /*f8b0*/  F2F.F64.F32 R2, R2 ;  /* 0x0000000200027310 */ /* 0x000e240000201800 */
[----:B0-----:R-:W-:Y:S01]  /*f8c0*/  STG.E.64 desc[UR36][R16.64], R2 ;  /* 0x0000000210007986 */ /* 0x001fe2000c101b24 */
[----:B------:R-:W-:Y:S05]  /*f8d0*/  EXIT ;  /* 0x000000000000794d */ /* 0x000fea0003800000 */
.L_x_2098:
        /* <DEDUP_REMOVED lines=11> */
[----:B0-----:R-:W-:Y:S01]  /*f990*/  STG.E.U16 desc[UR36][R16.64], R3 ;  /* 0x0000000310007986 */ /* 0x001fe2000c101524 */
[----:B------:R-:W-:Y:S05]  /*f9a0*/  EXIT ;  /* 0x000000000000794d */ /* 0x000fea0003800000 */
.L_x_2112:
        /* <DEDUP_REMOVED lines=16> */
.L_x_2115:
[----:B------:R-:W-:-:S04]  /*fab0*/  SHF.R.U32.HI R2, RZ, 0x18, R2 ;  /* 0x00000018ff027819 */ /* 0x000fc80000011602 */
[----:B------:R-:W-:-:S04]  /*fac0*/  LOP3.LUT R2, R3, 0x80, R2, 0xf8, !PT ;  /* 0x0000008003027812 */ /* 0x000fc800078ef802 */
[----:B------:R-:W-:-:S07]  /*fad0*/  PRMT R8, R2, 0x7610, R8 ;  /* 0x0000761002087816 */ /* 0x000fce0000000008 */
.L_x_2114:
[----:B------:R-:W-:Y:S05]  /*fae0*/  BSYNC.RECONVERGENT B0 ;  /* 0x0000000000007941 */ /* 0x000fea0003800200 */
.L_x_2113:
[----:B------:R-:W-:Y:S01]  /*faf0*/  STG.E.U8 desc[UR36][R16.64], R8 ;  /* 0x0000000810007986 */ /* 0x000fe2000c101124 */
[----:B------:R-:W-:Y:S05]  /*fb00*/  EXIT ;  /* 0x000000000000794d */ /* 0x000fea0003800000 */
.L_x_2111:
        /* <DEDUP_REMOVED lines=16> */
.L_x_2118:
[----:B------:R-:W-:-:S04]  /*fc10*/  SHF.R.U32.HI R2, RZ, 0x18, R2 ;  /* 0x00000018ff027819 */ /* 0x000fc80000011602 */
[----:B------:R-:W-:-:S04]  /*fc20*/  LOP3.LUT R3, R3, 0x80, R2, 0xf8, !PT ;  /* 0x0000008003037812 */ /* 0x000fc800078ef802 */
[----:B------:R-:W-:-:S07]  /*fc30*/  PRMT R8, R3, 0x7610, R8 ;  /* 0x0000761003087816 */ /* 0x000fce0000000008 */
.L_x_2117:
[----:B------:R-:W-:Y:S05]  /*fc40*/  BSYNC.RECONVERGENT B0 ;  /* 0x0000000000007941 */ /* 0x000fea0003800200 */
.L_x_2116:
[----:B------:R-:W-:Y:S01]  /*fc50*/  STG.E.U8 desc[UR36][R16.64], R8 ;  /* 0x0000000810007986 */ /* 0x000fe2000c101124 */
[----:B------:R-:W-:Y:S05]  /*fc60*/  EXIT ;  /* 0x000000000000794d */ /* 0x000fea0003800000 */
.L_x_2110:
        /* <DEDUP_REMOVED lines=19> */
[----:B------:R-:W-:Y:S01]  /*fda0*/  STG.E.U8 desc[UR36][R16.64], R3 ;  /* 0x0000000310007986 */ /* 0x000fe2000c101124 */
[----:B------:R-:W-:Y:S05]  /*fdb0*/  EXIT ;  /* 0x000000000000794d */ /* 0x000fea0003800000 */
.L_x_2120:
[----:B------:R-:W0:Y:S02]  /*fdc0*/  F2I.U64.TRUNC R2, R2 ;  /* 0x0000000200027311 */ /* 0x000e24000020d800 */
[----:B0-----:R-:W-:Y:S01]  /*fdd0*/  STG.E.64 desc[UR36][R16.64], R2 ;  /* 0x0000000210007986 */ /* 0x001fe2000c101b24 */
[----:B------:R-:W-:Y:S05]  /*fde0*/  EXIT ;  /* 0x000000000000794d */ /* 0x000fea0003800000 */
.L_x_2119:
[----:B------:R-:W0:Y:S02]  /*fdf0*/  F2I.FTZ.U32.TRUNC.NTZ R3, R2 ;  /* 0x0000000200037305 */ /* 0x000e24000021f000 */
[----:B0-----:R-:W-:Y:S01]  /*fe00*/  STG.E desc[UR36][R16.64], R3 ;  /* 0x0000000310007986 */ /* 0x001fe2000c101924 */
[----:B------:R-:W-:Y:S05]  /*fe10*/  EXIT ;  /* 0x000000000000794d */ /* 0x000fea0003800000 */
.L_x_2109:
        /* <DEDUP_REMOVED lines=8> */
[----:B------:R-:W-:Y:S01]  /*fea0*/  STG.E.U8 desc[UR36][R16.64], R3 ;  /* 0x0000000310007986 */ /* 0x000fe2000c101124 */
[----:B------:R-:W-:Y:S05]  /*feb0*/  EXIT ;  /* 0x000000000000794d */ /* 0x000fea0003800000 */
.L_x_2122:
[----:B------:R-:W-:Y:S01]  /*fec0*/  FMUL.FTZ R4, R2, 1 ;  /* 0x3f80000002047820 */ /* 0x000fe20000410000 */
[----:B------:R-:W-:-:S05]  /*fed0*/  CS2R R6, SRZ ;  /* 0x0000000000067805 */ /* 0x000fca000001ff00 */
[----:B------:R-:W0:Y:S02]  /*fee0*/  F2F.F64.F32 R4, R4 ;  /* 0x0000000400047310 */ /* 0x000e240000201800 */
[----:B0-----:R-:W-:Y:S01]  /*fef0*/  STG.E.128 desc[UR36][R16.64], R4 ;  /* 0x0000000410007986 */ /* 0x001fe2000c101d24 */
[----:B------:R-:W-:Y:S05]  /*ff00*/  EXIT ;  /* 0x000000000000794d */ /* 0x000fea0003800000 */
.L_x_2121:
[----:B------:R-:W-:-:S09]  /*ff10*/  UISETP.NE.AND UP0, UPT, UR5, 0xf, UPT ;  /* 0x0000000f0500788c */ /* 0x000fd2000bf05270 */
[----:B------:R-:W-:Y:S05]  /*ff20*/  BRA.U !UP0, `(.L_x_2123) ;  /* 0x0000000108e07547 */ /* 0x000fea000b800000 */
[----:B------:R-:W-:-:S09]  /*ff30*/  UISETP.NE.AND UP0, UPT, UR5, 0x17, UPT ;  /* 0x000000170500788c */ /* 0x000fd2000bf05270 */
[----:B------:R-:W-:Y:S05]  /*ff40*/  BRA.U !UP0, `(.L_x_2124) ;  /* 0x00000001088c7547 */ /* 0x000fea000b800000 */
[----:B------:R-:W-:-:S09]  /*ff50*/  UISETP.NE.AND UP0, UPT, UR5, 0x18, UPT ;  /* 0x000000180500788c */ /* 0x000fd2000bf05270 */
[----:B------:R-:W-:Y:S05]  /*ff60*/  BRA.U !UP0, `(.L_x_2125) ;  /* 0x0000000108447547 */ /* 0x000fea000b800000 */
.L_x_2102:
        /* <DEDUP_REMOVED lines=16> */
.L_x_2126:
[----:B------:R-:W-:Y:S05]  /*10070*/  EXIT ;  /* 0x000000000000794d */ /* 0x000fea0003800000 */
.L_x_2125:
        /* <DEDUP_REMOVED lines=12> */
.L_x_2128:
[----:B------:R-:W-:Y:S05]  /*10140*/  BSYNC.RECONVERGENT B0 ;  /* 0x0000000000007941 */ /* 0x000fea0003800200 */
.L_x_2127:
[----:B------:R-:W-:-:S05]  /*10150*/  LOP3.LUT R3, R0, 0x80, R5, 0xf8, !PT ;  /* 0x0000008000037812 */ /* 0x000fca00078ef805 */
[----:B------:R-:W-:Y:S01]  /*10160*/  STG.E.U8 desc[UR36][R16.64], R3 ;  /* 0x0000000310007986 */ /* 0x000fe2000c101124 */
[----:B------:R-:W-:Y:S05]  /*10170*/  EXIT ;  /* 0x000000000000794d */ /* 0x000fea0003800000 */
.L_x_2124:
        /* <DEDUP_REMOVED lines=11> */
.L_x_2130:
[----:B------:R-:W-:Y:S02]  /*10230*/  ISETP.GT.U32.AND P0, PT, R4, 0x7f800000, PT ;  /* 0x7f8000000400780c */ /* 0x000fe40003f04070 */
[----:B------:R-:W-:-:S04]  /*10240*/  MOV R0, 0x7f ;  /* 0x0000007f00007802 */ /* 0x000fc80000000f00 */
[----:B------:R-:W-:-:S07]  /*10250*/  SEL R0, R0, 0x7c, P0 ;  /* 0x0000007c00007807 */ /* 0x000fce0000000000 */
.L_x_2131:
[----:B------:R-:W-:Y:S05]  /*10260*/  BSYNC.RECONVERGENT B0 ;  /* 0x0000000000007941 */ /* 0x000fea0003800200 */
.L_x_2129:
[----:B------:R-:W-:-:S04]  /*10270*/  SHF.R.U32.HI R3, RZ, 0x18, R2 ;  /* 0x00000018ff037819 */ /* 0x000fc80000011602 */
[----:B------:R-:W-:-:S05]  /*10280*/  LOP3.LUT R3, R0, 0x80, R3, 0xf8, !PT ;  /* 0x0000008000037812 */ /* 0x000fca00078ef803 */
[----:B------:R-:W-:Y:S01]  /*10290*/  STG.E.U8 desc[UR36][R16.64], R3 ;  /* 0x0000000310007986 */ /* 0x000fe2000c101124 */
[----:B------:R-:W-:Y:S05]  /*102a0*/  EXIT ;  /* 0x000000000000794d */ /* 0x000fea0003800000 */
.L_x_2123:
[----:B------:R-:W-:-:S05]  /*102b0*/  F2FP.BF16.F32.PACK_AB R2, RZ, R2 ;  /* 0x00000002ff02723e */ /* 0x000fca00000010ff */
[----:B------:R-:W-:Y:S01]  /*102c0*/  STG.E.U16 desc[UR36][R16.64], R2 ;  /* 0x0000000210007986 */ /* 0x000fe2000c101524 */
[----:B------:R-:W-:Y:S05]  /*102d0*/  EXIT ;  /* 0x000000000000794d */ /* 0x000fea0003800000 */
.L_x_2132:
        /* <DEDUP_REMOVED lines=10> */
.L_x_5734:


//--------------------- .text._ZN2at6native27unrolled_elementwise_kernelIZZZNS0_66_GLOBAL__N__d53a5ca4_28_ActivationLeakyReluKernel_cu_9e10b42f_311226leaky_relu_backward_kernelERNS_18TensorIteratorBaseERKN3c106ScalarEENKUlvE_clEvENKUlvE0_clEvEUlffE_St5arrayIPcLm3EELi4E23TrivialOffsetCalculatorILi2EjESF_ILi1EjENS0_6memory12LoadWithCastILi2EEENSI_13StoreWithCastILi1EEEEEviT_T0_T2_T3_T4_T5_ --------------------------
	.section	.text._ZN2at6native27unrolled_elementwise_kernelIZZZNS0_66_GLOBAL__N__d53a5ca4_28_ActivationLeakyReluKernel_cu_9e10b42f_311226leaky_relu_backward_kernelERNS_18TensorIteratorBaseERKN3c106ScalarEENKUlvE_clEvENKUlvE0_clEvEUlffE_St5arrayIPcLm3EELi4E23TrivialOffsetCalculatorILi2EjESF_ILi1EjENS0_6memory12LoadWithCastILi2EEENSI_13StoreWithCastILi1EEEEEviT_T0_T2_T3_T4_T5_,"ax",@progbits
	.align	128
        .global         _ZN2at6native27unrolled_elementwise_kernelIZZZNS0_66_GLOBAL__N__d53a5ca4_28_ActivationLeakyReluKernel_cu_9e10b42f_311226leaky_relu_backward_kernelERNS_18TensorIteratorBaseERKN3c106ScalarEENKUlvE_clEvENKUlvE0_clEvEUlffE_St5arrayIPcLm3EELi4E23TrivialOffsetCalculatorILi2EjESF_ILi1EjENS0_6memory12LoadWithCastILi2EEENSI_13StoreWithCastILi1EEEEEviT_T0_T2_T3_T4_T5_
        .type           _ZN2at6native27unrolled_elementwise_kernelIZZZNS0_66_GLOBAL__N__d53a5ca4_28_ActivationLeakyReluKernel_cu_9e10b42f_311226leaky_relu_backward_kernelERNS_18TensorIteratorBaseERKN3c106ScalarEENKUlvE_clEvENKUlvE0_clEvEUlffE_St5arrayIPcLm3EELi4E23TrivialOffsetCalculatorILi2EjESF_ILi1EjENS0_6memory12LoadWithCastILi2EEENSI_13StoreWithCastILi1EEEEEviT_T0_T2_T3_T4_T5_,@function
        .size           _ZN2at6native27unrolled_elementwise_kernelIZZZNS0_66_GLOBAL__N__d53a5ca4_28_ActivationLeakyReluKernel_cu_9e10b42f_311226leaky_relu_backward_kernelERNS_18TensorIteratorBaseERKN3c106ScalarEENKUlvE_clEvENKUlvE0_clEvEUlffE_St5arrayIPcLm3EELi4E23TrivialOffsetCalculatorILi2EjESF_ILi1EjENS0_6memory12LoadWithCastILi2EEENSI_13StoreWithCastILi1EEEEEviT_T0_T2_T3_T4_T5_,(.L_x_5735 - _ZN2at6native27unrolled_elementwise_kernelIZZZNS0_66_GLOBAL__N__d53a5ca4_28_ActivationLeakyReluKernel_cu_9e10b42f_311226leaky_relu_backward_kernelERNS_18TensorIteratorBaseERKN3c106ScalarEENKUlvE_clEvENKUlvE0_clEvEUlffE_St5arrayIPcLm3EELi4E23TrivialOffsetCalculatorILi2EjESF_ILi1EjENS0_6memory12LoadWithCastILi2EEENSI_13StoreWithCastILi1EEEEEviT_T0_T2_T3_T4_T5_)
        .other          _ZN2at6native27unrolled_elementwise_kernelIZZZNS0_66_GLOBAL__N__d53a5ca4_28_ActivationLeakyReluKernel_cu_9e10b42f_311226leaky_relu_backward_kernelERNS_18TensorIteratorBaseERKN3c106ScalarEENKUlvE_clEvENKUlvE0_clEvEUlffE_St5arrayIPcLm3EELi4E23TrivialOffsetCalculatorILi2EjESF_ILi1EjENS0_6memory12LoadWithCastILi2EEENSI_13StoreWithCastILi1EEEEEviT_T0_T2_T3_T4_T5_,@"STO_CUDA_ENTRY STV_DEFAULT"
_ZN2at6native27unrolled_elementwise_kernelIZZZNS0_66_GLOBAL__N__d53a5ca4_28_ActivationLeakyReluKernel_cu_9e10b42f_311226leaky_relu_backward_kernelERNS_18TensorIteratorBaseERKN3c106ScalarEENKUlvE_clEvENKUlvE0_clEvEUlffE_St5arrayIPcLm3EELi4E23TrivialOffsetCalculatorILi2EjESF_ILi1EjENS0_6memory12LoadWithCastILi2EEENSI_13StoreWithCastILi1EEEEEviT_T0_T2_T3_T4_T5_:
.text._ZN2at6native27unrolled_elementwise_kernelIZZZNS0_66_GLOBAL__N__d53a5ca4_28_ActivationLeakyReluKernel_cu_9e10b42f_311226leaky_relu_backward_kernelERNS_18TensorIteratorBaseERKN3c106ScalarEENKUlvE_clEvENKUlvE0_clEvEUlffE_St5arrayIPcLm3EELi4E23TrivialOffsetCalculatorILi2EjESF_ILi1EjENS0_6memory12LoadWithCastILi2EEENSI_13StoreWithCastILi1EEEEEviT_T0_T2_T3_T4_T5_:
[----:B------:R-:W0:Y:S01]  /*0000*/  LDC R1, c[0x0][0x37c] ;  /* 0x0000df00ff017b82 */ /* 0x000e220000000800 */
[----:B------:R-:W1:Y:S07]  /*0010*/  S2R R2, SR_CTAID.X ;  /* 0x0000000000027919 */ /* 0x000e6e0000002500 */
[----:B------:R-:W1:Y:S01]  /*0020*/  LDC R3, c[0x0][0x380] ;  /* 0x0000e000ff037b82 */ /* 0x000e620000000800 */
[----:B------:R-:W-:Y:S01]  /*0030*/  PLOP3.LUT P1, PT, PT, PT, PT, 0x8, 0x80 ;  /* 0x000000000080781c */ /* 0x000fe20003f2e170 */
[----:B------:R-:W2:Y:S01]  /*0040*/  LDCU.64 UR36, c[0x0][0x358] ;  /* 0x00006b00ff2477ac */ /* 0x000ea20008000a00 */
[----:B------:R-:W3:Y:S01]  /*0050*/  S2R R25, SR_TID.X ;  /* 0x0000000000197919 */ /* 0x000ee20000002100 */
[----:B------:R-:W-:Y:S01]  /*0060*/  BSSY.RECONVERGENT B7, `(.L_x_2133) ;  /* 0x00001d0000077945 */ /* 0x000fe20003800200 */
[----:B------:R-:W-:Y:S01]  /*0070*/  IMAD.MOV.U32 R18, RZ, RZ, RZ ;  /* 0x000000ffff127224 */ /* 0x000fe200078e00ff */
[----:B------:R-:W4:Y:S01]  /*0080*/  LDCU.U8 UR38, c[0x0][0x3b4] ;  /* 0x00007680ff2677ac */ /* 0x000f220008000000 */
[----:B------:R-:W-:Y:S01]  /*0090*/  P2R R17, PR, RZ, 0x2 ;  /* 0x00000002ff117803 */ /* 0x000fe20000000000 */
        /* <DEDUP_REMOVED lines=8> */
[----:B------:R-:W-:Y:S01]  /*0120*/  BSSY.RECONVERGENT B6, `(.L_x_2135) ;  /* 0x00000de000067945 */ /* 0x000fe20003800200 */
        /* <DEDUP_REMOVED lines=17> */
.L_x_2139:
[----:B------:R-:W2:Y:S02]  /*0240*/  LDG.E.U8 R4, desc[UR36][R4.64] ;  /* 0x0000002404047981 */ /* 0x000ea4000c1e1100 */
[----:B--2---:R-:W-:Y:S01]  /*0250*/  I2FP.F32.U32 R17, R4 ;  /* 0x0000000400117245 */ /* 0x004fe20000201000 */
[----:B------:R-:W-:Y:S06]  /*0260*/  BRA `(.L_x_2141) ;  /* 0x0000000c00247947 */ /* 0x000fec0003800000 */
.L_x_2138:
        /* <DEDUP_REMOVED lines=9> */
.L_x_2143:
[----:B------:R-:W2:Y:S02]  /*0300*/  LDG.E R4, desc[UR36][R4.64] ;  /* 0x0000002404047981 */ /* 0x000ea4000c1e1900 */
[----:B--2---:R-:W-:Y:S01]  /*0310*/  I2FP.F32.S32 R17, R4 ;  /* 0x0000000400117245 */ /* 0x004fe20000201400 */
[----:B------:R-:W-:Y:S06]  /*0320*/  BRA `(.L_x_2141) ;  /* 0x0000000800f47947 */ /* 0x000fec0003800000 */
.L_x_2142:
[----:B------:R-:W2:Y:S02]  /*0330*/  LDG.E.U16 R4, desc[UR36][R4.64] ;  /* 0x0000002404047981 */ /* 0x000ea4000c1e1500 */
[----:B--2---:R2:W3:Y:S01]  /*0340*/  I2F.S16 R17, R4 ;  /* 0x0000000400117306 */ /* 0x0044e20000101400 */
[----:B------:R-:W-:Y:S05]  /*0350*/  BRA `(.L_x_2141) ;  /* 0x0000000800e87947 */ /* 0x000fea0003800000 */
.L_x_2137:
        /* <DEDUP_REMOVED lines=8> */
.L_x_2145:
[----:B------:R-:W2:Y:S02]  /*03e0*/  LDG.E.U16 R4, desc[UR36][R4.64] ;  /* 0x0000002404047981 */ /* 0x000ea4000c1e1500 */
[----:B--2---:R-:W-:Y:S01]  /*03f0*/  HADD2.F32 R17, -RZ, R4.H0_H0 ;  /* 0x20000004ff117230 */ /* 0x004fe20000004100 */
[----:B------:R-:W-:Y:S06]  /*0400*/  BRA `(.L_x_2141) ;  /* 0x0000000800bc7947 */ /* 0x000fec0003800000 */
.L_x_2144:
        /* <DEDUP_REMOVED lines=8> */
.L_x_2147:
[----:B------:R-:W2:Y:S02]  /*0490*/  LDG.E.U16 R4, desc[UR36][R4.64] ;  /* 0x0000002404047981 */ /* 0x000ea4000c1e1500 */
[----:B--2---:R-:W-:Y:S01]  /*04a0*/  HADD2.F32 R17, -RZ, R4.H0_H0 ;  /* 0x20000004ff117230 */ /* 0x004fe20000004100 */
[----:B------:R-:W-:Y:S06]  /*04b0*/  BRA `(.L_x_2141) ;  /* 0x0000000800907947 */ /* 0x000fec0003800000 */
.L_x_2146:
[----:B------:R-:W2:Y:S01]  /*04c0*/  LDG.E.64 R4, desc[UR36][R4.64] ;  /* 0x0000002404047981 */ /* 0x000ea2000c1e1b00 */
[----:B------:R-:W-:Y:S01]  /*04d0*/  UMOV UR4, 0xf0000000 ;  /* 0xf000000000047882 */ /* 0x000fe20000000000 */
[----:B------:R-:W-:Y:S01]  /*04e0*/  UMOV UR5, 0x380fffff ;  /* 0x380fffff00057882 */ /* 0x000fe20000000000 */
[----:B--2---:R-:W0:Y:S01]  /*04f0*/  F2F.F32.F64 R17, R4 ;  /* 0x0000000400117310 */ /* 0x004e220000301000 */
[----:B------:R-:W-:-:S14]  /*0500*/  DSETP.GEU.AND P0, PT, |R4|, UR4, PT ;  /* 0x0000000404007e2a */ /* 0x000fdc000bf0e200 */
[----:B0-----:R-:W-:Y:S01]  /*0510*/  @!P0 FMUL R17, R17, 1.175494350822287508e-38 ;  /* 0x0080000011118820 */ /* 0x001fe20000400000 */
[----:B------:R-:W-:Y:S06]  /*0520*/  BRA `(.L_x_2141) ;  /* 0x0000000800747947 */ /* 0x000fec0003800000 */
.L_x_2136:
        /* <DEDUP_REMOVED lines=12> */
.L_x_2150:
[----:B------:R-:W2:Y:S01]  /*05f0*/  LDG.E.64 R4, desc[UR36][R4.64] ;  /* 0x0000002404047981 */ /* 0x000ea2000c1e1b00 */
[----:B------:R-:W-:Y:S01]  /*0600*/  UMOV UR4, 0xf0000000 ;  /* 0xf000000000047882 */ /* 0x000fe20000000000 */
[----:B------:R-:W-:Y:S01]  /*0610*/  UMOV UR5, 0x380fffff ;  /* 0x380fffff00057882 */ /* 0x000fe20000000000 */
[----:B--2---:R-:W0:Y:S01]  /*0620*/  F2F.F32.F64 R17, R4 ;  /* 0x0000000400117310 */ /* 0x004e220000301000 */
[----:B------:R-:W-:-:S14]  /*0630*/  DSETP.GEU.AND P0, PT, |R4|, UR4, PT ;  /* 0x0000000404007e2a */ /* 0x000fdc000bf0e200 */
[----:B0-----:R-:W-:Y:S01]  /*0640*/  @!P0 FMUL R17, R17, 1.175494350822287508e-38 ;  /* 0x0080000011118820 */ /* 0x001fe20000400000 */
[----:B------:R-:W-:Y:S06]  /*0650*/  BRA `(.L_x_2141) ;  /* 0x0000000800287947 */ /* 0x000fec0003800000 */
.L_x_2149:
        /* <DEDUP_REMOVED lines=25> */
.L_x_2152:
        /* <DEDUP_REMOVED lines=12> */
.L_x_2151:
[----:B------:R-:W2:Y:S02]  /*08b0*/  LDG.E.U16 R4, desc[UR36][R4.64] ;  /* 0x0000002404047981 */ /* 0x000ea4000c1e1500 */
[----:B--2---:R-:W-:Y:S01]  /*08c0*/  IMAD.U32 R17, R4, 0x10000, RZ ;  /* 0x0001000004117824 */ /* 0x004fe200078e00ff */
[----:B------:R-:W-:Y:S06]  /*08d0*/  BRA `(.L_x_2141) ;  /* 0x0000000400887947 */ /* 0x000fec0003800000 */
.L_x_2148:
        /* <DEDUP_REMOVED lines=11> */
.L_x_2155:
        /* <DEDUP_REMOVED lines=20> */
.L_x_2157:
[----:B------:R-:W-:Y:S05]  /*0ad0*/  BSYNC.RECONVERGENT B0 ;  /* 0x0000000000007941 */ /* 0x000fea0003800200 */
.L_x_2156:
[----:B------:R-:W-:Y:S01]  /*0ae0*/  IMAD.SHL.U32 R0, R0, 0x100000, RZ ;  /* 0x0010000000007824 */ /* 0x000fe200078e00ff */
[----:B------:R-:W-:-:S04]  /*0af0*/  LEA R3, R3, 0x3b800000, 0x17 ;  /* 0x3b80000003037811 */ /* 0x000fc800078eb8ff */
[----:B------:R-:W-:Y:S01]  /*0b00*/  LOP3.LUT R17, R3, R0, R17, 0xfe, !PT ;  /* 0x0000000003117212 */ /* 0x000fe200078efe11 */
[----:B------:R-:W-:Y:S06]  /*0b10*/  BRA `(.L_x_2141) ;  /* 0x0000000000f87947 */ /* 0x000fec0003800000 */
.L_x_2154:
        /* <DEDUP_REMOVED lines=20> */
.L_x_2159:
[----:B------:R-:W-:Y:S05]  /*0c60*/  BSYNC.RECONVERGENT B0 ;  /* 0x0000000000007941 */ /* 0x000fea0003800200 */
.L_x_2158:
[----:B------:R-:W-:Y:S01]  /*0c70*/  IMAD.SHL.U32 R0, R0, 0x200000, RZ ;  /* 0x0020000000007824 */ /* 0x000fe200078e00ff */
[----:B------:R-:W-:-:S04]  /*0c80*/  LEA R3, R3, 0x37800000, 0x17 ;  /* 0x3780000003037811 */ /* 0x000fc800078eb8ff */
[----:B------:R-:W-:Y:S01]  /*0c90*/  LOP3.LUT R17, R3, R0, R17, 0xfe, !PT ;  /* 0x0000000003117212 */ /* 0x000fe200078efe11 */
[----:B------:R-:W-:Y:S06]  /*0ca0*/  BRA `(.L_x_2141) ;  /* 0x0000000000947947 */ /* 0x000fec0003800000 */
.L_x_2153:
[----:B------:R-:W-:-:S09]  /*0cb0*/  UISETP.NE.AND UP0, UPT, UR4, 0x1c, UPT ;  /* 0x0000001c0400788c */ /* 0x000fd2000bf05270 */
[----:B------:R-:W-:Y:S05]  /*0cc0*/  BRA.U !UP0, `(.L_x_2160) ;  /* 0x0000000108847547 */ /* 0x000fea000b800000 */
[----:B------:R-:W-:-:S09]  /*0cd0*/  UISETP.NE.AND UP0, UPT, UR4, 0x1d, UPT ;  /* 0x0000001d0400788c */ /* 0x000fd2000bf05270 */
[----:B------:R-:W-:Y:S05]  /*0ce0*/  BRA.U !UP0, `(.L_x_2161) ;  /* 0x0000000108707547 */ /* 0x000fea000b800000 */
[----:B------:R-:W-:-:S09]  /*0cf0*/  UISETP.NE.AND UP0, UPT, UR4, 0x2c, UPT ;  /* 0x0000002c0400788c */ /* 0x000fd2000bf05270 */
[----:B------:R-:W-:Y:S05]  /*0d00*/  BRA.U !UP0, `(.L_x_2162) ;  /* 0x0000000108487547 */ /* 0x000fea000b800000 */
.L_x_2140:
        /* <DEDUP_REMOVED lines=16> */
.L_x_2163:
[----:B------:R-:W-:Y:S01]  /*0e10*/  IMAD.MOV.U32 R17, RZ, RZ, RZ ;  /* 0x000000ffff117224 */ /* 0x000fe200078e00ff */
[----:B------:R-:W-:Y:S06]  /*0e20*/  BRA `(.L_x_2141) ;  /* 0x0000000000347947 */ /* 0x000fec0003800000 */
.L_x_2162:
[----:B------:R-:W2:Y:S01]  /*0e30*/  LDG.E.U8 R4, desc[UR36][R4.64] ;  /* 0x0000002404047981 */ /* 0x000ea2000c1e1100 */
[----:B------:R-:W-:Y:S01]  /*0e40*/  IMAD.MOV.U32 R17, RZ, RZ, 0x400000 ;  /* 0x00400000ff117424 */ /* 0x000fe200078e00ff */
[----:B--2---:R-:W-:-:S13]  /*0e50*/  ISETP.NE.AND P0, PT, R4, RZ, PT ;  /* 0x000000ff0400720c */ /* 0x004fda0003f05270 */
[----:B------:R-:W-:Y:S05]  /*0e60*/  @!P0 BRA `(.L_x_2141) ;  /* 0x0000000000248947 */ /* 0x000fea0003800000 */
[----:B------:R-:W-:-:S13]  /*0e70*/  ISETP.NE.AND P0, PT, R4, 0xff, PT ;  /* 0x000000ff0400780c */ /* 0x000fda0003f05270 */
[----:B------:R-:W-:Y:S02]  /*0e80*/  @!P0 IMAD.MOV.U32 R17, RZ, RZ, 0x7f800001 ;  /* 0x7f800001ff118424 */ /* 0x000fe400078e00ff */
[----:B------:R-:W-:Y:S01]  /*0e90*/  @P0 IMAD.SHL.U32 R17, R4, 0x800000, RZ ;  /* 0x0080000004110824 */ /* 0x000fe200078e00ff */
[----:B------:R-:W-:Y:S06]  /*0ea0*/  BRA `(.L_x_2141) ;  /* 0x0000000000147947 */ /* 0x000fec0003800000 */
.L_x_2161:
[----:B------:R-:W2:Y:S02]  /*0eb0*/  LDG.E.64 R4, desc[UR36][R4.64] ;  /* 0x0000002404047981 */ /* 0x000ea4000c1e1b00 */
[----:B--2---:R0:W1:Y:S01]  /*0ec0*/  I2F.U64 R17, R4 ;  /* 0x0000000400117312 */ /* 0x0040620000301000 */
[----:B------:R-:W-:Y:S05]  /*0ed0*/  BRA `(.L_x_2141) ;  /* 0x0000000000087947 */ /* 0x000fea0003800000 */
.L_x_2160:
[----:B------:R-:W2:Y:S02]  /*0ee0*/  LDG.E R4, desc[UR36][R4.64] ;  /* 0x0000002404047981 */ /* 0x000ea4000c1e1900 */
[----:B--2---:R-:W-:-:S07]  /*0ef0*/  I2FP.F32.U32 R17, R4 ;  /* 0x0000000400117245 */ /* 0x004fce0000201000 */
.L_x_2141:
[----:B------:R-:W-:Y:S05]  /*0f00*/  BSYNC.RECONVERGENT B6 ;  /* 0x0000000000067941 */ /* 0x000fea0003800200 */
.L_x_2135:
[----:B0-2-4-:R-:W0:Y:S01]  /*0f10*/  LDC.64 R4, c[0x0][0x3a8] ;  /* 0x0000ea00ff047b82 */ /* 0x015e220000000a00 */
[----:B------:R-:W2:Y:S01]  /*0f20*/  LDCU UR5, c[0x0][0x3bc] ;  /* 0x00007780ff0577ac */ /* 0x000ea20008000800 */
[----:B------:R-:W-:Y:S01]  /*0f30*/  BSSY.RECONVERGENT B6, `(.L_x_2164) ;  /* 0x00000df000067945 */ /* 0x000fe20003800200 */
[----:B------:R-:W-:-:S04]  /*0f40*/  UPRMT UR4, UR39, 0x9910, URZ ;  /* 0x0000991027047896 */ /* 0x000fc800080000ff */
        /* <DEDUP_REMOVED lines=16> */
.L_x_2168:
[----:B------:R-:W2:Y:S02]  /*1050*/  LDG.E.U8 R4, desc[UR36][R4.64] ;  /* 0x0000002404047981 */ /* 0x000ea4000c1e1100 */
[----:B--2---:R-:W-:Y:S01]  /*1060*/  I2FP.F32.U32 R18, R4 ;  /* 0x0000000400127245 */ /* 0x004fe20000201000 */
[----:B------:R-:W-:Y:S06]  /*1070*/  BRA `(.L_x_2170) ;  /* 0x0000000c00287947 */ /* 0x000fec0003800000 */
.L_x_2167:
        /* <DEDUP_REMOVED lines=9> */
.L_x_2172:
[----:B------:R-:W2:Y:S02]  /*1110*/  LDG.E R4, desc[UR36][R4.64] ;  /* 0x0000002404047981 */ /* 0x000ea4000c1e1900 */
[----:B--2---:R-:W-:Y:S01]  /*1120*/  I2FP.F32.S32 R18, R4 ;  /* 0x0000000400127245 */ /* 0x004fe20000201400 */
[----:B------:R-:W-:Y:S06]  /*1130*/  BRA `(.L_x_2170) ;  /* 0x0000000800f87947 */ /* 0x000fec0003800000 */
.L_x_2171:
[----:B------:R-:W2:Y:S02]  /*1140*/  LDG.E.U16 R4, desc[UR36][R4.64] ;  /* 0x0000002404047981 */ /* 0x000ea4000c1e1500 */
[----:B--2---:R0:W2:Y:S01]  /*1150*/  I2F.S16 R18, R4 ;  /* 0x0000000400127306 */ /* 0x0040a20000101400 */
[----:B------:R-:W-:Y:S05]  /*1160*/  BRA `(.L_x_2170) ;  /* 0x0000000800ec7947 */ /* 0x000fea0003800000 */
.L_x_2166:
        /* <DEDUP_REMOVED lines=8> */
.L_x_2174:
[----:B------:R-:W2:Y:S02]  /*11f0*/  LDG.E.U16 R4, desc[UR36][R4.64] ;  /* 0x0000002404047981 */ /* 0x000ea4000c1e1500 */
[----:B--2---:R-:W-:Y:S01]  /*1200*/  HADD2.F32 R18, -RZ, R4.H0_H0 ;  /* 0x20000004ff127230 */ /* 0x004fe20000004100 */
[----:B------:R-:W-:Y:S06]  /*1210*/  BRA `(.L_x_2170) ;  /* 0x0000000800c07947 */ /* 0x000fec0003800000 */
.L_x_2173:
        /* <DEDUP_REMOVED lines=8> */
.L_x_2176:
[----:B------:R-:W2:Y:S02]  /*12a0*/  LDG.E.U16 R4, desc[UR36][R4.64] ;  /* 0x0000002404047981 */ /* 0x000ea4000c1e1500 */
[----:B--2---:R-:W-:Y:S01]  /*12b0*/  HADD2.F32 R18, -RZ, R4.H0_H0 ;  /* 0x20000004ff127230 */ /* 0x004fe20000004100 */
[----:B------:R-:W-:Y:S06]  /*12c0*/  BRA `(.L_x_2170) ;  /* 0x0000000800947947 */ /* 0x000fec0003800000 */
.L_x_2175:
[----:B------:R-:W2:Y:S01]  /*12d0*/  LDG.E.64 R4, desc[UR36][R4.64] ;  /* 0x0000002404047981 */ /* 0x000ea2000c1e1b00 */
[----:B------:R-:W-:Y:S01]  /*12e0*/  UMOV UR4, 0xf0000000 ;  /* 0xf000000000047882 */ /* 0x000fe20000000000 */
[----:B------:R-:W-:Y:S01]  /*12f0*/  UMOV UR5, 0x380fffff ;  /* 0x380fffff00057882 */ /* 0x000fe20000000000 */
[----:B--2---:R-:W0:Y:S01]  /*1300*/  F2F.F32.F64 R18, R4 ;  /* 0x0000000400127310 */ /* 0x004e220000301000 */
[----:B------:R-:W-:-:S14]  /*1310*/  DSETP.GEU.AND P0, PT, |R4|, UR4, PT ;  /* 0x0000000404007e2a */ /* 0x000fdc000bf0e200 */
[----:B0-----:R-:W-:Y:S01]  /*1320*/  @!P0 FMUL R18, R18, 1.175494350822287508e-38 ;  /* 0x0080000012128820 */ /* 0x001fe20000400000 */
[----:B------:R-:W-:Y:S06]  /*1330*/  BRA `(.L_x_2170) ;  /* 0x0000000800787947 */ /* 0x000fec0003800000 */
.L_x_2165:
        /* <DEDUP_REMOVED lines=12> */
.L_x_2179:
[----:B------:R-:W2:Y:S01]  /*1400*/  LDG.E.64 R4, desc[UR36][R4.64] ;  /* 0x0000002404047981 */ /* 0x000ea2000c1e1b00 */
[----:B------:R-:W-:Y:S01]  /*1410*/  UMOV UR4, 0xf0000000 ;  /* 0xf000000000047882 */ /* 0x000fe20000000000 */
[----:B------:R-:W-:Y:S01]  /*1420*/  UMOV UR5, 0x380fffff ;  /* 0x380fffff00057882 */ /* 0x000fe20000000000 */
[----:B--2---:R-:W0:Y:S01]  /*1430*/  F2F.F32.F64 R18, R4 ;  /* 0x0000000400127310 */ /* 0x004e220000301000 */
[----:B------:R-:W-:-:S14]  /*1440*/  DSETP.GEU.AND P0, PT, |R4|, UR4, PT ;  /* 0x0000000404007e2a */ /* 0x000fdc000bf0e200 */
[----:B0-----:R-:W-:Y:S01]  /*1450*/  @!P0 FMUL R18, R18, 1.175494350822287508e-38 ;  /* 0x0080000012128820 */ /* 0x001fe20000400000 */
[----:B------:R-:W-:Y:S06]  /*1460*/  BRA `(.L_x_2170) ;  /* 0x00000008002c7947 */ /* 0x000fec0003800000 */
.L_x_2178:
        /* <DEDUP_REMOVED lines=25> */
.L_x_2181:
        /* <DEDUP_REMOVED lines=11> */
[----:B------:R-:W-:Y:S01]  /*16b0*/  LOP3.LUT R18, R0, 0x80000000, R3, 0xf8, !PT ;  /* 0x8000000000127812 */ /* 0x000fe200078ef803 */
[----:B------:R-:W-:Y:S06]  /*16c0*/  BRA `(.L_x_2170) ;  /* 0x0000000400947947 */ /* 0x000fec0003800000 */
.L_x_2180:
[----:B------:R-:W2:Y:S02]  /*16d0*/  LDG.E.U16 R4, desc[UR36][R4.64] ;  /* 0x0000002404047981 */ /* 0x000ea4000c1e1500 */
[----:B--2---:R-:W-:Y:S01]  /*16e0*/  IMAD.U32 R18, R4, 0x10000, RZ ;  /* 0x0001000004127824 */ /* 0x004fe200078e00ff */
[----:B------:R-:W-:Y:S06]  /*16f0*/  BRA `(.L_x_2170) ;  /* 0x0000000400887947 */ /* 0x000fec0003800000 */
.L_x_2177:
        /* <DEDUP_REMOVED lines=11> */
.L_x_2184:
        /* <DEDUP_REMOVED lines=20> */
.L_x_2186:
[----:B------:R-:W-:Y:S05]  /*18f0*/  BSYNC.RECONVERGENT B0 ;  /* 0x0000000000007941 */ /* 0x000fea0003800200 */
.L_x_2185:
[----:B------:R-:W-:Y:S01]  /*1900*/  IMAD.SHL.U32 R0, R0, 0x100000, RZ ;  /* 0x0010000000007824 */ /* 0x000fe200078e00ff */
[----:B------:R-:W-:-:S04]  /*1910*/  LEA R3, R3, 0x3b800000, 0x17 ;  /* 0x3b80000003037811 */ /* 0x000fc800078eb8ff */
[----:B------:R-:W-:Y:S01]  /*1920*/  LOP3.LUT R18, R3, R0, R7, 0xfe, !PT ;  /* 0x0000000003127212 */ /* 0x000fe200078efe07 */
[----:B------:R-:W-:Y:S06]  /*1930*/  BRA `(.L_x_2170) ;  /* 0x0000000000f87947 */ /* 0x000fec0003800000 */
.L_x_2183:
        /* <DEDUP_REMOVED lines=20> */
.L_x_2188:
[----:B------:R-:W-:Y:S05]  /*1a80*/  BSYNC.RECONVERGENT B0 ;  /* 0x0000000000007941 */ /* 0x000fea0003800200 */
.L_x_2187:
[----:B------:R-:W-:Y:S01]  /*1a90*/  IMAD.SHL.U32 R0, R0, 0x200000, RZ ;  /* 0x0020000000007824 */ /* 0x000fe200078e00ff */
[----:B------:R-:W-:-:S04]  /*1aa0*/  LEA R3, R3, 0x37800000, 0x17 ;  /* 0x3780000003037811 */ /* 0x000fc800078eb8ff */
[----:B------:R-:W-:Y:S01]  /*1ab0*/  LOP3.LUT R18, R3, R0, R7, 0xfe, !PT ;  /* 0x0000000003127212 */ /* 0x000fe200078efe07 */
[----:B------:R-:W-:Y:S06]  /*1ac0*/  BRA `(.L_x_2170) ;  /* 0x0000000000947947 */ /* 0x000fec0003800000 */
.L_x_2182:
[----:B------:R-:W-:-:S09]  /*1ad0*/  UISETP.NE.AND UP0, UPT, UR4, 0x1c, UPT ;  /* 0x0000001c0400788c */ /* 0x000fd2000bf05270 */
[----:B------:R-:W-:Y:S05]  /*1ae0*/  BRA.U !UP0, `(.L_x_2189) ;  /* 0x0000000108847547 */ /* 0x000fea000b800000 */
[----:B------:R-:W-:-:S09]  /*1af0*/  UISETP.NE.AND UP0, UPT, UR4, 0x1d, UPT ;  /* 0x0000001d0400788c */ /* 0x000fd2000bf05270 */
[----:B------:R-:W-:Y:S05]  /*1b00*/  BRA.U !UP0, `(.L_x_2190) ;  /* 0x0000000108707547 */ /* 0x000fea000b800000 */
[----:B------:R-:W-:-:S09]  /*1b10*/  UISETP.NE.AND UP0, UPT, UR4, 0x2c, UPT ;  /* 0x0000002c0400788c */ /* 0x000fd2000bf05270 */
[----:B------:R-:W-:Y:S05]  /*1b20*/  BRA.U !UP0, `(.L_x_2191) ;  /* 0x0000000108487547 */ /* 0x000fea000b800000 */
.L_x_2169:
[----:B------:R-:W-:Y:S01]  /*1b30*/  MOV R14, 0x0 ;  /* 0x00000000000e7802 */ /* 0x000fe20000000f00 */
[----:B------:R-:W0:Y:S01]  /*1b40*/  LDCU.64 UR4, c[0x4][0x128] ;  /* 0x01002500ff0477ac */ /* 0x000e220008000a00 */
[----:B------:R-:W-:Y:S02]  /*1b50*/  IMAD.MOV.U32 R8, RZ, RZ, 0x4e ;  /* 0x0000004eff087424 */ /* 0x000fe400078e00ff */
[----:B------:R-:W-:Y:S01]  /*1b60*/  IMAD.MOV.U32 R12, RZ, RZ, 0x1 ;  /* 0x00000001ff0c7424 */ /* 0x000fe200078e00ff */
[----:B------:R-:W2:Y:S01]  /*1b70*/  LDCU.64 UR6, c[0x4][0x130] ;  /* 0x01002600ff0677ac */ /* 0x000ea20008000a00 */
[----:B------:R-:W4:Y:S01]  /*1b80*/  LDC.64 R14, c[0x4][R14] ;  /* 0x010000000e0e7b82 */ /* 0x000f220000000a00 */
[----:B------:R-:W-:Y:S01]  /*1b90*/  IMAD.MOV.U32 R13, RZ, RZ, RZ ;  /* 0x000000ffff0d7224 */ /* 0x000fe200078e00ff */
[----:B------:R-:W1:Y:S01]  /*1ba0*/  LDCU.64 UR8, c[0x4][0x18] ;  /* 0x01000300ff0877ac */ /* 0x000e620008000a00 */
[----:B0-----:R-:W-:Y:S02]  /*1bb0*/  IMAD.U32 R4, RZ, RZ, UR4 ;  /* 0x00000004ff047e24 */ /* 0x001fe4000f8e00ff */
[----:B------:R-:W-:-:S02]  /*1bc0*/  IMAD.U32 R5, RZ, RZ, UR5 ;  /* 0x00000005ff057e24 */ /* 0x000fc4000f8e00ff */
[----:B--2---:R-:W-:Y:S02]  /*1bd0*/  IMAD.U32 R6, RZ, RZ, UR6 ;  /* 0x00000006ff067e24 */ /* 0x004fe4000f8e00ff */
[----:B------:R-:W-:Y:S02]  /*1be0*/  IMAD.U32 R7, RZ, RZ, UR7 ;  /* 0x00000007ff077e24 */ /* 0x000fe4000f8e00ff */
[----:B-1----:R-:W-:Y:S02]  /*1bf0*/  IMAD.U32 R10, RZ, RZ, UR8 ;  /* 0x00000008ff0a7e24 */ /* 0x002fe4000f8e00ff */
[----:B------:R-:W-:-:S07]  /*1c00*/  IMAD.U32 R11, RZ, RZ, UR9 ;  /* 0x00000009ff0b7e24 */ /* 0x000fce000f8e00ff */
[----:B------:R-:W-:-:S07]  /*1c10*/  LEPC R20, `(.L_x_2192) ;  /* 0x000000001014794e */ /* 0x000fce0000000000 */
[----:B---345:R-:W-:Y:S05]  /*1c20*/  CALL.ABS.NOINC R14 ;  /* 0x000000000e007343 */ /* 0x038fea0003c00000 */
.L_x_2192:
[----:B------:R-:W-:Y:S01]  /*1c30*/  IMAD.MOV.U32 R18, RZ, RZ, RZ ;  /* 0x000000ffff127224 */ /* 0x000fe200078e00ff */
[----:B------:R-:W-:Y:S06]  /*1c40*/  BRA `(.L_x_2170) ;  /* 0x0000000000347947 */ /* 0x000fec0003800000 */
.L_x_2191:
        /* <DEDUP_REMOVED lines=8> */
.L_x_2190:
[----:B------:R-:W2:Y:S02]  /*1cd0*/  LDG.E.64 R4, desc[UR36][R4.64] ;  /* 0x0000002404047981 */ /* 0x000ea4000c1e1b00 */
[----:B--2---:R0:W2:Y:S01]  /*1ce0*/  I2F.U64 R18, R4 ;  /* 0x0000000400127312 */ /* 0x0040a20000301000 */
[----:B------:R-:W-:Y:S05]  /*1cf0*/  BRA `(.L_x_2170) ;  /* 0x0000000000087947 */ /* 0x000fea0003800000 */
.L_x_2189:
[----:B------:R-:W2:Y:S02]  /*1d00*/  LDG.E R4, desc[UR36][R4.64] ;  /* 0x0000002404047981 */ /* 0x000ea4000c1e1900 */
[----:B--2---:R-:W-:-:S07]  /*1d10*/  I2FP.F32.U32 R18, R4 ;  /* 0x0000000400127245 */ /* 0x004fce0000201000 */
.L_x_2170:
[----:B------:R-:W-:Y:S05]  /*1d20*/  BSYNC.RECONVERGENT B6 ;  /* 0x0000000000067941 */ /* 0x000fea0003800200 */
.L_x_2164:
[----:B-1-3-5:R-:W-:Y:S01]  /*1d30*/  FSETP.GT.FTZ.AND P0, PT, R17, RZ, PT ;  /* 0x000000ff1100720b */ /* 0x02afe20003f14000 */
[----:B------:R-:W-:-:S03]  /*1d40*/  VIADD R25, R27, 0x80 ;  /* 0x000000801b197836 */ /* 0x000fc60000000000 */
[----:B------:R-:W-:-:S09]  /*1d50*/  P2R R17, PR, RZ, 0x1 ;  /* 0x00000001ff117803 */ /* 0x000fd20000000000 */
.L_x_2134:
[----:B------:R-:W-:Y:S05]  /*1d60*/  BSYNC.RECONVERGENT B7 ;  /* 0x0000000000077941 */ /* 0x000fea0003800200 */
.L_x_2133:
[----:B------:R-:W-:Y:S01]  /*1d70*/  ISETP.GE.AND P0, PT, R25, R26, PT ;  /* 0x0000001a1900720c */ /* 0x000fe20003f06270 */
[----:B------:R-:W-:Y:S01]  /*1d80*/  BSSY.RECONVERGENT B7, `(.L_x_2193) ;  /* 0x00001cd000077945 */ /* 0x000fe20003800200 */
[----:B------:R-:W-:Y:S01]  /*1d90*/  PLOP3.LUT P1, PT, PT, PT, PT, 0x8, 0x80 ;  /* 0x000000000080781c */ /* 0x000fe20003f2e170 */
[----:B------:R-:W-:-:S03]  /*1da0*/  IMAD.MOV.U32 R22, RZ, RZ, RZ ;  /* 0x000000ffff167224 */ /* 0x000fc600078e00ff */
[----:B------:R-:W-:-:S07]  /*1db0*/  P2R R19, PR, RZ, 0x2 ;  /* 0x00000002ff137803 */ /* 0x000fce0000000000 */
[----:B------:R-:W-:Y:S05]  /*1dc0*/  @P0 BRA `(.L_x_2194) ;  /* 0x0000001c00200947 */ /* 0x000fea0003800000 */
[----:B0---4-:R-:W0:Y:S01]  /*1dd0*/  LDC.64 R4, c[0x0][0x3a0] ;  /* 0x0000e800ff047b82 */ /* 0x011e220000000a00 */
        /* <DEDUP_REMOVED lines=17> */
[----:B------:R-:W3:Y:S02]  /*1ef0*/  LDG.E.S8 R4, desc[UR36][R4.64] ;  /* 0x0000002404047981 */ /* 0x000ee4000c1e1300 */
[----:B---3--:R0:W1:Y:S01]  /*1f00*/  I2F.S16 R16, R4 ;  /* 0x0000000400107306 */ /* 0x0080620000101400 */
[----:B------:R-:W-:Y:S05]  /*1f10*/  BRA `(.L_x_2201) ;  /* 0x0000000c00347947 */ /* 0x000fea0003800000 */
.L_x_2199:
[----:B------:R-:W3:Y:S02]  /*1f20*/  LDG.E.U8 R4, desc[UR36][R4.64] ;  /* 0x0000002404047981 */ /* 0x000ee4000c1e1100 */
[----:B---3--:R-:W-:Y:S01]  /*1f30*/  I2FP.F32.U32 R16, R4 ;  /* 0x0000000400107245 */ /* 0x008fe20000201000 */
[----:B------:R-:W-:Y:S06]  /*1f40*/  BRA `(.L_x_2201) ;  /* 0x0000000c00287947 */ /* 0x000fec0003800000 */
.L_x_2198:
[----:B------:R-:W-:-:S09]  /*1f50*/  UISETP.NE.AND UP0, UPT, UR4, 0x2, UPT ;  /* 0x000000020400788c */ /* 0x000fd2000bf05270 */
[----:B------:R-:W-:Y:S05]  /*1f60*/  BRA.U !UP0, `(.L_x_2202) ;  /* 0x0000000108287547 */ /* 0x000fea000b800000 */
[----:B------:R-:W-:-:S09]  /*1f70*/  UISETP.NE.AND UP0, UPT, UR4, 0x3, UPT ;  /* 0x000000030400788c */ /* 0x000fd2000bf05270 */
[----:B------:R-:W-:Y:S05]  /*1f80*/  BRA.U !UP0, `(.L_x_2203) ;  /* 0x0000000108147547 */ /* 0x000fea000b800000 */
[----:B------:R-:W-:-:S09]  /*1f90*/  UISETP.NE.AND UP0, UPT, UR4, 0x4, UPT ;  /* 0x000000040400788c */ /* 0x000fd2000bf05270 */
[----:B------:R-:W-:Y:S05]  /*1fa0*/  BRA.U UP0, `(.L_x_2200) ;  /* 0x0000000900b47547 */ /* 0x000fea000b800000 */
[----:B------:R-:W3:Y:S02]  /*1fb0*/  LDG.E.64 R4, desc[UR36][R4.64] ;  /* 0x0000002404047981 */ /* 0x000ee4000c1e1b00 */
[----:B---3--:R0:W1:Y:S01]  /*1fc0*/  I2F.S64 R16, R4 ;  /* 0x0000000400107312 */ /* 0x0080620000301400 */
[----:B------:R-:W-:Y:S05]  /*1fd0*/  BRA `(.L_x_2201) ;  /* 0x0000000c00047947 */ /* 0x000fea0003800000 */
.L_x_2203:
[----:B------:R-:W3:Y:S02]  /*1fe0*/  LDG.E R4, desc[UR36][R4.64] ;  /* 0x0000002404047981 */ /* 0x000ee4000c1e1900 */
[----:B---3--:R-:W-:Y:S01]  /*1ff0*/  I2FP.F32.S32 R16, R4 ;  /* 0x0000000400107245 */ /* 0x008fe20000201400 */
[----:B------:R-:W-:Y:S06]  /*2000*/  BRA `(.L_x_2201) ;  /* 0x0000000800f87947 */ /* 0x000fec0003800000 */
.L_x_2202:
[----:B------:R-:W3:Y:S02]  /*2010*/  LDG.E.U16 R4, desc[UR36][R4.64] ;  /* 0x0000002404047981 */ /* 0x000ee4000c1e1500 */
[----:B---3--:R0:W1:Y:S01]  /*2020*/  I2F.S16 R16, R4 ;  /* 0x0000000400107306 */ /* 0x0080620000101400 */
[----:B------:R-:W-:Y:S05]  /*2030*/  BRA `(.L_x_2201) ;  /* 0x0000000800ec7947 */ /* 0x000fea0003800000 */
.L_x_2197:
        /* <DEDUP_REMOVED lines=8> */
.L_x_2205:
[----:B------:R-:W3:Y:S02]  /*20c0*/  LDG.E.U16 R4, desc[UR36][R4.64] ;  /* 0x0000002404047981 */ /* 0x000ee4000c1e1500 */
[----:B---3--:R-:W-:Y:S01]  /*20d0*/  HADD2.F32 R16, -RZ, R4.H0_H0 ;  /* 0x20000004ff107230 */ /* 0x008fe20000004100 */
[----:B------:R-:W-:Y:S06]  /*20e0*/  BRA `(.L_x_2201) ;  /* 0x0000000800c07947 */ /* 0x000fec0003800000 */
.L_x_2204:
        /* <DEDUP_REMOVED lines=8> */
.L_x_2207:
[----:B------:R-:W3:Y:S02]  /*2170*/  LDG.E.U16 R4, desc[UR36][R4.64] ;  /* 0x0000002404047981 */ /* 0x000ee4000c1e1500 */
[----:B---3--:R-:W-:Y:S01]  /*2180*/  HADD2.F32 R16, -RZ, R4.H0_H0 ;  /* 0x20000004ff107230 */ /* 0x008fe20000004100 */
[----:B------:R-:W-:Y:S06]  /*2190*/  BRA `(.L_x_2201) ;  /* 0x0000000800947947 */ /* 0x000fec0003800000 */
.L_x_2206:
[----:B------:R-:W3:Y:S01]  /*21a0*/  LDG.E.64 R4, desc[UR36][R4.64] ;  /* 0x0000002404047981 */ /* 0x000ee2000c1e1b00 */
[----:B------:R-:W-:Y:S01]  /*21b0*/  UMOV UR4, 0xf0000000 ;  /* 0xf000000000047882 */ /* 0x000fe20000000000 */
[----:B------:R-:W-:Y:S01]  /*21c0*/  UMOV UR5, 0x380fffff ;  /* 0x380fffff00057882 */ /* 0x000fe20000000000 */
[----:B---3--:R-:W0:Y:S01]  /*21d0*/  F2F.F32.F64 R16, R4 ;  /* 0x0000000400107310 */ /* 0x008e220000301000 */
[----:B------:R-:W-:-:S14]  /*21e0*/  DSETP.GEU.AND P0, PT, |R4|, UR4, PT ;  /* 0x0000000404007e2a */ /* 0x000fdc000bf0e200 */
[----:B0-----:R-:W-:Y:S01]  /*21f0*/  @!P0 FMUL R16, R16, 1.175494350822287508e-38 ;  /* 0x0080000010108820 */ /* 0x001fe20000400000 */
[----:B------:R-:W-:Y:S06]  /*2200*/  BRA `(.L_x_2201) ;  /* 0x0000000800787947 */ /* 0x000fec0003800000 */
.L_x_2196:
        /* <DEDUP_REMOVED lines=8> */
[----:B------:R-:W3:Y:S02]  /*2290*/  LDG.E.U8 R4, desc[UR36][R4.64] ;  /* 0x0000002404047981 */ /* 0x000ee4000c1e1100 */
[----:B---3--:R-:W-:-:S04]  /*22a0*/  ISETP.NE.AND P0, PT, R4, RZ, PT ;  /* 0x000000ff0400720c */ /* 0x008fc80003f05270 */
[----:B------:R-:W-:Y:S01]  /*22b0*/  FSEL R16, RZ, 1, !P0 ;  /* 0x3f800000ff107808 */ /* 0x000fe20004000000 */
[----:B------:R-:W-:Y:S08]  /*22c0*/  BRA `(.L_x_2201) ;  /* 0x0000000800487947 */ /* 0x000ff00003800000 */
.L_x_2210:
[----:B------:R-:W3:Y:S01]  /*22d0*/  LDG.E.64 R4, desc[UR36][R4.64] ;  /* 0x0000002404047981 */ /* 0x000ee2000c1e1b00 */
[----:B------:R-:W-:Y:S01]  /*22e0*/  UMOV UR4, 0xf0000000 ;  /* 0xf000000000047882 */ /* 0x000fe20000000000 */
[----:B------:R-:W-:Y:S01]  /*22f0*/  UMOV UR5, 0x380fffff ;  /* 0x380fffff00057882 */ /* 0x000fe20000000000 */
[----:B---3--:R-:W0:Y:S01]  /*2300*/  F2F.F32.F64 R16, R4 ;  /* 0x0000000400107310 */ /* 0x008e220000301000 */
[----:B------:R-:W-:-:S14]  /*2310*/  DSETP.GEU.AND P0, PT, |R4|, UR4, PT ;  /* 0x0000000404007e2a */ /* 0x000fdc000bf0e200 */
[----:B0-----:R-:W-:Y:S01]  /*2320*/  @!P0 FMUL R16, R16, 1.175494350822287508e-38 ;  /* 0x0080000010108820 */ /* 0x001fe20000400000 */
[----:B------:R-:W-:Y:S06]  /*2330*/  BRA `(.L_x_2201) ;  /* 0x00000008002c7947 */ /* 0x000fec0003800000 */
.L_x_2209:
[----:B------:R-:W-:-:S09]  /*2340*/  UISETP.NE.AND UP0, UPT, UR4, 0xf, UPT ;  /* 0x0000000f0400788c */ /* 0x000fd2000bf05270 */
[----:B------:R-:W-:Y:S05]  /*2350*/  BRA.U !UP0, `(.L_x_2211) ;  /* 0x0000000108907547 */ /* 0x000fea000b800000 */
[----:B------:R-:W-:-:S09]  /*2360*/  UISETP.NE.AND UP0, UPT, UR4, 0x17, UPT ;  /* 0x000000170400788c */ /* 0x000fd2000bf05270 */
[----:B------:R-:W-:Y:S05]  /*2370*/  BRA.U !UP0, `(.L_x_2212) ;  /* 0x0000000108547547 */ /* 0x000fea000b800000 */
[----:B------:R-:W-:-:S09]  /*2380*/  UISETP.NE.AND UP0, UPT, UR4, 0x18, UPT ;  /* 0x000000180400788c */ /* 0x000fd2000bf05270 */
[----:B------:R-:W-:Y:S05]  /*2390*/  BRA.U UP0, `(.L_x_2200) ;  /* 0x0000000500b87547 */ /* 0x000fea000b800000 */
[----:B------:R-:W3:Y:S01]  /*23a0*/  LDG.E.U8 R16, desc[UR36][R4.64] ;  /* 0x0000002404107981 */ /* 0x000ee2000c1e1100 */
[----:B------:R-:W-:Y:S02]  /*23b0*/  IMAD.MOV.U32 R6, RZ, RZ, 0x1f ;  /* 0x0000001fff067424 */ /* 0x000fe400078e00ff */
[----:B---3--:R-:W-:-:S05]  /*23c0*/  IMAD.SHL.U32 R16, R16, 0x1000000, RZ ;  /* 0x0100000010107824 */ /* 0x008fca00078e00ff */
        /* <DEDUP_REMOVED lines=16> */
.L_x_2212:
[----:B------:R-:W3:Y:S02]  /*24d0*/  LDG.E.U8 R4, desc[UR36][R4.64] ;  /* 0x0000002404047981 */ /* 0x000ee4000c1e1100 */
[C---:B---3--:R-:W-:Y:S02]  /*24e0*/  IMAD.SHL.U32 R0, R4.reuse, 0x2000000, RZ ;  /* 0x0200000004007824 */ /* 0x048fe400078e00ff */
        /* <DEDUP_REMOVED lines=9> */
[----:B------:R-:W-:Y:S01]  /*2580*/  LOP3.LUT R16, R0, 0x80000000, R3, 0xf8, !PT ;  /* 0x8000000000107812 */ /* 0x000fe200078ef803 */
[----:B------:R-:W-:Y:S06]  /*2590*/  BRA `(.L_x_2201) ;  /* 0x0000000400947947 */ /* 0x000fec0003800000 */
.L_x_2211:
[----:B------:R-:W3:Y:S02]  /*25a0*/  LDG.E.U16 R4, desc[UR36][R4.64] ;  /* 0x0000002404047981 */ /* 0x000ee4000c1e1500 */
[----:B---3--:R-:W-:Y:S01]  /*25b0*/  IMAD.U32 R16, R4, 0x10000, RZ ;  /* 0x0001000004107824 */ /* 0x008fe200078e00ff */
[----:B------:R-:W-:Y:S06]  /*25c0*/  BRA `(.L_x_2201) ;  /* 0x0000000400887947 */ /* 0x000fec0003800000 */
.L_x_2208:
        /* <DEDUP_REMOVED lines=8> */
[----:B------:R-:W3:Y:S02]  /*2650*/  LDG.E.U16 R4, desc[UR36][R4.64] ;  /* 0x0000002404047981 */ /* 0x000ee4000c1e1500 */
[----:B---3--:R-:W-:Y:S01]  /*2660*/  I2FP.F32.U32 R16, R4 ;  /* 0x0000000400107245 */ /* 0x008fe20000201000 */
[----:B------:R-:W-:Y:S06]  /*2670*/  BRA `(.L_x_2201) ;  /* 0x00000004005c7947 */ /* 0x000fec0003800000 */
.L_x_2215:
[----:B------:R-:W3:Y:S01]  /*2680*/  LDG.E.U8 R4, desc[UR36][R4.64] ;  /* 0x0000002404047981 */ /* 0x000ee2000c1e1100 */
[----:B------:R-:W-:Y:S01]  /*2690*/  IMAD.MOV.U32 R16, RZ, RZ, RZ ;  /* 0x000000ffff107224 */ /* 0x000fe200078e00ff */
[----:B---3--:R-:W-:-:S13]  /*26a0*/  ISETP.NE.AND P0, PT, R4, RZ, PT ;  /* 0x000000ff0400720c */ /* 0x008fda0003f05270 */
        /* <DEDUP_REMOVED lines=17> */
.L_x_2217:
[----:B------:R-:W-:Y:S05]  /*27c0*/  BSYNC.RECONVERGENT B0 ;  /* 0x0000000000007941 */ /* 0x000fea0003800200 */
.L_x_2216:
[----:B------:R-:W-:Y:S01]  /*27d0*/  IMAD.SHL.U32 R0, R0, 0x100000, RZ ;  /* 0x0010000000007824 */ /* 0x000fe200078e00ff */
[----:B------:R-:W-:-:S04]  /*27e0*/  LEA R3, R3, 0x3b800000, 0x17 ;  /* 0x3b80000003037811 */ /* 0x000fc800078eb8ff */
[----:B------:R-:W-:Y:S01]  /*27f0*/  LOP3.LUT R16, R3, R0, R7, 0xfe, !PT ;  /* 0x0000000003107212 */ /* 0x000fe200078efe07 */
[----:B------:R-:W-:Y:S06]  /*2800*/  BRA `(.L_x_2201) ;  /* 0x0000000000f87947 */ /* 0x000fec0003800000 */
.L_x_2214:
        /* <DEDUP_REMOVED lines=20> */
.L_x_2219:
[----:B------:R-:W-:Y:S05]  /*2950*/  BSYNC.RECONVERGENT B0 ;  /* 0x0000000000007941 */ /* 0x000fea0003800200 */
.L_x_2218:
[----:B------:R-:W-:Y:S01]  /*2960*/  IMAD.SHL.U32 R0, R0, 0x200000, RZ ;  /* 0x0020000000007824 */ /* 0x000fe200078e00ff */
[----:B------:R-:W-:-:S04]  /*2970*/  LEA R3, R3, 0x37800000, 0x17 ;  /* 0x3780000003037811 */ /* 0x000fc800078eb8ff */
[----:B------:R-:W-:Y:S01]  /*2980*/  LOP3.LUT R16, R3, R0, R7, 0xfe, !PT ;  /* 0x0000000003107212 */ /* 0x000fe200078efe07 */
[----:B------:R-:W-:Y:S06]  /*2990*/  BRA `(.L_x_2201) ;  /* 0x0000000000947947 */ /* 0x000fec0003800000 */
.L_x_2213:
[----:B------:R-:W-:-:S09]  /*29a0*/  UISETP.NE.AND UP0, UPT, UR4, 0x1c, UPT ;  /* 0x0000001c0400788c */ /* 0x000fd2000bf05270 */
[----:B------:R-:W-:Y:S05]  /*29b0*/  BRA.U !UP0, `(.L_x_2220) ;  /* 0x0000000108847547 */ /* 0x000fea000b800000 */
[----:B------:R-:W-:-:S09]  /*29c0*/  UISETP.NE.AND UP0, UPT, UR4, 0x1d, UPT ;  /* 0x0000001d0400788c */ /* 0x000fd2000bf05270 */
[----:B------:R-:W-:Y:S05]  /*29d0*/  BRA.U !UP0, `(.L_x_2221) ;  /* 0x0000000108707547 */ /* 0x000fea000b800000 */
[----:B------:R-:W-:-:S09]  /*29e0*/  UISETP.NE.AND UP0, UPT, UR4, 0x2c, UPT ;  /* 0x0000002c0400788c */ /* 0x000fd2000bf05270 */
[----:B------:R-:W-:Y:S05]  /*29f0*/  BRA.U UP0, `(.L_x_2200) ;  /* 0x0000000100207547 */ /* 0x000fea000b800000 */
[----:B------:R-:W3:Y:S01]  /*2a00*/  LDG.E.U8 R4, desc[UR36][R4.64] ;  /* 0x0000002404047981 */ /* 0x000ee2000c1e1100 */
[----:B------:R-:W-:Y:S01]  /*2a10*/  IMAD.MOV.U32 R16, RZ, RZ, 0x400000 ;  /* 0x00400000ff107424 */ /* 0x000fe200078e00ff */
[----:B---3--:R-:W-:-:S13]  /*2a20*/  ISETP.NE.AND P0, PT, R4, RZ, PT ;  /* 0x000000ff0400720c */ /* 0x008fda0003f05270 */
[----:B------:R-:W-:Y:S05]  /*2a30*/  @!P0 BRA `(.L_x_2201) ;  /* 0x00000000006c8947 */ /* 0x000fea0003800000 */
[----:B------:R-:W-:-:S13]  /*2a40*/  ISETP.NE.AND P0, PT, R4, 0xff, PT ;  /* 0x000000ff0400780c */ /* 0x000fda0003f05270 */
[----:B------:R-:W-:Y:S02]  /*2a50*/  @!P0 IMAD.MOV.U32 R16, RZ, RZ, 0x7f800001 ;  /* 0x7f800001ff108424 */ /* 0x000fe400078e00ff */
[----:B------:R-:W-:Y:S01]  /*2a60*/  @P0 IMAD.SHL.U32 R16, R4, 0x800000, RZ ;  /* 0x0080000004100824 */ /* 0x000fe200078e00ff */
[----:B------:R-:W-:Y:S06]  /*2a70*/  BRA `(.L_x_2201) ;  /* 0x00000000005c7947 */ /* 0x000fec0003800000 */
.L_x_2200:
[----:B------:R-:W-:Y:S01]  /*2a80*/  MOV R14, 0x0 ;  /* 0x00000000000e7802 */ /* 0x000fe20000000f00 */
[----:B------:R-:W0:Y:S01]  /*2a90*/  LDCU.64 UR4, c[0x4][0x128] ;  /* 0x01002500ff0477ac */ /* 0x000e220008000a00 */
[----:B------:R-:W-:Y:S02]  /*2aa0*/  IMAD.MOV.U32 R8, RZ, RZ, 0x4e ;  /* 0x0000004eff087424 */ /* 0x000fe400078e00ff */
[----:B------:R-:W-:Y:S01]  /*2ab0*/  IMAD.MOV.U32 R12, RZ, RZ, 0x1 ;  /* 0x00000001ff0c7424 */ /* 0x000fe200078e00ff */
[----:B------:R-:W1:Y:S01]  /*2ac0*/  LDCU.64 UR6, c[0x4][0x130] ;  /* 0x01002600ff0677ac */ /* 0x000e620008000a00 */
[----:B------:R-:W3:Y:S01]  /*2ad0*/  LDC.64 R14, c[0x4][R14] ;  /* 0x010000000e0e7b82 */ /* 0x000ee20000000a00 */
        /* <DEDUP_REMOVED lines=10> */
.L_x_2222:
[----:B------:R-:W-:Y:S01]  /*2b80*/  IMAD.MOV.U32 R16, RZ, RZ, RZ ;  /* 0x000000ffff107224 */ /* 0x000fe200078e00ff */
[----:B------:R-:W-:Y:S06]  /*2b90*/  BRA `(.L_x_2201) ;  /* 0x0000000000147947 */ /* 0x000fec0003800000 */
.L_x_2221:
[----:B------:R-:W3:Y:S02]  /*2ba0*/  LDG.E.64 R4, desc[UR36][R4.64] ;  /* 0x0000002404047981 */ /* 0x000ee4000c1e1b00 */
[----:B---3--:R0:W1:Y:S01]  /*2bb0*/  I2F.U64 R16, R4 ;  /* 0x0000000400107312 */ /* 0x0080620000301000 */
[----:B------:R-:W-:Y:S05]  /*2bc0*/  BRA `(.L_x_2201) ;  /* 0x0000000000087947 */ /* 0x000fea0003800000 */
.L_x_2220:
[----:B------:R-:W3:Y:S02]  /*2bd0*/  LDG.E R4, desc[UR36][R4.64] ;  /* 0x0000002404047981 */ /* 0x000ee4000c1e1900 */
[----:B---3--:R-:W-:-:S07]  /*2be0*/  I2FP.F32.U32 R16, R4 ;  /* 0x0000000400107245 */ /* 0x008fce0000201000 */
.L_x_2201:
[----:B------:R-:W-:Y:S05]  /*2bf0*/  BSYNC.RECONVERGENT B6 ;  /* 0x0000000000067941 */ /* 0x000fea0003800200 */
.L_x_2195:
[----:B0--34-:R-:W0:Y:S01]  /*2c00*/  LDC.64 R4, c[0x0][0x3a8] ;  /* 0x0000ea00ff047b82 */ /* 0x019e220000000a00 */
[----:B------:R-:W3:Y:S01]  /*2c10*/  LDCU UR5, c[0x0][0x3bc] ;  /* 0x00007780ff0577ac */ /* 0x000ee20008000800 */
[----:B------:R-:W-:Y:S01]  /*2c20*/  BSSY.RECONVERGENT B6, `(.L_x_2223) ;  /* 0x00000df000067945 */ /* 0x000fe20003800200 */
[----:B------:R-:W-:-:S04]  /*2c30*/  UPRMT UR4, UR39, 0x9910, URZ ;  /* 0x0000991027047896 */ /* 0x000fc800080000ff */
[----:B------:R-:W-:Y:S01]  /*2c40*/  UISETP.GT.AND UP0, UPT, UR4, 0x9, UPT ;  /* 0x000000090400788c */ /* 0x000fe2000bf04270 */
[----:B---3--:R-:W-:-:S05]  /*2c50*/  IMAD R19, R19, UR5, RZ ;  /* 0x0000000513137c24 */ /* 0x008fca000f8e02ff */
        /* <DEDUP_REMOVED lines=12> */
[----:B---3--:R0:W3:Y:S01]  /*2d20*/  I2F.S16 R22, R4 ;  /* 0x0000000400167306 */ /* 0x0080e20000101400 */
[----:B------:R-:W-:Y:S05]  /*2d30*/  BRA `(.L_x_2229) ;  /* 0x0000000c00347947 */ /* 0x000fea0003800000 */
.L_x_2227:
[----:B------:R-:W3:Y:S02]  /*2d40*/  LDG.E.U8 R4, desc[UR36][R4.64] ;  /* 0x0000002404047981 */ /* 0x000ee4000c1e1100 */
[----:B---3--:R-:W-:Y:S01]  /*2d50*/  I2FP.F32.U32 R22, R4 ;  /* 0x0000000400167245 */ /* 0x008fe20000201000 */
[----:B------:R-:W-:Y:S06]  /*2d60*/  BRA `(.L_x_2229) ;  /* 0x0000000c00287947 */ /* 0x000fec0003800000 */
.L_x_2226:
[----:B------:R-:W-:-:S09]  /*2d70*/  UISETP.NE.AND UP0, UPT, UR4, 0x2, UPT ;  /* 0x000000020400788c */ /* 0x000fd2000bf05270 */
[----:B------:R-:W-:Y:S05]  /*2d80*/  BRA.U !UP0, `(.L_x_2230) ;  /* 0x0000000108287547 */ /* 0x000fea000b800000 */
[----:B------:R-:W-:-:S09]  /*2d90*/  UISETP.NE.AND UP0, UPT, UR4, 0x3, UPT ;  /* 0x000000030400788c */ /* 0x000fd2000bf05270 */
[----:B------:R-:W-:Y:S05]  /*2da0*/  BRA.U !UP0, `(.L_x_2231) ;  /* 0x0000000108147547 */ /* 0x000fea000b800000 */
[----:B------:R-:W-:-:S09]  /*2db0*/  UISETP.NE.AND UP0, UPT, UR4, 0x4, UPT ;  /* 0x000000040400788c */ /* 0x000fd2000bf05270 */
[----:B------:R-:W-:Y:S05]  /*2dc0*/  BRA.U UP0, `(.L_x_2228) ;  /* 0x0000000900b47547 */ /* 0x000fea000b800000 */
[----:B------:R-:W3:Y:S02]  /*2dd0*/  LDG.E.64 R4, desc[UR36][R4.64] ;  /* 0x0000002404047981 */ /* 0x000ee4000c1e1b00 */
[----:B---3--:R0:W3:Y:S01]  /*2de0*/  I2F.S64 R22, R4 ;  /* 0x0000000400167312 */ /* 0x0080e20000301400 */
[----:B------:R-:W-:Y:S05]  /*2df0*/  BRA `(.L_x_2229) ;  /* 0x0000000c00047947 */ /* 0x000fea0003800000 */
.L_x_2231:
[----:B------:R-:W3:Y:S02]  /*2e00*/  LDG.E R4, desc[UR36][R4.64] ;  /* 0x0000002404047981 */ /* 0x000ee4000c1e1900 */
[----:B---3--:R-:W-:Y:S01]  /*2e10*/  I2FP.F32.S32 R22, R4 ;  /* 0x0000000400167245 */ /* 0x008fe20000201400 */
[----:B------:R-:W-:Y:S06]  /*2e20*/  BRA `(.L_x_2229) ;  /* 0x0000000800f87947 */ /* 0x000fec0003800000 */
.L_x_2230:
[----:B------:R-:W3:Y:S02]  /*2e30*/  LDG.E.U16 R4, desc[UR36][R4.64] ;  /* 0x0000002404047981 */ /* 0x000ee4000c1e1500 */
[----:B---3--:R4:W0:Y:S01]  /*2e40*/  I2F.S16 R22, R4 ;  /* 0x0000000400167306 */ /* 0x0088220000101400 */
[----:B------:R-:W-:Y:S05]  /*2e50*/  BRA `(.L_x_2229) ;  /* 0x0000000800ec7947 */ /* 0x000fea0003800000 */
.L_x_2225:
        /* <DEDUP_REMOVED lines=8> */
.L_x_2233:
[----:B------:R-:W3:Y:S02]  /*2ee0*/  LDG.E.U16 R4, desc[UR36][R4.64] ;  /* 0x0000002404047981 */ /* 0x000ee4000c1e1500 */
[----:B---3--:R-:W-:Y:S01]  /*2ef0*/  HADD2.F32 R22, -RZ, R4.H0_H0 ;  /* 0x20000004ff167230 */ /* 0x008fe20000004100 */
[----:B------:R-:W-:Y:S06]  /*2f00*/  BRA `(.L_x_2229) ;  /* 0x0000000800c07947 */ /* 0x000fec0003800000 */
.L_x_2232:
        /* <DEDUP_REMOVED lines=8> */
.L_x_2235:
[----:B------:R-:W3:Y:S02]  /*2f90*/  LDG.E.U16 R4, desc[UR36][R4.64] ;  /* 0x0000002404047981 */ /* 0x000ee4000c1e1500 */
[----:B---3--:R-:W-:Y:S01]  /*2fa0*/  HADD2.F32 R22, -RZ, R4.H0_H0 ;  /* 0x20000004ff167230 */ /* 0x008fe20000004100 */
[----:B------:R-:W-:Y:S06]  /*2fb0*/  BRA `(.L_x_2229) ;  /* 0x0000000800947947 */ /* 0x000fec0003800000 */
.L_x_2234:
[----:B------:R-:W3:Y:S01]  /*2fc0*/  LDG.E.64 R4, desc[UR36][R4.64] ;  /* 0x0000002404047981 */ /* 0x000ee2000c1e1b00 */
[----:B------:R-:W-:Y:S01]  /*2fd0*/  UMOV UR4, 0xf0000000 ;  /* 0xf000000000047882 */ /* 0x000fe20000000000 */
[----:B------:R-:W-:Y:S01]  /*2fe0*/  UMOV UR5, 0x380fffff ;  /* 0x380fffff00057882 */ /* 0x000fe20000000000 */
[----:B---3--:R-:W0:Y:S01]  /*2ff0*/  F2F.F32.F64 R22, R4 ;  /* 0x0000000400167310 */ /* 0x008e220000301000 */
[----:B------:R-:W-:-:S14]  /*3000*/  DSETP.GEU.AND P0, PT, |R4|, UR4, PT ;  /* 0x0000000404007e2a */ /* 0x000fdc000bf0e200 */
[----:B0-----:R-:W-:Y:S01]  /*3010*/  @!P0 FMUL R22, R22, 1.175494350822287508e-38 ;  /* 0x0080000016168820 */ /* 0x001fe20000400000 */
[----:B------:R-:W-:Y:S06]  /*3020*/  BRA `(.L_x_2229) ;  /* 0x0000000800787947 */ /* 0x000fec0003800000 */
.L_x_2224:
        /* <DEDUP_REMOVED lines=12> */
.L_x_2238:
[----:B------:R-:W3:Y:S01]  /*30f0*/  LDG.E.64 R4, desc[UR36][R4.64] ;  /* 0x0000002404047981 */ /* 0x000ee2000c1e1b00 */
[----:B------:R-:W-:Y:S01]  /*3100*/  UMOV UR4, 0xf0000000 ;  /* 0xf000000000047882 */ /* 0x000fe20000000000 */
[----:B------:R-:W-:Y:S01]  /*3110*/  UMOV UR5, 0x380fffff ;  /* 0x380fffff00057882 */ /* 0x000fe20000000000 */
[----:B---3--:R-:W0:Y:S01]  /*3120*/  F2F.F32.F64 R22, R4 ;  /* 0x0000000400167310 */ /* 0x008e220000301000 */
[----:B------:R-:W-:-:S14]  /*3130*/  DSETP.GEU.AND P0, PT, |R4|, UR4, PT ;  /* 0x0000000404007e2a */ /* 0x000fdc000bf0e200 */
[----:B0-----:R-:W-:Y:S01]  /*3140*/  @!P0 FMUL R22, R22, 1.175494350822287508e-38 ;  /* 0x0080000016168820 */ /* 0x001fe20000400000 */
[----:B------:R-:W-:Y:S06]  /*3150*/  BRA `(.L_x_2229) ;  /* 0x00000008002c7947 */ /* 0x000fec0003800000 */
.L_x_2237:
        /* <DEDUP_REMOVED lines=25> */
.L_x_2240:
        /* <DEDUP_REMOVED lines=13> */
.L_x_2239:
[----:B------:R-:W3:Y:S02]  /*33c0*/  LDG.E.U16 R4, desc[UR36][R4.64] ;  /* 0x0000002404047981 */ /* 0x000ee4000c1e1500 */
[----:B---3--:R-:W-:Y:S01]  /*33d0*/  IMAD.U32 R22, R4, 0x10000, RZ ;  /* 0x0001000004167824 */ /* 0x008fe200078e00ff */
[----:B------:R-:W-:Y:S06]  /*33e0*/  BRA `(.L_x_2229) ;  /* 0x0000000400887947 */ /* 0x000fec0003800000 */
.L_x_2236:
        /* <DEDUP_REMOVED lines=11> */
.L_x_2243:
        /* <DEDUP_REMOVED lines=20> */
.L_x_2245:
[----:B------:R-:W-:Y:S05]  /*35e0*/  BSYNC.RECONVERGENT B0 ;  /* 0x0000000000007941 */ /* 0x000fea0003800200 */
.L_x_2244:
[----:B------:R-:W-:Y:S01]  /*35f0*/  IMAD.SHL.U32 R0, R0, 0x100000, RZ ;  /* 0x0010000000007824 */ /* 0x000fe200078e00ff */
[----:B------:R-:W-:-:S04]  /*3600*/  LEA R3, R3, 0x3b800000, 0x17 ;  /* 0x3b80000003037811 */ /* 0x000fc800078eb8ff */
[----:B------:R-:W-:Y:S01]  /*3610*/  LOP3.LUT R22, R3, R0, R7, 0xfe, !PT ;  /* 0x0000000003167212 */ /* 0x000fe200078efe07 */
[----:B------:R-:W-:Y:S06]  /*3620*/  BRA `(.L_x_2229) ;  /* 0x0000000000f87947 */ /* 0x000fec0003800000 */
.L_x_2242:
        /* <DEDUP_REMOVED lines=20> */
.L_x_2247:
[----:B------:R-:W-:Y:S05]  /*3770*/  BSYNC.RECONVERGENT B0 ;  /* 0x0000000000007941 */ /* 0x000fea0003800200 */
.L_x_2246:
[----:B------:R-:W-:Y:S01]  /*3780*/  IMAD.SHL.U32 R0, R0, 0x200000, RZ ;  /* 0x0020000000007824 */ /* 0x000fe200078e00ff */
[----:B------:R-:W-:-:S04]  /*3790*/  LEA R3, R3, 0x37800000, 0x17 ;  /* 0x3780000003037811 */ /* 0x000fc800078eb8ff */
[----:B------:R-:W-:Y:S01]  /*37a0*/  LOP3.LUT R22, R3, R0, R7, 0xfe, !PT ;  /* 0x0000000003167212 */ /* 0x000fe200078efe07 */
[----:B------:R-:W-:Y:S06]  /*37b0*/  BRA `(.L_x_2229) ;  /* 0x0000000000947947 */ /* 0x000fec0003800000 */
.L_x_2241:
        /* <DEDUP_REMOVED lines=14> */
.L_x_2228:
[----:B------:R-:W-:Y:S01]  /*38a0*/  MOV R14, 0x0 ;  /* 0x00000000000e7802 */ /* 0x000fe20000000f00 */
[----:B------:R-:W0:Y:S01]  /*38b0*/  LDCU.64 UR4, c[0x4][0x128] ;  /* 0x01002500ff0477ac */ /* 0x000e220008000a00 */
[----:B------:R-:W-:Y:S02]  /*38c0*/  IMAD.MOV.U32 R8, RZ, RZ, 0x4e ;  /* 0x0000004eff087424 */ /* 0x000fe400078e00ff */
[----:B------:R-:W-:Y:S01]  /*38d0*/  IMAD.MOV.U32 R12, RZ, RZ, 0x1 ;  /* 0x00000001ff0c7424 */ /* 0x000fe200078e00ff */
[----:B------:R-:W3:Y:S01]  /*38e0*/  LDCU.64 UR6, c[0x4][0x130] ;  /* 0x01002600ff0677ac */ /* 0x000ee20008000a00 */
[----:B------:R-:W4:Y:S01]  /*38f0*/  LDC.64 R14, c[0x4][R14] ;  /* 0x010000000e0e7b82 */ /* 0x000f220000000a00 */
[----:B------:R-:W-:Y:S01]  /*3900*/  IMAD.MOV.U32 R13, RZ, RZ, RZ ;  /* 0x000000ffff0d7224 */ /* 0x000fe200078e00ff */
[----:B------:R-:W1:Y:S01]  /*3910*/  LDCU.64 UR8, c[0x4][0x18] ;  /* 0x01000300ff0877ac */ /* 0x000e620008000a00 */
[----:B0-----:R-:W-:Y:S02]  /*3920*/  IMAD.U32 R4, RZ, RZ, UR4 ;  /* 0x00000004ff047e24 */ /* 0x001fe4000f8e00ff */
[----:B------:R-:W-:-:S02]  /*3930*/  IMAD.U32 R5, RZ, RZ, UR5 ;  /* 0x00000005ff057e24 */ /* 0x000fc4000f8e00ff */
[----:B---3--:R-:W-:Y:S02]  /*3940*/  IMAD.U32 R6, RZ, RZ, UR6 ;  /* 0x00000006ff067e24 */ /* 0x008fe4000f8e00ff */
[----:B------:R-:W-:Y:S02]  /*3950*/  IMAD.U32 R7, RZ, RZ, UR7 ;  /* 0x00000007ff077e24 */ /* 0x000fe4000f8e00ff */
[----:B-1----:R-:W-:Y:S02]  /*3960*/  IMAD.U32 R10, RZ, RZ, UR8 ;  /* 0x00000008ff0a7e24 */ /* 0x002fe4000f8e00ff */
[----:B------:R-:W-:-:S07]  /*3970*/  IMAD.U32 R11, RZ, RZ, UR9 ;  /* 0x00000009ff0b7e24 */ /* 0x000fce000f8e00ff */
[----:B------:R-:W-:-:S07]  /*3980*/  LEPC R20, `(.L_x_2250) ;  /* 0x000000001014794e */ /* 0x000fce0000000000 */
[----:B--2-45:R-:W-:Y:S05]  /*3990*/  CALL.ABS.NOINC R14 ;  /* 0x000000000e007343 */ /* 0x034fea0003c00000 */
.L_x_2250:
[----:B------:R-:W-:Y:S01]  /*39a0*/  IMAD.MOV.U32 R22, RZ, RZ, RZ ;  /* 0x000000ffff167224 */ /* 0x000fe200078e00ff */
[----:B------:R-:W-:Y:S06]  /*39b0*/  BRA `(.L_x_2229) ;  /* 0x0000000000147947 */ /* 0x000fec0003800000 */
.L_x_2249:
[----:B------:R-:W3:Y:S02]  /*39c0*/  LDG.E.64 R4, desc[UR36][R4.64] ;  /* 0x0000002404047981 */ /* 0x000ee4000c1e1b00 */
[----:B---3--:R0:W3:Y:S01]  /*39d0*/  I2F.U64 R22, R4 ;  /* 0x0000000400167312 */ /* 0x0080e20000301000 */
[----:B------:R-:W-:Y:S05]  /*39e0*/  BRA `(.L_x_2229) ;  /* 0x0000000000087947 */ /* 0x000fea0003800000 */
.L_x_2248:
[----:B------:R-:W3:Y:S02]  /*39f0*/  LDG.E R4, desc[UR36][R4.64] ;  /* 0x0000002404047981 */ /* 0x000ee4000c1e1900 */
[----:B---3--:R-:W-:-:S07]  /*3a00*/  I2FP.F32.U32 R22, R4 ;  /* 0x0000000400167245 */ /* 0x008fce0000201000 */
.L_x_2229:
[----:B------:R-:W-:Y:S05]  /*3a10*/  BSYNC.RECONVERGENT B6 ;  /* 0x0000000000067941 */ /* 0x000fea0003800200 */
.L_x_2223:
[----:B-1---5:R-:W-:Y:S01]  /*3a20*/  FSETP.GT.FTZ.AND P0, PT, R16, RZ, PT ;  /* 0x000000ff1000720b */ /* 0x022fe20003f14000 */
[----:B------:R-:W-:-:S03]  /*3a30*/  VIADD R25, R25, 0x80 ;  /* 0x0000008019197836 */ /* 0x000fc60000000000 */
[----:B------:R-:W-:-:S09]  /*3a40*/  P2R R19, PR, RZ, 0x1 ;  /* 0x00000001ff137803 */ /* 0x000fd20000000000 */
.L_x_2194:
[----:B------:R-:W-:Y:S05]  /*3a50*/  BSYNC.RECONVERGENT B7 ;  /* 0x0000000000077941 */ /* 0x000fea0003800200 */
.L_x_2193:
        /* <DEDUP_REMOVED lines=24> */
[----:B------:R-:W4:Y:S02]  /*3be0*/  LDG.E.S8 R4, desc[UR36][R4.64] ;  /* 0x0000002404047981 */ /* 0x000f24000c1e1300 */
[----:B----4-:R0:W1:Y:S01]  /*3bf0*/  I2F.S16 R16, R4 ;  /* 0x0000000400107306 */ /* 0x0100620000101400 */
[----:B------:R-:W-:Y:S05]  /*3c00*/  BRA `(.L_x_2259) ;  /* 0x0000000c00347947 */ /* 0x000fea0003800000 */
.L_x_2257:
[----:B------:R-:W4:Y:S02]  /*3c10*/  LDG.E.U8 R4, desc[UR36][R4.64] ;  /* 0x0000002404047981 */ /* 0x000f24000c1e1100 */
[----:B----4-:R-:W-:Y:S01]  /*3c20*/  I2FP.F32.U32 R16, R4 ;  /* 0x0000000400107245 */ /* 0x010fe20000201000 */
[----:B------:R-:W-:Y:S06]  /*3c30*/  BRA `(.L_x_2259) ;  /* 0x0000000c00287947 */ /* 0x000fec0003800000 */
.L_x_2256:
[----:B------:R-:W-:-:S09]  /*3c40*/  UISETP.NE.AND UP0, UPT, UR4, 0x2, UPT ;  /* 0x000000020400788c */ /* 0x000fd2000bf05270 */
[----:B------:R-:W-:Y:S05]  /*3c50*/  BRA.U !UP0, `(.L_x_2260) ;  /* 0x0000000108287547 */ /* 0x000fea000b800000 */
[----:B------:R-:W-:-:S09]  /*3c60*/  UISETP.NE.AND UP0, UPT, UR4, 0x3, UPT ;  /* 0x000000030400788c */ /* 0x000fd2000bf05270 */
[----:B------:R-:W-:Y:S05]  /*3c70*/  BRA.U !UP0, `(.L_x_2261) ;  /* 0x0000000108147547 */ /* 0x000fea000b800000 */
[----:B------:R-:W-:-:S09]  /*3c80*/  UISETP.NE.AND UP0, UPT, UR4, 0x4, UPT ;  /* 0x000000040400788c */ /* 0x000fd2000bf05270 */
[----:B------:R-:W-:Y:S05]  /*3c90*/  BRA.U UP0, `(.L_x_2258) ;  /* 0x0000000900b47547 */ /* 0x000fea000b800000 */
[----:B------:R-:W4:Y:S02]  /*3ca0*/  LDG.E.64 R4, desc[UR36][R4.64] ;  /* 0x0000002404047981 */ /* 0x000f24000c1e1b00 */
[----:B----4-:R4:W0:Y:S01]  /*3cb0*/  I2F.S64 R16, R4 ;  /* 0x0000000400107312 */ /* 0x0108220000301400 */
[----:B------:R-:W-:Y:S05]  /*3cc0*/  BRA `(.L_x_2259) ;  /* 0x0000000c00047947 */ /* 0x000fea0003800000 */
.L_x_2261:
[----:B------:R-:W4:Y:S02]  /*3cd0*/  LDG.E R4, desc[UR36][R4.64] ;  /* 0x0000002404047981 */ /* 0x000f24000c1e1900 */
[----:B----4-:R-:W-:Y:S01]  /*3ce0*/  I2FP.F32.S32 R16, R4 ;  /* 0x0000000400107245 */ /* 0x010fe20000201400 */
[----:B------:R-:W-:Y:S06]  /*3cf0*/  BRA `(.L_x_2259) ;  /* 0x0000000800f87947 */ /* 0x000fec0003800000 */
.L_x_2260:
[----:B------:R-:W4:Y:S02]  /*3d00*/  LDG.E.U16 R4, desc[UR36][R4.64] ;  /* 0x0000002404047981 */ /* 0x000f24000c1e1500 */
[----:B----4-:R0:W1:Y:S01]  /*3d10*/  I2F.S16 R16, R4 ;  /* 0x0000000400107306 */ /* 0x0100620000101400 */
[----:B------:R-:W-:Y:S05]  /*3d20*/  BRA `(.L_x_2259) ;  /* 0x0000000800ec7947 */ /* 0x000fea0003800000 */
.L_x_2255:
        /* <DEDUP_REMOVED lines=8> */
.L_x_2263:
[----:B------:R-:W4:Y:S02]  /*3db0*/  LDG.E.U16 R4, desc[UR36][R4.64] ;  /* 0x0000002404047981 */ /* 0x000f24000c1e1500 */
[----:B----4-:R-:W-:Y:S01]  /*3dc0*/  HADD2.F32 R16, -RZ, R4.H0_H0 ;  /* 0x20000004ff107230 */ /* 0x010fe20000004100 */
[----:B------:R-:W-:Y:S06]  /*3dd0*/  BRA `(.L_x_2259) ;  /* 0x0000000800c07947 */ /* 0x000fec0003800000 */
.L_x_2262:
        /* <DEDUP_REMOVED lines=8> */
.L_x_2265:
[----:B------:R-:W4:Y:S02]  /*3e60*/  LDG.E.U16 R4, desc[UR36][R4.64] ;  /* 0x0000002404047981 */ /* 0x000f24000c1e1500 */
[----:B----4-:R-:W-:Y:S01]  /*3e70*/  HADD2.F32 R16, -RZ, R4.H0_H0 ;  /* 0x20000004ff107230 */ /* 0x010fe20000004100 */
[----:B------:R-:W-:Y:S06]  /*3e80*/  BRA `(.L_x_2259) ;  /* 0x0000000800947947 */ /* 0x000fec0003800000 */
.L_x_2264:
[----:B------:R-:W4:Y:S01]  /*3e90*/  LDG.E.64 R4, desc[UR36][R4.64] ;  /* 0x0000002404047981 */ /* 0x000f22000c1e1b00 */
[----:B------:R-:W-:Y:S01]  /*3ea0*/  UMOV UR4, 0xf0000000 ;  /* 0xf000000000047882 */ /* 0x000fe20000000000 */
[----:B------:R-:W-:Y:S01]  /*3eb0*/  UMOV UR5, 0x380fffff ;  /* 0x380fffff00057882 */ /* 0x000fe20000000000 */
[----:B----4-:R-:W0:Y:S01]  /*3ec0*/  F2F.F32.F64 R16, R4 ;  /* 0x0000000400107310 */ /* 0x010e220000301000 */
[----:B------:R-:W-:-:S14]  /*3ed0*/  DSETP.GEU.AND P0, PT, |R4|, UR4, PT ;  /* 0x0000000404007e2a */ /* 0x000fdc000bf0e200 */
[----:B0-----:R-:W-:Y:S01]  /*3ee0*/  @!P0 FMUL R16, R16, 1.175494350822287508e-38 ;  /* 0x0080000010108820 */ /* 0x001fe20000400000 */
[----:B------:R-:W-:Y:S06]  /*3ef0*/  BRA `(.L_x_2259) ;  /* 0x0000000800787947 */ /* 0x000fec0003800000 */
.L_x_2254:
        /* <DEDUP_REMOVED lines=8> */
[----:B------:R-:W4:Y:S02]  /*3f80*/  LDG.E.U8 R4, desc[UR36][R4.64] ;  /* 0x0000002404047981 */ /* 0x000f24000c1e1100 */
[----:B----4-:R-:W-:-:S04]  /*3f90*/  ISETP.NE.AND P0, PT, R4, RZ, PT ;  /* 0x000000ff0400720c */ /* 0x010fc80003f05270 */
[----:B------:R-:W-:Y:S01]  /*3fa0*/  FSEL R16, RZ, 1, !P0 ;  /* 0x3f800000ff107808 */ /* 0x000fe20004000000 */
[----:B------:R-:W-:Y:S08]  /*3fb0*/  BRA `(.L_x_2259) ;  /* 0x0000000800487947 */ /* 0x000ff00003800000 */
.L_x_2268:
[----:B------:R-:W4:Y:S01]  /*3fc0*/  LDG.E.64 R4, desc[UR36][R4.64] ;  /* 0x0000002404047981 */ /* 0x000f22000c1e1b00 */
[----:B------:R-:W-:Y:S01]  /*3fd0*/  UMOV UR4, 0xf0000000 ;  /* 0xf000000000047882 */ /* 0x000fe20000000000 */
[----:B------:R-:W-:Y:S01]  /*3fe0*/  UMOV UR5, 0x380fffff ;  /* 0x380fffff00057882 */ /* 0x000fe20000000000 */
[----:B----4-:R-:W0:Y:S01]  /*3ff0*/  F2F.F32.F64 R16, R4 ;  /* 0x0000000400107310 */ /* 0x010e220000301000 */
[----:B------:R-:W-:-:S14]  /*4000*/  DSETP.GEU.AND P0, PT, |R4|, UR4, PT ;  /* 0x0000000404007e2a */ /* 0x000fdc000bf0e200 */
[----:B0-----:R-:W-:Y:S01]  /*4010*/  @!P0 FMUL R16, R16, 1.175494350822287508e-38 ;  /* 0x0080000010108820 */ /* 0x001fe20000400000 */
[----:B------:R-:W-:Y:S06]  /*4020*/  BRA `(.L_x_2259) ;  /* 0x00000008002c7947 */ /* 0x000fec0003800000 */
.L_x_2267:
[----:B------:R-:W-:-:S09]  /*4030*/  UISETP.NE.AND UP0, UPT, UR4, 0xf, UPT ;  /* 0x0000000f0400788c */ /* 0x000fd2000bf05270 */
[----:B------:R-:W-:Y:S05]  /*4040*/  BRA.U !UP0, `(.L_x_2269) ;  /* 0x0000000108907547 */ /* 0x000fea000b800000 */
[----:B------:R-:W-:-:S09]  /*4050*/  UISETP.NE.AND UP0, UPT, UR4, 0x17, UPT ;  /* 0x000000170400788c */ /* 0x000fd2000bf05270 */
[----:B------:R-:W-:Y:S05]  /*4060*/  BRA.U !UP0, `(.L_x_2270) ;  /* 0x0000000108547547 */ /* 0x000fea000b800000 */
[----:B------:R-:W-:-:S09]  /*4070*/  UISETP.NE.AND UP0, UPT, UR4, 0x18, UPT ;  /* 0x000000180400788c */ /* 0x000fd2000bf05270 */
[----:B------:R-:W-:Y:S05]  /*4080*/  BRA.U UP0, `(.L_x_2258) ;  /* 0x0000000500b87547 */ /* 0x000fea000b800000 */
[----:B------:R-:W4:Y:S01]  /*4090*/  LDG.E.U8 R16, desc[UR36][R4.64] ;  /* 0x0000002404107981 */ /* 0x000f22000c1e1100 */
[----:B------:R-:W-:Y:S02]  /*40a0*/  IMAD.MOV.U32 R6, RZ, RZ, 0x1f ;  /* 0x0000001fff067424 */ /* 0x000fe400078e00ff */
[----:B----4-:R-:W-:-:S05]  /*40b0*/  IMAD.SHL.U32 R16, R16, 0x1000000, RZ ;  /* 0x0100000010107824 */ /* 0x010fca00078e00ff */
        /* <DEDUP_REMOVED lines=16> */
.L_x_2270:
[----:B------:R-:W4:Y:S02]  /*41c0*/  LDG.E.U8 R4, desc[UR36][R4.64] ;  /* 0x0000002404047981 */ /* 0x000f24000c1e1100 */
[C---:B----4-:R-:W-:Y:S02]  /*41d0*/  IMAD.SHL.U32 R0, R4.reuse, 0x2000000, RZ ;  /* 0x0200000004007824 */ /* 0x050fe400078e00ff */
        /* <DEDUP_REMOVED lines=11> */
.L_x_2269:
[----:B------:R-:W4:Y:S02]  /*4290*/  LDG.E.U16 R4, desc[UR36][R4.64] ;  /* 0x0000002404047981 */ /* 0x000f24000c1e1500 */
[----:B----4-:R-:W-:Y:S01]  /*42a0*/  IMAD.U32 R16, R4, 0x10000, RZ ;  /* 0x0001000004107824 */ /* 0x010fe200078e00ff */
[----:B------:R-:W-:Y:S06]  /*42b0*/  BRA `(.L_x_2259) ;  /* 0x0000000400887947 */ /* 0x000fec0003800000 */
.L_x_2266:
        /* <DEDUP_REMOVED lines=8> */
[----:B------:R-:W4:Y:S02]  /*4340*/  LDG.E.U16 R4, desc[UR36][R4.64] ;  /* 0x0000002404047981 */ /* 0x000f24000c1e1500 */
[----:B----4-:R-:W-:Y:S01]  /*4350*/  I2FP.F32.U32 R16, R4 ;  /* 0x0000000400107245 */ /* 0x010fe20000201000 */
[----:B------:R-:W-:Y:S06]  /*4360*/  BRA `(.L_x_2259) ;  /* 0x00000004005c7947 */ /* 0x000fec0003800000 */
.L_x_2273:
[----:B------:R-:W4:Y:S01]  /*4370*/  LDG.E.U8 R4, desc[UR36][R4.64] ;  /* 0x0000002404047981 */ /* 0x000f22000c1e1100 */
[----:B------:R-:W-:Y:S01]  /*4380*/  IMAD.MOV.U32 R16, RZ, RZ, RZ ;  /* 0x000000ffff107224 */ /* 0x000fe200078e00ff */
[----:B----4-:R-:W-:-:S13]  /*4390*/  ISETP.NE.AND P0, PT, R4, RZ, PT ;  /* 0x000000ff0400720c */ /* 0x010fda0003f05270 */
        /* <DEDUP_REMOVED lines=17> */
.L_x_2275:
[----:B------:R-:W-:Y:S05]  /*44b0*/  BSYNC.RECONVERGENT B0 ;  /* 0x0000000000007941 */ /* 0x000fea0003800200 */
.L_x_2274:
[----:B------:R-:W-:Y:S01]  /*44c0*/  IMAD.SHL.U32 R0, R0, 0x100000, RZ ;  /* 0x0010000000007824 */ /* 0x000fe200078e00ff */
[----:B------:R-:W-:-:S04]  /*44d0*/  LEA R3, R3, 0x3b800000, 0x17 ;  /* 0x3b80000003037811 */ /* 0x000fc800078eb8ff */
[----:B------:R-:W-:Y:S01]  /*44e0*/  LOP3.LUT R16, R3, R0, R7, 0xfe, !PT ;  /* 0x0000000003107212 */ /* 0x000fe200078efe07 */
[----:B------:R-:W-:Y:S06]  /*44f0*/  BRA `(.L_x_2259) ;  /* 0x0000000000f87947 */ /* 0x000fec0003800000 */
.L_x_2272:
        /* <DEDUP_REMOVED lines=20> */
.L_x_2277:
[----:B------:R-:W-:Y:S05]  /*4640*/  BSYNC.RECONVERGENT B0 ;  /* 0x0000000000007941 */ /* 0x000fea0003800200 */
.L_x_2276:
[----:B------:R-:W-:Y:S01]  /*4650*/  IMAD.SHL.U32 R0, R0, 0x200000, RZ ;  /* 0x0020000000007824 */ /* 0x000fe200078e00ff */
[----:B------:R-:W-:-:S04]  /*4660*/  LEA R3, R3, 0x37800000, 0x17 ;  /* 0x3780000003037811 */ /* 0x000fc800078eb8ff */
[----:B------:R-:W-:Y:S01]  /*4670*/  LOP3.LUT R16, R3, R0, R7, 0xfe, !PT ;  /* 0x0000000003107212 */ /* 0x000fe200078efe07 */
[----:B------:R-:W-:Y:S06]  /*4680*/  BRA `(.L_x_2259) ;  /* 0x0000000000947947 */ /* 0x000fec0003800000 */
.L_x_2271:
[----:B------:R-:W-:-:S09]  /*4690*/  UISETP.NE.AND UP0, UPT, UR4, 0x1c, UPT ;  /* 0x0000001c0400788c */ /* 0x000fd2000bf05270 */
[----:B------:R-:W-:Y:S05]  /*46a0*/  BRA.U !UP0, `(.L_x_2278) ;  /* 0x0000000108847547 */ /* 0x000fea000b800000 */
[----:B------:R-:W-:-:S09]  /*46b0*/  UISETP.NE.AND UP0, UPT, UR4, 0x1d, UPT ;  /* 0x0000001d0400788c */ /* 0x000fd2000bf05270 */
[----:B------:R-:W-:Y:S05]  /*46c0*/  BRA.U !UP0, `(.L_x_2279) ;  /* 0x0000000108707547 */ /* 0x000fea000b800000 */
[----:B------:R-:W-:-:S09]  /*46d0*/  UISETP.NE.AND UP0, UPT, UR4, 0x2c, UPT ;  /* 0x0000002c0400788c */ /* 0x000fd2000bf05270 */
[----:B------:R-:W-:Y:S05]  /*46e0*/  BRA.U UP0, `(.L_x_2258) ;  /* 0x0000000100207547 */ /* 0x000fea000b800000 */
[----:B------:R-:W4:Y:S01]  /*46f0*/  LDG.E.U8 R4, desc[UR36][R4.64] ;  /* 0x0000002404047981 */ /* 0x000f22000c1e1100 */
[----:B------:R-:W-:Y:S01]  /*4700*/  IMAD.MOV.U32 R16, RZ, RZ, 0x400000 ;  /* 0x00400000ff107424 */ /* 0x000fe200078e00ff */
[----:B----4-:R-:W-:-:S13]  /*4710*/  ISETP.NE.AND P0, PT, R4, RZ, PT ;  /* 0x000000ff0400720c */ /* 0x010fda0003f05270 */
[----:B------:R-:W-:Y:S05]  /*4720*/  @!P0 BRA `(.L_x_2259) ;  /* 0x00000000006c8947 */ /* 0x000fea0003800000 */
[----:B------:R-:W-:-:S13]  /*4730*/  ISETP.NE.AND P0, PT, R4, 0xff, PT ;  /* 0x000000ff0400780c */ /* 0x000fda0003f05270 */
[----:B------:R-:W-:Y:S02]  /*4740*/  @!P0 IMAD.MOV.U32 R16, RZ, RZ, 0x7f800001 ;  /* 0x7f800001ff108424 */ /* 0x000fe400078e00ff */
[----:B------:R-:W-:Y:S01]  /*4750*/  @P0 IMAD.SHL.U32 R16, R4, 0x800000, RZ ;  /* 0x0080000004100824 */ /* 0x000fe200078e00ff */
[----:B------:R-:W-:Y:S06]  /*4760*/  BRA `(.L_x_2259) ;  /* 0x00000000005c7947 */ /* 0x000fec0003800000 */
.L_x_2258:
[----:B------:R-:W-:Y:S01]  /*4770*/  MOV R14, 0x0 ;  /* 0x00000000000e7802 */ /* 0x000fe20000000f00 */
[----:B------:R-:W0:Y:S01]  /*4780*/  LDCU.64 UR4, c[0x4][0x128] ;  /* 0x01002500ff0477ac */ /* 0x000e220008000a00 */
[----:B------:R-:W-:Y:S02]  /*4790*/  IMAD.MOV.U32 R8, RZ, RZ, 0x4e ;  /* 0x0000004eff087424 */ /* 0x000fe400078e00ff */
[----:B------:R-:W-:Y:S01]  /*47a0*/  IMAD.MOV.U32 R12, RZ, RZ, 0x1 ;  /* 0x00000001ff0c7424 */ /* 0x000fe200078e00ff */
[----:B------:R-:W1:Y:S01]  /*47b0*/  LDCU.64 UR6, c[0x4][0x130] ;  /* 0x01002600ff0677ac */ /* 0x000e620008000a00 */
[----:B------:R-:W4:Y:S01]  /*47c0*/  LDC.64 R14, c[0x4][R14] ;  /* 0x010000000e0e7b82 */ /* 0x000f220000000a00 */
[----:B------:R-:W-:Y:S01]  /*47d0*/  IMAD.MOV.U32 R13, RZ, RZ, RZ ;  /* 0x000000ffff0d7224 */ /* 0x000fe200078e00ff */
[----:B------:R-:W5:Y:S01]  /*47e0*/  LDCU.64 UR8, c[0x4][0x18] ;  /* 0x01000300ff0877ac */ /* 0x000f620008000a00 */
[----:B0-----:R-:W-:Y:S02]  /*47f0*/  IMAD.U32 R4, RZ, RZ, UR4 ;  /* 0x00000004ff047e24 */ /* 0x001fe4000f8e00ff */
[----:B------:R-:W-:-:S02]  /*4800*/  IMAD.U32 R5, RZ, RZ, UR5 ;  /* 0x00000005ff057e24 */ /* 0x000fc4000f8e00ff */
[----:B-1----:R-:W-:Y:S02]  /*4810*/  IMAD.U32 R6, RZ, RZ, UR6 ;  /* 0x00000006ff067e24 */ /* 0x002fe4000f8e00ff */
[----:B------:R-:W-:Y:S02]  /*4820*/  IMAD.U32 R7, RZ, RZ, UR7 ;  /* 0x00000007ff077e24 */ /* 0x000fe4000f8e00ff */
[----:B-----5:R-:W-:Y:S02]  /*4830*/  IMAD.U32 R10, RZ, RZ, UR8 ;  /* 0x00000008ff0a7e24 */ /* 0x020fe4000f8e00ff */
[----:B------:R-:W-:-:S07]  /*4840*/  IMAD.U32 R11, RZ, RZ, UR9 ;  /* 0x00000009ff0b7e24 */ /* 0x000fce000f8e00ff */
[----:B------:R-:W-:-:S07]  /*4850*/  LEPC R20, `(.L_x_2280) ;  /* 0x000000001014794e */ /* 0x000fce0000000000 */
[----:B--234-:R-:W-:Y:S05]  /*4860*/  CALL.ABS.NOINC R14 ;  /* 0x000000000e007343 */ /* 0x01cfea0003c00000 */
.L_x_2280:
[----:B------:R-:W-:Y:S01]  /*4870*/  IMAD.MOV.U32 R16, RZ, RZ, RZ ;  /* 0x000000ffff107224 */ /* 0x000fe200078e00ff */
[----:B------:R-:W-:Y:S06]  /*4880*/  BRA `(.L_x_2259) ;  /* 0x0000000000147947 */ /* 0x000fec0003800000 */
.L_x_2279:
[----:B------:R-:W4:Y:S02]  /*4890*/  LDG.E.64 R4, desc[UR36][R4.64] ;  /* 0x0000002404047981 */ /* 0x000f24000c1e1b00 */
[----:B----4-:R0:W1:Y:S01]  /*48a0*/  I2F.U64 R16, R4 ;  /* 0x0000000400107312 */ /* 0x0100620000301000 */
[----:B------:R-:W-:Y:S05]  /*48b0*/  BRA `(.L_x_2259) ;  /* 0x0000000000087947 */ /* 0x000fea0003800000 */
.L_x_2278:
[----:B------:R-:W4:Y:S02]  /*48c0*/  LDG.E R4, desc[UR36][R4.64] ;  /* 0x0000002404047981 */ /* 0x000f24000c1e1900 */
[----:B----4-:R-:W-:-:S07]  /*48d0*/  I2FP.F32.U32 R16, R4 ;  /* 0x0000000400107245 */ /* 0x010fce0000201000 */
.L_x_2259:
[----:B------:R-:W-:Y:S05]  /*48e0*/  BSYNC.RECONVERGENT B6 ;  /* 0x0000000000067941 */ /* 0x000fea0003800200 */
.L_x_2253:
[----:B------:R-:W2:Y:S01]  /*48f0*/  LDCU.U8 UR6, c[0x0][0x3b5] ;  /* 0x000076a0ff0677ac */ /* 0x000ea20008000000 */
[----:B0---4-:R-:W0:Y:S01]  /*4900*/  LDC.64 R4, c[0x0][0x3a8] ;  /* 0x0000ea00ff047b82 */ /* 0x011e220000000a00 */
[----:B------:R-:W-:Y:S01]  /*4910*/  BSSY.RECONVERGENT B6, `(.L_x_2281) ;  /* 0x00000e0000067945 */ /* 0x000fe20003800200 */
[----:B------:R-:W4:Y:S01]  /*4920*/  LDCU UR5, c[0x0][0x3bc] ;  /* 0x00007780ff0577ac */ /* 0x000f220008000800 */
[----:B--2---:R-:W-:-:S04]  /*4930*/  UPRMT UR4, UR6, 0x9910, URZ ;  /* 0x0000991006047896 */ /* 0x004fc800080000ff */
[----:B------:R-:W-:Y:S01]  /*4940*/  UISETP.GT.AND UP0, UPT, UR4, 0x9, UPT ;  /* 0x000000090400788c */ /* 0x000fe2000bf04270 */
[----:B----4-:R-:W-:-:S05]  /*4950*/  IMAD R23, R23, UR5, RZ ;  /* 0x0000000517177c24 */ /* 0x010fca000f8e02ff */
        /* <DEDUP_REMOVED lines=14> */
.L_x_2285:
[----:B------:R-:W2:Y:S02]  /*4a40*/  LDG.E.U8 R4, desc[UR36][R4.64] ;  /* 0x0000002404047981 */ /* 0x000ea4000c1e1100 */
[----:B--2---:R-:W-:Y:S01]  /*4a50*/  I2FP.F32.U32 R24, R4 ;  /* 0x0000000400187245 */ /* 0x004fe20000201000 */
[----:B------:R-:W-:Y:S06]  /*4a60*/  BRA `(.L_x_2287) ;  /* 0x0000000c00287947 */ /* 0x000fec0003800000 */
.L_x_2284:
        /* <DEDUP_REMOVED lines=9> */
.L_x_2289:
[----:B------:R-:W2:Y:S02]  /*4b00*/  LDG.E R4, desc[UR36][R4.64] ;  /* 0x0000002404047981 */ /* 0x000ea4000c1e1900 */
[----:B--2---:R-:W-:Y:S01]  /*4b10*/  I2FP.F32.S32 R24, R4 ;  /* 0x0000000400187245 */ /* 0x004fe20000201400 */
[----:B------:R-:W-:Y:S06]  /*4b20*/  BRA `(.L_x_2287) ;  /* 0x0000000800f87947 */ /* 0x000fec0003800000 */
.L_x_2288:
[----:B------:R-:W2:Y:S02]  /*4b30*/  LDG.E.U16 R4, desc[UR36][R4.64] ;  /* 0x0000002404047981 */ /* 0x000ea4000c1e1500 */
[----:B--2---:R0:W2:Y:S01]  /*4b40*/  I2F.S16 R24, R4 ;  /* 0x0000000400187306 */ /* 0x0040a20000101400 */
[----:B------:R-:W-:Y:S05]  /*4b50*/  BRA `(.L_x_2287) ;  /* 0x0000000800ec7947 */ /* 0x000fea0003800000 */
.L_x_2283:
        /* <DEDUP_REMOVED lines=8> */
.L_x_2291:
[----:B------:R-:W2:Y:S02]  /*4be0*/  LDG.E.U16 R4, desc[UR36][R4.64] ;  /* 0x0000002404047981 */ /* 0x000ea4000c1e1500 */
[----:B--2---:R-:W-:Y:S01]  /*4bf0*/  HADD2.F32 R24, -RZ, R4.H0_H0 ;  /* 0x20000004ff187230 */ /* 0x004fe20000004100 */
[----:B------:R-:W-:Y:S06]  /*4c00*/  BRA `(.L_x_2287) ;  /* 0x0000000800c07947 */ /* 0x000fec0003800000 */
.L_x_2290:
        /* <DEDUP_REMOVED lines=8> */
.L_x_2293:
[----:B------:R-:W2:Y:S02]  /*4c90*/  LDG.E.U16 R4, desc[UR36][R4.64] ;  /* 0x0000002404047981 */ /* 0x000ea4000c1e1500 */
[----:B--2---:R-:W-:Y:S01]  /*4ca0*/  HADD2.F32 R24, -RZ, R4.H0_H0 ;  /* 0x20000004ff187230 */ /* 0x004fe20000004100 */
[----:B------:R-:W-:Y:S06]  /*4cb0*/  BRA `(.L_x_2287) ;  /* 0x0000000800947947 */ /* 0x000fec0003800000 */
.L_x_2292:
[----:B------:R-:W2:Y:S01]  /*4cc0*/  LDG.E.64 R4, desc[UR36][R4.64] ;  /* 0x0000002404047981 */ /* 0x000ea2000c1e1b00 */
[----:B------:R-:W-:Y:S01]  /*4cd0*/  UMOV UR4, 0xf0000000 ;  /* 0xf000000000047882 */ /* 0x000fe20000000000 */
[----:B------:R-:W-:Y:S01]  /*4ce0*/  UMOV UR5, 0x380fffff ;  /* 0x380fffff00057882 */ /* 0x000fe20000000000 */
[----:B--2---:R-:W0:Y:S01]  /*4cf0*/  F2F.F32.F64 R24, R4 ;  /* 0x0000000400187310 */ /* 0x004e220000301000 */
[----:B------:R-:W-:-:S14]  /*4d00*/  DSETP.GEU.AND P0, PT, |R4|, UR4, PT ;  /* 0x0000000404007e2a */ /* 0x000fdc000bf0e200 */
[----:B0-----:R-:W-:Y:S01]  /*4d10*/  @!P0 FMUL R24, R24, 1.175494350822287508e-38 ;  /* 0x0080000018188820 */ /* 0x001fe20000400000 */
[----:B------:R-:W-:Y:S06]  /*4d20*/  BRA `(.L_x_2287) ;  /* 0x0000000800787947 */ /* 0x000fec0003800000 */
.L_x_2282:
        /* <DEDUP_REMOVED lines=12> */
.L_x_2296:
[----:B------:R-:W2:Y:S01]  /*4df0*/  LDG.E.64 R4, desc[UR36][R4.64] ;  /* 0x0000002404047981 */ /* 0x000ea2000c1e1b00 */
[----:B------:R-:W-:Y:S01]  /*4e00*/  UMOV UR4, 0xf0000000 ;  /* 0xf000000000047882 */ /* 0x000fe20000000000 */
[----:B------:R-:W-:Y:S01]  /*4e10*/  UMOV UR5, 0x380fffff ;  /* 0x380fffff00057882 */ /* 0x000fe20000000000 */
[----:B--2---:R-:W0:Y:S01]  /*4e20*/  F2F.F32.F64 R24, R4 ;  /* 0x0000000400187310 */ /* 0x004e220000301000 */
[----:B------:R-:W-:-:S14]  /*4e30*/  DSETP.GEU.AND P0, PT, |R4|, UR4, PT ;  /* 0x0000000404007e2a */ /* 0x000fdc000bf0e200 */
[----:B0-----:R-:W-:Y:S01]  /*4e40*/  @!P0 FMUL R24, R24, 1.175494350822287508e-38 ;  /* 0x0080000018188820 */ /* 0x001fe20000400000 */
[----:B------:R-:W-:Y:S06]  /*4e50*/  BRA `(.L_x_2287) ;  /* 0x00000008002c7947 */ /* 0x000fec0003800000 */
.L_x_2295:
        /* <DEDUP_REMOVED lines=25> */
.L_x_2298:
        /* <DEDUP_REMOVED lines=13> */
.L_x_2297:
[----:B------:R-:W2:Y:S02]  /*50c0*/  LDG.E.U16 R4, desc[UR36][R4.64] ;  /* 0x0000002404047981 */ /* 0x000ea4000c1e1500 */
[----:B--2---:R-:W-:Y:S01]  /*50d0*/  IMAD.U32 R24, R4, 0x10000, RZ ;  /* 0x0001000004187824 */ /* 0x004fe200078e00ff */
[----:B------:R-:W-:Y:S06]  /*50e0*/  BRA `(.L_x_2287) ;  /* 0x0000000400887947 */ /* 0x000fec0003800000 */
.L_x_2294:
        /* <DEDUP_REMOVED lines=11> */
.L_x_2301:
        /* <DEDUP_REMOVED lines=20> */
.L_x_2303:
[----:B------:R-:W-:Y:S05]  /*52e0*/  BSYNC.RECONVERGENT B0 ;  /* 0x0000000000007941 */ /* 0x000fea0003800200 */
.L_x_2302:
[----:B------:R-:W-:Y:S01]  /*52f0*/  IMAD.SHL.U32 R0, R0, 0x100000, RZ ;  /* 0x0010000000007824 */ /* 0x000fe200078e00ff */
[----:B------:R-:W-:-:S04]  /*5300*/  LEA R3, R3, 0x3b800000, 0x17 ;  /* 0x3b80000003037811 */ /* 0x000fc800078eb8ff */
[----:B------:R-:W-:Y:S01]  /*5310*/  LOP3.LUT R24, R3, R0, R7, 0xfe, !PT ;  /* 0x0000000003187212 */ /* 0x000fe200078efe07 */
[----:B------:R-:W-:Y:S06]  /*5320*/  BRA `(.L_x_2287) ;  /* 0x0000000000f87947 */ /* 0x000fec0003800000 */
.L_x_2300:
        /* <DEDUP_REMOVED lines=20> */
.L_x_2305:
[----:B------:R-:W-:Y:S05]  /*5470*/  BSYNC.RECONVERGENT B0 ;  /* 0x0000000000007941 */ /* 0x000fea0003800200 */
.L_x_2304:
[----:B------:R-:W-:Y:S01]  /*5480*/  IMAD.SHL.U32 R0, R0, 0x200000, RZ ;  /* 0x0020000000007824 */ /* 0x000fe200078e00ff */
[----:B------:R-:W-:-:S04]  /*5490*/  LEA R3, R3, 0x37800000, 0x17 ;  /* 0x3780000003037811 */ /* 0x000fc800078eb8ff */
[----:B------:R-:W-:Y:S01]  /*54a0*/  LOP3.LUT R24, R3, R0, R7, 0xfe, !PT ;  /* 0x0000000003187212 */ /* 0x000fe200078efe07 */
[----:B------:R-:W-:Y:S06]  /*54b0*/  BRA `(.L_x_2287) ;  /* 0x0000000000947947 */ /* 0x000fec0003800000 */
.L_x_2299:
        /* <DEDUP_REMOVED lines=14> */
.L_x_2286:
        /* <DEDUP_REMOVED lines=16> */
.L_x_2308:
[----:B------:R-:W-:Y:S01]  /*56a0*/  IMAD.MOV.U32 R24, RZ, RZ, RZ ;  /* 0x000000ffff187224 */ /* 0x000fe200078e00ff */
[----:B------:R-:W-:Y:S06]  /*56b0*/  BRA `(.L_x_2287) ;  /* 0x0000000000147947 */ /* 0x000fec0003800000 */
.L_x_2307:
[----:B------:R-:W2:Y:S02]  /*56c0*/  LDG.E.64 R4, desc[UR36][R4.64] ;  /* 0x0000002404047981 */ /* 0x000ea4000c1e1b00 */
[----:B--2---:R0:W2:Y:S01]  /*56d0*/  I2F.U64 R24, R4 ;  /* 0x0000000400187312 */ /* 0x0040a20000301000 */
[----:B------:R-:W-:Y:S05]  /*56e0*/  BRA `(.L_x_2287) ;  /* 0x0000000000087947 */ /* 0x000fea0003800000 */
.L_x_2306:
[----:B------:R-:W2:Y:S02]  /*56f0*/  LDG.E R4, desc[UR36][R4.64] ;  /* 0x0000002404047981 */ /* 0x000ea4000c1e1900 */
[----:B--2---:R-:W-:-:S07]  /*5700*/  I2FP.F32.U32 R24, R4 ;  /* 0x0000000400187245 */ /* 0x004fce0000201000 */
.L_x_2287:
[----:B------:R-:W-:Y:S05]  /*5710*/  BSYNC.RECONVERGENT B6 ;  /* 0x0000000000067941 */ /* 0x000fea0003800200 */
.L_x_2281:
[----:B-1---5:R-:W-:Y:S01]  /*5720*/  FSETP.GT.FTZ.AND P0, PT, R16, RZ, PT ;  /* 0x000000ff1000720b */ /* 0x022fe20003f14000 */
[----:B------:R-:W-:-:S03]  /*5730*/  VIADD R25, R25, 0x80 ;  /* 0x0000008019197836 */ /* 0x000fc60000000000 */
[----:B------:R-:W-:-:S09]  /*5740*/  P2R R23, PR, RZ, 0x1 ;  /* 0x00000001ff177803 */ /* 0x000fd20000000000 */
.L_x_2252:
[----:B------:R-:W-:Y:S05]  /*5750*/  BSYNC.RECONVERGENT B7 ;  /* 0x0000000000077941 */ /* 0x000fea0003800200 */
.L_x_2251:
[----:B------:R-:W-:Y:S01]  /*5760*/  ISETP.GE.AND P1, PT, R25, R26, PT ;  /* 0x0000001a1900720c */ /* 0x000fe20003f26270 */
[----:B------:R-:W-:Y:S01]  /*5770*/  BSSY.RECONVERGENT B7, `(.L_x_2309) ;  /* 0x00001cb000077945 */ /* 0x000fe20003800200 */
[----:B------:R-:W-:Y:S01]  /*5780*/  PLOP3.LUT P0, PT, PT, PT, PT, 0x8, 0x80 ;  /* 0x000000000080781c */ /* 0x000fe20003f0e170 */
[----:B------:R-:W-:-:S10]  /*5790*/  IMAD.MOV.U32 R0, RZ, RZ, RZ ;  /* 0x000000ffff007224 */ /* 0x000fd400078e00ff */
        /* <DEDUP_REMOVED lines=22> */
.L_x_2315:
[----:B------:R-:W4:Y:S02]  /*5900*/  LDG.E.U8 R4, desc[UR36][R4.64] ;  /* 0x0000002404047981 */ /* 0x000f24000c1e1100 */
[----:B----4-:R-:W-:Y:S01]  /*5910*/  I2FP.F32.U32 R16, R4 ;  /* 0x0000000400107245 */ /* 0x010fe20000201000 */
[----:B------:R-:W-:Y:S06]  /*5920*/  BRA `(.L_x_2317) ;  /* 0x0000000c00287947 */ /* 0x000fec0003800000 */
.L_x_2314:
        /* <DEDUP_REMOVED lines=9> */
.L_x_2319:
[----:B------:R-:W4:Y:S02]  /*59c0*/  LDG.E R4, desc[UR36][R4.64] ;  /* 0x0000002404047981 */ /* 0x000f24000c1e1900 */
[----:B----4-:R-:W-:Y:S01]  /*59d0*/  I2FP.F32.S32 R16, R4 ;  /* 0x0000000400107245 */ /* 0x010fe20000201400 */
[----:B------:R-:W-:Y:S06]  /*59e0*/  BRA `(.L_x_2317) ;  /* 0x0000000800f87947 */ /* 0x000fec0003800000 */
.L_x_2318:
[----:B------:R-:W4:Y:S02]  /*59f0*/  LDG.E.U16 R4, desc[UR36][R4.64] ;  /* 0x0000002404047981 */ /* 0x000f24000c1e1500 */
[----:B----4-:R0:W1:Y:S01]  /*5a00*/  I2F.S16 R16, R4 ;  /* 0x0000000400107306 */ /* 0x0100620000101400 */
[----:B------:R-:W-:Y:S05]  /*5a10*/  BRA `(.L_x_2317) ;  /* 0x0000000800ec7947 */ /* 0x000fea0003800000 */
.L_x_2313:
        /* <DEDUP_REMOVED lines=8> */
.L_x_2321:
[----:B------:R-:W4:Y:S02]  /*5aa0*/  LDG.E.U16 R4, desc[UR36][R4.64] ;  /* 0x0000002404047981 */ /* 0x000f24000c1e1500 */
[----:B----4-:R-:W-:Y:S01]  /*5ab0*/  HADD2.F32 R16, -RZ, R4.H0_H0 ;  /* 0x20000004ff107230 */ /* 0x010fe20000004100 */
[----:B------:R-:W-:Y:S06]  /*5ac0*/  BRA `(.L_x_2317) ;  /* 0x0000000800c07947 */ /* 0x000fec0003800000 */
.L_x_2320:
        /* <DEDUP_REMOVED lines=8> */
.L_x_2323:
[----:B------:R-:W4:Y:S02]  /*5b50*/  LDG.E.U16 R4, desc[UR36][R4.64] ;  /* 0x0000002404047981 */ /* 0x000f24000c1e1500 */
[----:B----4-:R-:W-:Y:S01]  /*5b60*/  HADD2.F32 R16, -RZ, R4.H0_H0 ;  /* 0x20000004ff107230 */ /* 0x010fe20000004100 */
[----:B------:R-:W-:Y:S06]  /*5b70*/  BRA `(.L_x_2317) ;  /* 0x0000000800947947 */ /* 0x000fec0003800000 */
.L_x_2322:
[----:B------:R-:W4:Y:S01]  /*5b80*/  LDG.E.64 R4, desc[UR36][R4.64] ;  /* 0x0000002404047981 */ /* 0x000f22000c1e1b00 */
[----:B------:R-:W-:Y:S01]  /*5b90*/  UMOV UR4, 0xf0000000 ;  /* 0xf000000000047882 */ /* 0x000fe20000000000 */
[----:B------:R-:W-:Y:S01]  /*5ba0*/  UMOV UR5, 0x380fffff ;  /* 0x380fffff00057882 */ /* 0x000fe20000000000 */
[----:B----4-:R-:W0:Y:S01]  /*5bb0*/  F2F.F32.F64 R16, R4 ;  /* 0x0000000400107310 */ /* 0x010e220000301000 */
[----:B------:R-:W-:-:S14]  /*5bc0*/  DSETP.GEU.AND P0, PT, |R4|, UR4, PT ;  /* 0x0000000404007e2a */ /* 0x000fdc000bf0e200 */
[----:B0-----:R-:W-:Y:S01]  /*5bd0*/  @!P0 FMUL R16, R16, 1.175494350822287508e-38 ;  /* 0x0080000010108820 */ /* 0x001fe20000400000 */
[----:B------:R-:W-:Y:S06]  /*5be0*/  BRA `(.L_x_2317) ;  /* 0x0000000800787947 */ /* 0x000fec0003800000 */
.L_x_2312:
        /* <DEDUP_REMOVED lines=12> */
.L_x_2326:
[----:B------:R-:W4:Y:S01]  /*5cb0*/  LDG.E.64 R4, desc[UR36][R4.64] ;  /* 0x0000002404047981 */ /* 0x000f22000c1e1b00 */
[----:B------:R-:W-:Y:S01]  /*5cc0*/  UMOV UR4, 0xf0000000 ;  /* 0xf000000000047882 */ /* 0x000fe20000000000 */
[----:B------:R-:W-:Y:S01]  /*5cd0*/  UMOV UR5, 0x380fffff ;  /* 0x380fffff00057882 */ /* 0x000fe20000000000 */
[----:B----4-:R-:W0:Y:S01]  /*5ce0*/  F2F.F32.F64 R16, R4 ;  /* 0x0000000400107310 */ /* 0x010e220000301000 */
[----:B------:R-:W-:-:S14]  /*5cf0*/  DSETP.GEU.AND P0, PT, |R4|, UR4, PT ;  /* 0x0000000404007e2a */ /* 0x000fdc000bf0e200 */
[----:B0-----:R-:W-:Y:S01]  /*5d00*/  @!P0 FMUL R16, R16, 1.175494350822287508e-38 ;  /* 0x0080000010108820 */ /* 0x001fe20000400000 */
[----:B------:R-:W-:Y:S06]  /*5d10*/  BRA `(.L_x_2317) ;  /* 0x00000008002c7947 */ /* 0x000fec0003800000 */
.L_x_2325:
        /* <DEDUP_REMOVED lines=25> */
.L_x_2328:
        /* <DEDUP_REMOVED lines=13> */
.L_x_2327:
[----:B------:R-:W4:Y:S02]  /*5f80*/  LDG.E.U16 R4, desc[UR36][R4.64] ;  /* 0x0000002404047981 */ /* 0x000f24000c1e1500 */
[----:B----4-:R-:W-:Y:S01]  /*5f90*/  IMAD.U32 R16, R4, 0x10000, RZ ;  /* 0x0001000004107824 */ /* 0x010fe200078e00ff */
[----:B------:R-:W-:Y:S06]  /*5fa0*/  BRA `(.L_x_2317) ;  /* 0x0000000400887947 */ /* 0x000fec0003800000 */
.L_x_2324:
        /* <DEDUP_REMOVED lines=11> */
.L_x_2331:
        /* <DEDUP_REMOVED lines=20> */
.L_x_2333:
[----:B------:R-:W-:Y:S05]  /*61a0*/  BSYNC.RECONVERGENT B0 ;  /* 0x0000000000007941 */ /* 0x000fea0003800200 */
.L_x_2332:
[----:B------:R-:W-:Y:S01]  /*61b0*/  IMAD.SHL.U32 R0, R0, 0x100000, RZ ;  /* 0x0010000000007824 */ /* 0x000fe200078e00ff */
[----:B------:R-:W-:-:S04]  /*61c0*/  LEA R3, R3, 0x3b800000, 0x17 ;  /* 0x3b80000003037811 */ /* 0x000fc800078eb8ff */
[----:B------:R-:W-:Y:S01]  /*61d0*/  LOP3.LUT R16, R3, R0, R7, 0xfe, !PT ;  /* 0x0000000003107212 */ /* 0x000fe200078efe07 */
[----:B------:R-:W-:Y:S06]  /*61e0*/  BRA `(.L_x_2317) ;  /* 0x0000000000f87947 */ /* 0x000fec0003800000 */
.L_x_2330:
        /* <DEDUP_REMOVED lines=20> */
.L_x_2335:
[----:B------:R-:W-:Y:S05]  /*6330*/  BSYNC.RECONVERGENT B0 ;  /* 0x0000000000007941 */ /* 0x000fea0003800200 */
.L_x_2334:
[----:B------:R-:W-:Y:S01]  /*6340*/  IMAD.SHL.U32 R0, R0, 0x200000, RZ ;  /* 0x0020000000007824 */ /* 0x000fe200078e00ff */
[----:B------:R-:W-:-:S04]  /*6350*/  LEA R3, R3, 0x37800000, 0x17 ;  /* 0x3780000003037811 */ /* 0x000fc800078eb8ff */
[----:B------:R-:W-:Y:S01]  /*6360*/  LOP3.LUT R16, R3, R0, R7, 0xfe, !PT ;  /* 0x0000000003107212 */ /* 0x000fe200078efe07 */
[----:B------:R-:W-:Y:S06]  /*6370*/  BRA `(.L_x_2317) ;  /* 0x0000000000947947 */ /* 0x000fec0003800000 */
.L_x_2329:
        /* <DEDUP_REMOVED lines=14> */
.L_x_2316:
        /* <DEDUP_REMOVED lines=16> */
.L_x_2338:
[----:B------:R-:W-:Y:S01]  /*6560*/  IMAD.MOV.U32 R16, RZ, RZ, RZ ;  /* 0x000000ffff107224 */ /* 0x000fe200078e00ff */
[----:B------:R-:W-:Y:S06]  /*6570*/  BRA `(.L_x_2317) ;  /* 0x0000000000147947 */ /* 0x000fec0003800000 */
.L_x_2337:
[----:B------:R-:W4:Y:S02]  /*6580*/  LDG.E.64 R4, desc[UR36][R4.64] ;  /* 0x0000002404047981 */ /* 0x000f24000c1e1b00 */
[----:B----4-:R0:W1:Y:S01]  /*6590*/  I2F.U64 R16, R4 ;  /* 0x0000000400107312 */ /* 0x0100620000301000 */
[----:B------:R-:W-:Y:S05]  /*65a0*/  BRA `(.L_x_2317) ;  /* 0x0000000000087947 */ /* 0x000fea0003800000 */
.L_x_2336:
[----:B------:R-:W4:Y:S02]  /*65b0*/  LDG.E R4, desc[UR36][R4.64] ;  /* 0x0000002404047981 */ /* 0x000f24000c1e1900 */
[----:B----4-:R-:W-:-:S07]  /*65c0*/  I2FP.F32.U32 R16, R4 ;  /* 0x0000000400107245 */ /* 0x010fce0000201000 */
.L_x_2317:
[----:B------:R-:W-:Y:S05]  /*65d0*/  BSYNC.RECONVERGENT B6 ;  /* 0x0000000000067941 */ /* 0x000fea0003800200 */
.L_x_2311:
        /* <DEDUP_REMOVED lines=19> */
[----:B--2---:R-:W4:Y:S01]  /*6710*/  I2F.S16 R0, R0 ;  /* 0x0000000000007306 */ /* 0x004f220000101400 */
[----:B------:R-:W-:Y:S05]  /*6720*/  BRA `(.L_x_2345) ;  /* 0x0000000c00347947 */ /* 0x000fea0003800000 */
.L_x_2343:
[----:B------:R-:W2:Y:S02]  /*6730*/  LDG.E.U8 R0, desc[UR36][R4.64] ;  /* 0x0000002404007981 */ /* 0x000ea4000c1e1100 */
[----:B--2---:R-:W-:Y:S01]  /*6740*/  I2FP.F32.U32 R0, R0 ;  /* 0x0000000000007245 */ /* 0x004fe20000201000 */
[----:B------:R-:W-:Y:S06]  /*6750*/  BRA `(.L_x_2345) ;  /* 0x0000000c00287947 */ /* 0x000fec0003800000 */
.L_x_2342:
        /* <DEDUP_REMOVED lines=9> */
.L_x_2347:
[----:B------:R-:W2:Y:S02]  /*67f0*/  LDG.E R0, desc[UR36][R4.64] ;  /* 0x0000002404007981 */ /* 0x000ea4000c1e1900 */
[----:B--2---:R-:W-:Y:S01]  /*6800*/  I2FP.F32.S32 R0, R0 ;  /* 0x0000000000007245 */ /* 0x004fe20000201400 */
[----:B------:R-:W-:Y:S06]  /*6810*/  BRA `(.L_x_2345) ;  /* 0x0000000800f87947 */ /* 0x000fec0003800000 */
.L_x_2346:
[----:B------:R-:W2:Y:S02]  /*6820*/  LDG.E.U16 R0, desc[UR36][R4.64] ;  /* 0x0000002404007981 */ /* 0x000ea4000c1e1500 */
[----:B--2---:R-:W0:Y:S01]  /*6830*/  I2F.S16 R0, R0 ;  /* 0x0000000000007306 */ /* 0x004e220000101400 */
[----:B------:R-:W-:Y:S05]  /*6840*/  BRA `(.L_x_2345) ;  /* 0x0000000800ec7947 */ /* 0x000fea0003800000 */
.L_x_2341:
        /* <DEDUP_REMOVED lines=8> */
.L_x_2349:
[----:B------:R-:W2:Y:S02]  /*68d0*/  LDG.E.U16 R0, desc[UR36][R4.64] ;  /* 0x0000002404007981 */ /* 0x000ea4000c1e1500 */
[----:B--2---:R-:W-:Y:S01]  /*68e0*/  HADD2.F32 R0, -RZ, R0.H0_H0 ;  /* 0x20000000ff007230 */ /* 0x004fe20000004100 */
[----:B------:R-:W-:Y:S06]  /*68f0*/  BRA `(.L_x_2345) ;  /* 0x0000000800c07947 */ /* 0x000fec0003800000 */
.L_x_2348:
        /* <DEDUP_REMOVED lines=8> */
.L_x_2351:
[----:B------:R-:W2:Y:S02]  /*6980*/  LDG.E.U16 R0, desc[UR36][R4.64] ;  /* 0x0000002404007981 */ /* 0x000ea4000c1e1500 */
[----:B--2---:R-:W-:Y:S01]  /*6990*/  HADD2.F32 R0, -RZ, R0.H0_H0 ;  /* 0x20000000ff007230 */ /* 0x004fe20000004100 */
[----:B------:R-:W-:Y:S06]  /*69a0*/  BRA `(.L_x_2345) ;  /* 0x0000000800947947 */ /* 0x000fec0003800000 */
.L_x_2350:
[----:B------:R-:W2:Y:S01]  /*69b0*/  LDG.E.64 R4, desc[UR36][R4.64] ;  /* 0x0000002404047981 */ /* 0x000ea2000c1e1b00 */
[----:B------:R-:W-:Y:S01]  /*69c0*/  UMOV UR4, 0xf0000000 ;  /* 0xf000000000047882 */ /* 0x000fe20000000000 */
[----:B------:R-:W-:Y:S01]  /*69d0*/  UMOV UR5, 0x380fffff ;  /* 0x380fffff00057882 */ /* 0x000fe20000000000 */
[----:B--2---:R-:W0:Y:S01]  /*69e0*/  F2F.F32.F64 R0, R4 ;  /* 0x0000000400007310 */ /* 0x004e220000301000 */
[----:B------:R-:W-:-:S14]  /*69f0*/  DSETP.GEU.AND P0, PT, |R4|, UR4, PT ;  /* 0x0000000404007e2a */ /* 0x000fdc000bf0e200 */
[----:B0-----:R-:W-:Y:S01]  /*6a00*/  @!P0 FMUL R0, R0, 1.175494350822287508e-38 ;  /* 0x0080000000008820 */ /* 0x001fe20000400000 */
[----:B------:R-:W-:Y:S06]  /*6a10*/  BRA `(.L_x_2345) ;  /* 0x0000000800787947 */ /* 0x000fec0003800000 */
.L_x_2340:
        /* <DEDUP_REMOVED lines=12> */
.L_x_2354:
[----:B------:R-:W2:Y:S01]  /*6ae0*/  LDG.E.64 R4, desc[UR36][R4.64] ;  /* 0x0000002404047981 */ /* 0x000ea2000c1e1b00 */
[----:B------:R-:W-:Y:S01]  /*6af0*/  UMOV UR4, 0xf0000000 ;  /* 0xf000000000047882 */ /* 0x000fe20000000000 */
[----:B------:R-:W-:Y:S01]  /*6b00*/  UMOV UR5, 0x380fffff ;  /* 0x380fffff00057882 */ /* 0x000fe20000000000 */
[----:B--2---:R-:W0:Y:S01]  /*6b10*/  F2F.F32.F64 R0, R4 ;  /* 0x0000000400007310 */ /* 0x004e220000301000 */
[----:B------:R-:W-:-:S14]  /*6b20*/  DSETP.GEU.AND P0, PT, |R4|, UR4, PT ;  /* 0x0000000404007e2a */ /* 0x000fdc000bf0e200 */
[----:B0-----:R-:W-:Y:S01]  /*6b30*/  @!P0 FMUL R0, R0, 1.175494350822287508e-38 ;  /* 0x0080000000008820 */ /* 0x001fe20000400000 */
[----:B------:R-:W-:Y:S06]  /*6b40*/  BRA `(.L_x_2345) ;  /* 0x00000008002c7947 */ /* 0x000fec0003800000 */
.L_x_2353:
        /* <DEDUP_REMOVED lines=25> */
.L_x_2356:
        /* <DEDUP_REMOVED lines=13> */
.L_x_2355:
[----:B------:R-:W2:Y:S02]  /*6db0*/  LDG.E.U16 R0, desc[UR36][R4.64] ;  /* 0x0000002404007981 */ /* 0x000ea4000c1e1500 */
[----:B--2---:R-:W-:Y:S01]  /*6dc0*/  IMAD.U32 R0, R0, 0x10000, RZ ;  /* 0x0001000000007824 */ /* 0x004fe200078e00ff */
[----:B------:R-:W-:Y:S06]  /*6dd0*/  BRA `(.L_x_2345) ;  /* 0x0000000400887947 */ /* 0x000fec0003800000 */
.L_x_2352:
        /* <DEDUP_REMOVED lines=11> */
.L_x_2359:
        /* <DEDUP_REMOVED lines=20> */
.L_x_2361:
[----:B------:R-:W-:Y:S05]  /*6fd0*/  BSYNC.RECONVERGENT B0 ;  /* 0x0000000000007941 */ /* 0x000fea0003800200 */
.L_x_2360:
[----:B------:R-:W-:Y:S01]  /*6fe0*/  IMAD.SHL.U32 R0, R0, 0x100000, RZ ;  /* 0x0010000000007824 */ /* 0x000fe200078e00ff */
[----:B------:R-:W-:-:S04]  /*6ff0*/  LEA R3, R3, 0x3b800000, 0x17 ;  /* 0x3b80000003037811 */ /* 0x000fc800078eb8ff */
[----:B------:R-:W-:Y:S01]  /*7000*/  LOP3.LUT R0, R3, R0, R7, 0xfe, !PT ;  /* 0x0000000003007212 */ /* 0x000fe200078efe07 */
[----:B------:R-:W-:Y:S06]  /*7010*/  BRA `(.L_x_2345) ;  /* 0x0000000000f87947 */ /* 0x000fec0003800000 */
.L_x_2358:
        /* <DEDUP_REMOVED lines=20> */
.L_x_2363:
[----:B------:R-:W-:Y:S05]  /*7160*/  BSYNC.RECONVERGENT B0 ;  /* 0x0000000000007941 */ /* 0x000fea0003800200 */
.L_x_2362:
[----:B------:R-:W-:Y:S01]  /*7170*/  IMAD.SHL.U32 R0, R0, 0x200000, RZ ;  /* 0x0020000000007824 */ /* 0x000fe200078e00ff */
[----:B------:R-:W-:-:S04]  /*7180*/  LEA R3, R3, 0x37800000, 0x17 ;  /* 0x3780000003037811 */ /* 0x000fc800078eb8ff */
[----:B------:R-:W-:Y:S01]  /*7190*/  LOP3.LUT R0, R3, R0, R7, 0xfe, !PT ;  /* 0x0000000003007212 */ /* 0x000fe200078efe07 */
[----:B------:R-:W-:Y:S06]  /*71a0*/  BRA `(.L_x_2345) ;  /* 0x0000000000947947 */ /* 0x000fec0003800000 */
.L_x_2357:
        /* <DEDUP_REMOVED lines=14> */
.L_x_2344:
        /* <DEDUP_REMOVED lines=16> */
.L_x_2366:
[----:B------:R-:W-:Y:S01]  /*7390*/  IMAD.MOV.U32 R0, RZ, RZ, RZ ;  /* 0x000000ffff007224 */ /* 0x000fe200078e00ff */
[----:B------:R-:W-:Y:S06]  /*73a0*/  BRA `(.L_x_2345) ;  /* 0x0000000000147947 */ /* 0x000fec0003800000 */
.L_x_2365:
[----:B------:R-:W2:Y:S02]  /*73b0*/  LDG.E.64 R4, desc[UR36][R4.64] ;  /* 0x0000002404047981 */ /* 0x000ea4000c1e1b00 */
[----:B--2---:R0:W2:Y:S01]  /*73c0*/  I2F.U64 R0, R4 ;  /* 0x0000000400007312 */ /* 0x0040a20000301000 */
[----:B------:R-:W-:Y:S05]  /*73d0*/  BRA `(.L_x_2345) ;  /* 0x0000000000087947 */ /* 0x000fea0003800000 */
.L_x_2364:
[----:B------:R-:W2:Y:S02]  /*73e0*/  LDG.E R0, desc[UR36][R4.64] ;  /* 0x0000002404007981 */ /* 0x000ea4000c1e1900 */
[----:B--2---:R-:W-:-:S07]  /*73f0*/  I2FP.F32.U32 R0, R0 ;  /* 0x0000000000007245 */ /* 0x004fce0000201000 */
.L_x_2345:
[----:B------:R-:W-:Y:S05]  /*7400*/  BSYNC.RECONVERGENT B6 ;  /* 0x0000000000067941 */ /* 0x000fea0003800200 */
.L_x_2339:
[----:B-1---5:R-:W-:-:S13]  /*7410*/  FSETP.GT.FTZ.AND P0, PT, R16, RZ, PT ;  /* 0x000000ff1000720b */ /* 0x022fda0003f14000 */
.L_x_2310:
[----:B------:R-:W-:Y:S05]  /*7420*/  BSYNC.RECONVERGENT B7 ;  /* 0x0000000000077941 */ /* 0x000fea0003800200 */
.L_x_2309:
[----:B------:R-:W-:Y:S01]  /*7430*/  ISETP.NE.AND P4, PT, R17, RZ, PT ;  /* 0x000000ff1100720c */ /* 0x000fe20003f85270 */
[----:B------:R-:W1:Y:S01]  /*7440*/  LDCU UR4, c[0x0][0x388] ;  /* 0x00007100ff0477ac */ /* 0x000e620008000800 */
[----:B------:R-:W3:Y:S01]  /*7450*/  LDC.U8 R17, c[0x0][0x3c0] ;  /* 0x0000f000ff117b82 */ /* 0x000ee20000000000 */
[----:B------:R-:W-:Y:S01]  /*7460*/  ISETP.NE.AND P3, PT, R19, RZ, PT ;  /* 0x000000ff1300720c */ /* 0x000fe20003f65270 */
[----:B0-2-4-:R-:W-:Y:S01]  /*7470*/  IMAD.MOV.U32 R16, RZ, RZ, R0 ;  /* 0x000000ffff107224 */ /* 0x015fe200078e0000 */
[----:B------:R-:W-:Y:S01]  /*7480*/  ISETP.NE.AND P2, PT, R23, RZ, PT ;  /* 0x000000ff1700720c */ /* 0x000fe20003f45270 */
[----:B------:R-:W-:Y:S01]  /*7490*/  BSSY.RECONVERGENT B7, `(.L_x_2367) ;  /* 0x00002bc000077945 */ /* 0x000fe20003800200 */
[----:B------:R-:W-:-:S03]  /*74a0*/  ISETP.GE.AND P1, PT, R27, R26, PT ;  /* 0x0000001a1b00720c */ /* 0x000fc60003f26270 */
[----:B------:R-:W-:Y:S03]  /*74b0*/  BSSY.RELIABLE B6, `(.L_x_2368) ;  /* 0x00001d5000067945 */ /* 0x000fe60003800100 */
[----:B-1----:R-:W-:-:S03]  /*74c0*/  @!P4 FMUL.FTZ R18, R18, UR4 ;  /* 0x000000041212cc20 */ /* 0x002fc60008410000 */
[----:B---3--:R-:W-:Y:S02]  /*74d0*/  @!P3 FMUL.FTZ R22, R22, UR4 ;  /* 0x000000041616bc20 */ /* 0x008fe40008410000 */
[----:B------:R-:W-:Y:S01]  /*74e0*/  @!P2 FMUL.FTZ R24, R24, UR4 ;  /* 0x000000041818ac20 */ /* 0x000fe20008410000 */
[----:B------:R-:W-:Y:S01]  /*74f0*/  @!P0 FMUL.FTZ R16, R16, UR4 ;  /* 0x0000000410108c20 */ /* 0x000fe20008410000 */
[----:B------:R-:W-:Y:S06]  /*7500*/  @P1 BRA `(.L_x_2369) ;  /* 0x0000001c00301947 */ /* 0x000fec0003800000 */
[----:B------:R-:W0:Y:S01]  /*7510*/  LDCU UR4, c[0x0][0x3c4] ;  /* 0x00007880ff0477ac */ /* 0x000e220008000800 */
[----:B------:R-:W1:Y:S01]  /*7520*/  LDC.64 R8, c[0x0][0x398] ;  /* 0x0000e600ff087b82 */ /* 0x000e620000000a00 */
[----:B------:R-:W-:Y:S01]  /*7530*/  IMAD R0, R2, 0x200, R27 ;  /* 0x0000020002007824 */ /* 0x000fe200078e021b */
[----:B------:R-:W-:Y:S01]  /*7540*/  PRMT R4, R17, 0x9910, RZ ;  /* 0x0000991011047816 */ /* 0x000fe200000000ff */
[----:B------:R-:W-:Y:S02]  /*7550*/  VIADD R27, R27, 0x80 ;  /* 0x000000801b1b7836 */ /* 0x000fe40000000000 */
[----:B0-----:R-:W-:Y:S02]  /*7560*/  IMAD R3, R0, UR4, RZ ;  /* 0x0000000400037c24 */ /* 0x001fe4000f8e02ff */
[----:B------:R-:W-:-:S05]  /*7570*/  IMAD.MOV.U32 R0, RZ, RZ, R4 ;  /* 0x000000ffff007224 */ /* 0x000fca00078e0004 */
[----:B------:R-:W-:Y:S02]  /*7580*/  ISETP.GT.AND P0, PT, R0, 0x9, PT ;  /* 0x000000090000780c */ /* 0x000fe40003f04270 */
[----:B-1----:R-:W-:-:S05]  /*7590*/  IADD3 R8, P1, PT, R3, R8, RZ ;  /* 0x0000000803087210 */ /* 0x002fca0007f3e0ff */
        /* <DEDUP_REMOVED lines=10> */
[----:B------:R-:W0:Y:S02]  /*7640*/  F2I.FTZ.TRUNC.NTZ R3, R18 ;  /* 0x0000001200037305 */ /* 0x000e24000021f100 */
[----:B0-----:R0:W-:Y:S01]  /*7650*/  STG.E.U8 desc[UR36][R8.64], R3 ;  /* 0x0000000308007986 */ /* 0x0011e2000c101124 */
[----:B------:R-:W-:Y:S05]  /*7660*/  BRA `(.L_x_2375) ;  /* 0x0000000c003c7947 */ /* 0x000fea0003800000 */
.L_x_2373:
[----:B------:R-:W0:Y:S02]  /*7670*/  F2I.S64.TRUNC R18, R18 ;  /* 0x0000001200127311 */ /* 0x000e24000020d900 */
[----:B0-----:R-:W-:-:S05]  /*7680*/  IMAD.MOV.U32 R3, RZ, RZ, R18 ;  /* 0x000000ffff037224 */ /* 0x001fca00078e0012 */
[----:B------:R0:W-:Y:S01]  /*7690*/  STG.E.U8 desc[UR36][R8.64], R3 ;  /* 0x0000000308007986 */ /* 0x0001e2000c101124 */
[----:B------:R-:W-:Y:S05]  /*76a0*/  BRA `(.L_x_2375) ;  /* 0x0000000c002c7947 */ /* 0x000fea0003800000 */
.L_x_2372:
[----:B------:R-:W-:-:S13]  /*76b0*/  ISETP.NE.AND P0, PT, R0, 0x2, PT ;  /* 0x000000020000780c */ /* 0x000fda0003f05270 */
[----:B------:R-:W-:Y:S05]  /*76c0*/  @!P0 BRA `(.L_x_2376) ;  /* 0x0000000000288947 */ /* 0x000fea0003800000 */
[----:B------:R-:W-:-:S13]  /*76d0*/  ISETP.NE.AND P0, PT, R0, 0x3, PT ;  /* 0x000000030000780c */ /* 0x000fda0003f05270 */
[----:B------:R-:W-:Y:S05]  /*76e0*/  @!P0 BRA `(.L_x_2377) ;  /* 0x0000000000148947 */ /* 0x000fea0003800000 */
[----:B------:R-:W-:-:S13]  /*76f0*/  ISETP.NE.AND P0, PT, R0, 0x4, PT ;  /* 0x000000040000780c */ /* 0x000fda0003f05270 */
[----:B------:R-:W-:Y:S05]  /*7700*/  @P0 BRA `(.L_x_2374) ;  /* 0x0000000800800947 */ /* 0x000fea0003800000 */
[----:B------:R-:W0:Y:S02]  /*7710*/  F2I.S64.TRUNC R18, R18 ;  /* 0x0000001200127311 */ /* 0x000e24000020d900 */
[----:B0-----:R0:W-:Y:S01]  /*7720*/  STG.E.64 desc[UR36][R8.64], R18 ;  /* 0x0000001208007986 */ /* 0x0011e2000c101b24 */
[----:B------:R-:W-:Y:S05]  /*7730*/  BRA `(.L_x_2375) ;  /* 0x0000000c00087947 */ /* 0x000fea0003800000 */
.L_x_2377:
[----:B------:R-:W0:Y:S02]  /*7740*/  F2I.FTZ.TRUNC.NTZ R3, R18 ;  /* 0x0000001200037305 */ /* 0x000e24000021f100 */
[----:B0-----:R0:W-:Y:S01]  /*7750*/  STG.E desc[UR36][R8.64], R3 ;  /* 0x0000000308007986 */ /* 0x0011e2000c101924 */
[----:B------:R-:W-:Y:S05]  /*7760*/  BRA `(.L_x_2375) ;  /* 0x0000000800fc7947 */ /* 0x000fea0003800000 */
.L_x_2376:
[----:B------:R-:W0:Y:S02]  /*7770*/  F2I.FTZ.TRUNC.NTZ R3, R18 ;  /* 0x0000001200037305 */ /* 0x000e24000021f100 */
[----:B0-----:R0:W-:Y:S01]  /*7780*/  STG.E.U16 desc[UR36][R8.64], R3 ;  /* 0x0000000308007986 */ /* 0x0011e2000c101524 */
[----:B------:R-:W-:Y:S05]  /*7790*/  BRA `(.L_x_2375) ;  /* 0x0000000800f07947 */ /* 0x000fea0003800000 */
.L_x_2371:
[----:B------:R-:W-:-:S13]  /*77a0*/  ISETP.GT.AND P0, PT, R0, 0x6, PT ;  /* 0x000000060000780c */ /* 0x000fda0003f04270 */
[----:B------:R-:W-:Y:S05]  /*77b0*/  @P0 BRA `(.L_x_2378) ;  /* 0x0000000000240947 */ /* 0x000fea0003800000 */
[----:B------:R-:W-:-:S13]  /*77c0*/  ISETP.NE.AND P0, PT, R0, 0x5, PT ;  /* 0x000000050000780c */ /* 0x000fda0003f05270 */
[----:B------:R-:W-:Y:S05]  /*77d0*/  @!P0 BRA `(.L_x_2379) ;  /* 0x0000000000108947 */ /* 0x000fea0003800000 */
[----:B------:R-:W-:-:S13]  /*77e0*/  ISETP.NE.AND P0, PT, R0, 0x6, PT ;  /* 0x000000060000780c */ /* 0x000fda0003f05270 */
[----:B------:R-:W-:Y:S05]  /*77f0*/  @P0 BRA `(.L_x_2374) ;  /* 0x0000000800440947 */ /* 0x000fea0003800000 */
[----:B------:R0:W-:Y:S01]  /*7800*/  STG.E desc[UR36][R8.64], R18 ;  /* 0x0000001208007986 */ /* 0x0001e2000c101924 */
[----:B------:R-:W-:Y:S05]  /*7810*/  BRA `(.L_x_2375) ;  /* 0x0000000800d07947 */ /* 0x000fea0003800000 */
.L_x_2379:
[----:B------:R-:W-:-:S05]  /*7820*/  F2FP.F16.F32.PACK_AB R18, RZ, R18 ;  /* 0x00000012ff12723e */ /* 0x000fca00000000ff */
[----:B------:R0:W-:Y:S01]  /*7830*/  STG.E.U16 desc[UR36][R8.64], R18 ;  /* 0x0000001208007986 */ /* 0x0001e2000c101524 */
[----:B------:R-:W-:Y:S05]  /*7840*/  BRA `(.L_x_2375) ;  /* 0x0000000800c47947 */ /* 0x000fea0003800000 */
.L_x_2378:
[----:B------:R-:W-:-:S13]  /*7850*/  ISETP.NE.AND P0, PT, R0, 0x7, PT ;  /* 0x000000070000780c */ /* 0x000fda0003f05270 */
[----:B------:R-:W-:Y:S05]  /*7860*/  @!P0 BRA `(.L_x_2380) ;  /* 0x00000000002c8947 */ /* 0x000fea0003800000 */
[----:B------:R-:W-:-:S13]  /*7870*/  ISETP.NE.AND P0, PT, R0, 0x8, PT ;  /* 0x000000080000780c */ /* 0x000fda0003f05270 */
[----:B------:R-:W-:Y:S05]  /*7880*/  @!P0 BRA `(.L_x_2381) ;  /* 0x0000000000148947 */ /* 0x000fea0003800000 */
[----:B------:R-:W-:-:S13]  /*7890*/  ISETP.NE.AND P0, PT, R0, 0x9, PT ;  /* 0x000000090000780c */ /* 0x000fda0003f05270 */
[----:B------:R-:W-:Y:S05]  /*78a0*/  @P0 BRA `(.L_x_2374) ;  /* 0x0000000800180947 */ /* 0x000fea0003800000 */
[----:B------:R-:W-:-:S05]  /*78b0*/  IMAD.MOV.U32 R19, RZ, RZ, RZ ;  /* 0x000000ffff137224 */ /* 0x000fca00078e00ff */
[----:B------:R0:W-:Y:S01]  /*78c0*/  STG.E.64 desc[UR36][R8.64], R18 ;  /* 0x0000001208007986 */ /* 0x0001e2000c101b24 */
[----:B------:R-:W-:Y:S05]  /*78d0*/  BRA `(.L_x_2375) ;  /* 0x0000000800a07947 */ /* 0x000fea0003800000 */
.L_x_2381:
[----:B------:R-:W-:-:S04]  /*78e0*/  F2FP.F16.F32.PACK_AB R3, RZ, R18 ;  /* 0x00000012ff03723e */ /* 0x000fc800000000ff */
[----:B------:R-:W-:-:S05]  /*78f0*/  PRMT R3, R3, 0x5410, RZ ;  /* 0x0000541003037816 */ /* 0x000fca00000000ff */
[----:B------:R0:W-:Y:S01]  /*7900*/  STG.E desc[UR36][R8.64], R3 ;  /* 0x0000000308007986 */ /* 0x0001e2000c101924 */
[----:B------:R-:W-:Y:S05]  /*7910*/  BRA `(.L_x_2375) ;  /* 0x0000000800907947 */ /* 0x000fea0003800000 */
.L_x_2380:
[----:B------:R-:W-:-:S06]  /*7920*/  FMUL.FTZ R4, R18, 1 ;  /* 0x3f80000012047820 */ /* 0x000fcc0000410000 */
[----:B------:R-:W0:Y:S02]  /*7930*/  F2F.F64.F32 R4, R4 ;  /* 0x0000000400047310 */ /* 0x000e240000201800 */
[----:B0-----:R0:W-:Y:S01]  /*7940*/  STG.E.64 desc[UR36][R8.64], R4 ;  /* 0x0000000408007986 */ /* 0x0011e2000c101b24 */
[----:B------:R-:W-:Y:S05]  /*7950*/  BRA `(.L_x_2375) ;  /* 0x0000000800807947 */ /* 0x000fea0003800000 */
.L_x_2370:
        /* <DEDUP_REMOVED lines=8> */
[----:B------:R-:W-:-:S04]  /*79e0*/  FSETP.NEU.FTZ.AND P0, PT, R18, RZ, PT ;  /* 0x000000ff1200720b */ /* 0x000fc80003f1d000 */
[----:B------:R-:W-:-:S05]  /*79f0*/  SEL R3, RZ, 0x1, !P0 ;  /* 0x00000001ff037807 */ /* 0x000fca0004000000 */
[----:B------:R0:W-:Y:S01]  /*7a00*/  STG.E.U8 desc[UR36][R8.64], R3 ;  /* 0x0000000308007986 */ /* 0x0001e2000c101124 */
[----:B------:R-:W-:Y:S05]  /*7a10*/  BRA `(.L_x_2375) ;  /* 0x0000000800507947 */ /* 0x000fea0003800000 */
.L_x_2384:
[----:B------:R-:W-:Y:S01]  /*7a20*/  FMUL.FTZ R4, R18, 1 ;  /* 0x3f80000012047820 */ /* 0x000fe20000410000 */
[----:B------:R-:W-:-:S05]  /*7a30*/  CS2R R6, SRZ ;  /* 0x0000000000067805 */ /* 0x000fca000001ff00 */
[----:B------:R-:W0:Y:S02]  /*7a40*/  F2F.F64.F32 R4, R4 ;  /* 0x0000000400047310 */ /* 0x000e240000201800 */
[----:B0-----:R0:W-:Y:S01]  /*7a50*/  STG.E.128 desc[UR36][R8.64], R4 ;  /* 0x0000000408007986 */ /* 0x0011e2000c101d24 */
[----:B------:R-:W-:Y:S05]  /*7a60*/  BRA `(.L_x_2375) ;  /* 0x00000008003c7947 */ /* 0x000fea0003800000 */
.L_x_2383:
[----:B------:R-:W-:-:S13]  /*7a70*/  ISETP.NE.AND P0, PT, R0, 0xf, PT ;  /* 0x0000000f0000780c */ /* 0x000fda0003f05270 */
[----:B------:R-:W-:Y:S05]  /*7a80*/  @!P0 BRA `(.L_x_2385) ;  /* 0x0000000000988947 */ /* 0x000fea0003800000 */
[----:B------:R-:W-:-:S13]  /*7a90*/  ISETP.NE.AND P0, PT, R0, 0x17, PT ;  /* 0x000000170000780c */ /* 0x000fda0003f05270 */
[----:B------:R-:W-:Y:S05]  /*7aa0*/  @!P0 BRA `(.L_x_2386) ;  /* 0x0000000000488947 */ /* 0x000fea0003800000 */
[----:B------:R-:W-:-:S13]  /*7ab0*/  ISETP.NE.AND P0, PT, R0, 0x18, PT ;  /* 0x000000180000780c */ /* 0x000fda0003f05270 */
[----:B------:R-:W-:Y:S05]  /*7ac0*/  @P0 BRA `(.L_x_2374) ;  /* 0x0000000400900947 */ /* 0x000fea0003800000 */
        /* <DEDUP_REMOVED lines=12> */
.L_x_2388:
[----:B------:R-:W-:Y:S05]  /*7b90*/  BSYNC.RECONVERGENT B0 ;  /* 0x0000000000007941 */ /* 0x000fea0003800200 */
.L_x_2387:
[----:B------:R-:W-:-:S05]  /*7ba0*/  LOP3.LUT R5, R0, 0x80, R5, 0xf8, !PT ;  /* 0x0000008000057812 */ /* 0x000fca00078ef805 */
[----:B------:R0:W-:Y:S01]  /*7bb0*/  STG.E.U8 desc[UR36][R8.64], R5 ;  /* 0x0000000508007986 */ /* 0x0001e2000c101124 */
[----:B------:R-:W-:Y:S05]  /*7bc0*/  BRA `(.L_x_2375) ;  /* 0x0000000400e47947 */ /* 0x000fea0003800000 */
.L_x_2386:
        /* <DEDUP_REMOVED lines=14> */
.L_x_2390:
[----:B------:R-:W-:Y:S05]  /*7cb0*/  BSYNC.RECONVERGENT B0 ;  /* 0x0000000000007941 */ /* 0x000fea0003800200 */
.L_x_2389:
[----:B------:R-:W-:-:S05]  /*7cc0*/  LOP3.LUT R3, R0, 0x80, R5, 0xf8, !PT ;  /* 0x0000008000037812 */ /* 0x000fca00078ef805 */
[----:B------:R0:W-:Y:S01]  /*7cd0*/  STG.E.U8 desc[UR36][R8.64], R3 ;  /* 0x0000000308007986 */ /* 0x0001e2000c101124 */
[----:B------:R-:W-:Y:S05]  /*7ce0*/  BRA `(.L_x_2375) ;  /* 0x00000004009c7947 */ /* 0x000fea0003800000 */
.L_x_2385:
[----:B------:R-:W-:-:S05]  /*7cf0*/  F2FP.BF16.F32.PACK_AB R18, RZ, R18 ;  /* 0x00000012ff12723e */ /* 0x000fca00000010ff */
[----:B------:R0:W-:Y:S01]  /*7d00*/  STG.E.U16 desc[UR36][R8.64], R18 ;  /* 0x0000001208007986 */ /* 0x0001e2000c101524 */
[----:B------:R-:W-:Y:S05]  /*7d10*/  BRA `(.L_x_2375) ;  /* 0x0000000400907947 */ /* 0x000fea0003800000 */
.L_x_2382:
        /* <DEDUP_REMOVED lines=8> */
[----:B------:R-:W0:Y:S02]  /*7da0*/  F2I.FTZ.U32.TRUNC.NTZ R3, R18 ;  /* 0x0000001200037305 */ /* 0x000e24000021f000 */
[----:B0-----:R1:W-:Y:S01]  /*7db0*/  STG.E.U16 desc[UR36][R8.64], R3 ;  /* 0x0000000308007986 */ /* 0x0013e2000c101524 */
[----:B------:R-:W-:Y:S05]  /*7dc0*/  BRA `(.L_x_2375) ;  /* 0x0000000400647947 */ /* 0x000fea0003800000 */
.L_x_2393:
[----:B------:R-:W-:Y:S01]  /*7dd0*/  LOP3.LUT R0, R18, 0x7fffffff, RZ, 0xc0, !PT ;  /* 0x7fffffff12007812 */ /* 0x000fe200078ec0ff */
[----:B------:R-:W-:Y:S01]  /*7de0*/  BSSY.RECONVERGENT B0, `(.L_x_2394) ;  /* 0x0000013000007945 */ /* 0x000fe20003800200 */
[----:B------:R-:W-:Y:S02]  /*7df0*/  IMAD.MOV.U32 R4, RZ, RZ, 0x80 ;  /* 0x00000080ff047424 */ /* 0x000fe400078e00ff */
        /* <DEDUP_REMOVED lines=9> */
.L_x_2396:
[----:B------:R-:W-:-:S04]  /*7e90*/  SHF.R.U32.HI R0, RZ, 0x14, R18 ;  /* 0x00000014ff007819 */ /* 0x000fc80000011612 */
[----:B------:R-:W-:-:S04]  /*7ea0*/  LOP3.LUT R3, R0, 0x1, RZ, 0xc0, !PT ;  /* 0x0000000100037812 */ /* 0x000fc800078ec0ff */
[----:B------:R-:W-:-:S04]  /*7eb0*/  IADD3 R0, PT, PT, R18, 0x487ffff, R3 ;  /* 0x0487ffff12007810 */ /* 0x000fc80007ffe003 */
[----:B------:R-:W-:-:S04]  /*7ec0*/  SHF.R.U32.HI R0, RZ, 0x14, R0 ;  /* 0x00000014ff007819 */ /* 0x000fc80000011600 */
[----:B------:R-:W-:-:S07]  /*7ed0*/  LOP3.LUT R0, R0, 0xff, RZ, 0xc0, !PT ;  /* 0x000000ff00007812 */ /* 0x000fce00078ec0ff */
.L_x_2397:
[----:B------:R-:W-:-:S04]  /*7ee0*/  SHF.R.U32.HI R3, RZ, 0x18, R18 ;  /* 0x00000018ff037819 */ /* 0x000fc80000011612 */
[----:B------:R-:W-:-:S04]  /*7ef0*/  LOP3.LUT R0, R0, 0x80, R3, 0xf8, !PT ;  /* 0x0000008000007812 */ /* 0x000fc800078ef803 */
[----:B------:R-:W-:-:S07]  /*7f00*/  PRMT R4, R0, 0x7610, R4 ;  /* 0x0000761000047816 */ /* 0x000fce0000000004 */
.L_x_2395:
[----:B------:R-:W-:Y:S05]  /*7f10*/  BSYNC.RECONVERGENT B0 ;  /* 0x0000000000007941 */ /* 0x000fea0003800200 */
.L_x_2394:
[----:B------:R2:W-:Y:S01]  /*7f20*/  STG.E.U8 desc[UR36][R8.64], R4 ;  /* 0x0000000408007986 */ /* 0x0005e2000c101124 */
[----:B------:R-:W-:Y:S05]  /*7f30*/  BRA `(.L_x_2375) ;  /* 0x0000000400087947 */ /* 0x000fea0003800000 */
.L_x_2392:
        /* <DEDUP_REMOVED lines=12> */
.L_x_2400:
[----:B------:R-:W-:-:S04]  /*8000*/  SHF.R.U32.HI R0, RZ, 0x15, R18 ;  /* 0x00000015ff007819 */ /* 0x000fc80000011612 */
[----:B------:R-:W-:-:S04]  /*8010*/  LOP3.LUT R3, R0, 0x1, RZ, 0xc0, !PT ;  /* 0x0000000100037812 */ /* 0x000fc800078ec0ff */
[----:B------:R-:W-:-:S04]  /*8020*/  IADD3 R0, PT, PT, R18, 0x88fffff, R3 ;  /* 0x088fffff12007810 */ /* 0x000fc80007ffe003 */
[----:B------:R-:W-:-:S04]  /*8030*/  SHF.R.U32.HI R0, RZ, 0x15, R0 ;  /* 0x00000015ff007819 */ /* 0x000fc80000011600 */
[----:B------:R-:W-:-:S07]  /*8040*/  LOP3.LUT R0, R0, 0xff, RZ, 0xc0, !PT ;  /* 0x000000ff00007812 */ /* 0x000fce00078ec0ff */
.L_x_2401:
[----:B------:R-:W-:-:S04]  /*8050*/  SHF.R.U32.HI R3, RZ, 0x18, R18 ;  /* 0x00000018ff037819 */ /* 0x000fc80000011612 */
[----:B------:R-:W-:-:S04]  /*8060*/  LOP3.LUT R0, R0, 0x80, R3, 0xf8, !PT ;  /* 0x0000008000007812 */ /* 0x000fc800078ef803 */
[----:B------:R-:W-:-:S07]  /*8070*/  PRMT R4, R0, 0x7610, R4 ;  /* 0x0000761000047816 */ /* 0x000fce0000000004 */
.L_x_2399:
[----:B------:R-:W-:Y:S05]  /*8080*/  BSYNC.RECONVERGENT B0 ;  /* 0x0000000000007941 */ /* 0x000fea0003800200 */
.L_x_2398:
[----:B------:R0:W-:Y:S01]  /*8090*/  STG.E.U8 desc[UR36][R8.64], R4 ;  /* 0x0000000408007986 */ /* 0x0001e2000c101124 */
[----:B------:R-:W-:Y:S05]  /*80a0*/  BRA `(.L_x_2375) ;  /* 0x0000000000ac7947 */ /* 0x000fea0003800000 */
.L_x_2391:
[----:B------:R-:W-:-:S13]  /*80b0*/  ISETP.NE.AND P0, PT, R0, 0x1c, PT ;  /* 0x0000001c0000780c */ /* 0x000fda0003f05270 */
[----:B------:R-:W-:Y:S05]  /*80c0*/  @!P0 BRA `(.L_x_2402) ;  /* 0x00000000009c8947 */ /* 0x000fea0003800000 */
[----:B------:R-:W-:-:S13]  /*80d0*/  ISETP.NE.AND P0, PT, R0, 0x1d, PT ;  /* 0x0000001d0000780c */ /* 0x000fda0003f05270 */
[----:B------:R-:W-:Y:S05]  /*80e0*/  @!P0 BRA `(.L_x_2403) ;  /* 0x0000000000888947 */ /* 0x000fea0003800000 */
[----:B------:R-:W-:-:S13]  /*80f0*/  ISETP.NE.AND P0, PT, R0, 0x2c, PT ;  /* 0x0000002c0000780c */ /* 0x000fda0003f05270 */
[----:B------:R-:W-:Y:S05]  /*8100*/  @!P0 BRA `(.L_x_2404) ;  /* 0x0000000000448947 */ /* 0x000fea0003800000 */
.L_x_2374:
        /* <DEDUP_REMOVED lines=16> */
.L_x_2405:
[----:B------:R-:W-:Y:S05]  /*8210*/  BRA `(.L_x_2375) ;  /* 0x0000000000507947 */ /* 0x000fea0003800000 */
.L_x_2404:
        /* <DEDUP_REMOVED lines=15> */
.L_x_2403:
[----:B------:R-:W0:Y:S02]  /*8310*/  F2I.U64.TRUNC R18, R18 ;  /* 0x0000001200127311 */ /* 0x000e24000020d800 */
[----:B0-----:R4:W-:Y:S01]  /*8320*/  STG.E.64 desc[UR36][R8.64], R18 ;  /* 0x0000001208007986 */ /* 0x0019e2000c101b24 */
[----:B------:R-:W-:Y:S05]  /*8330*/  BRA `(.L_x_2375) ;  /* 0x0000000000087947 */ /* 0x000fea0003800000 */
.L_x_2402:
[----:B------:R-:W0:Y:S02]  /*8340*/  F2I.FTZ.U32.TRUNC.NTZ R3, R18 ;  /* 0x0000001200037305 */ /* 0x000e24000021f000 */
[----:B0-----:R3:W-:Y:S02]  /*8350*/  STG.E desc[UR36][R8.64], R3 ;  /* 0x0000000308007986 */ /* 0x0017e4000c101924 */
.L_x_2375:
[----:B------:R-:W-:-:S13]  /*8360*/  ISETP.GE.AND P0, PT, R27, R26, PT ;  /* 0x0000001a1b00720c */ /* 0x000fda0003f06270 */
[----:B------:R-:W-:Y:S05]  /*8370*/  @P0 BREAK.RELIABLE B6 ;  /* 0x0000000000060942 */ /* 0x000fea0003800100 */
        /* <DEDUP_REMOVED lines=22> */
.L_x_2410:
[----:B------:R-:W0:Y:S02]  /*84e0*/  F2I.S64.TRUNC R22, R22 ;  /* 0x0000001600167311 */ /* 0x000e24000020d900 */
[----:B0-----:R-:W-:-:S05]  /*84f0*/  IMAD.MOV.U32 R3, RZ, RZ, R22 ;  /* 0x000000ffff037224 */ /* 0x001fca00078e0016 */
[----:B------:R0:W-:Y:S01]  /*8500*/  STG.E.U8 desc[UR36][R8.64], R3 ;  /* 0x0000000308007986 */ /* 0x0001e2000c101124 */
[----:B------:R-:W-:Y:S05]  /*8510*/  BRA `(.L_x_2412) ;  /* 0x0000000c00287947 */ /* 0x000fea0003800000 */
.L_x_2409:
        /* <DEDUP_REMOVED lines=9> */
.L_x_2414:
[----:B------:R-:W0:Y:S02]  /*85b0*/  F2I.FTZ.TRUNC.NTZ R3, R22 ;  /* 0x0000001600037305 */ /* 0x000e24000021f100 */
[----:B0-----:R0:W-:Y:S01]  /*85c0*/  STG.E desc[UR36][R8.64], R3 ;  /* 0x0000000308007986 */ /* 0x0011e2000c101924 */
[----:B------:R-:W-:Y:S05]  /*85d0*/  BRA `(.L_x_2412) ;  /* 0x0000000800f87947 */ /* 0x000fea0003800000 */
.L_x_2413:
[----:B------:R-:W0:Y:S02]  /*85e0*/  F2I.FTZ.TRUNC.NTZ R3, R22 ;  /* 0x0000001600037305 */ /* 0x000e24000021f100 */
[----:B0-----:R0:W-:Y:S01]  /*85f0*/  STG.E.U16 desc[UR36][R8.64], R3 ;  /* 0x0000000308007986 */ /* 0x0011e2000c101524 */
[----:B------:R-:W-:Y:S05]  /*8600*/  BRA `(.L_x_2412) ;  /* 0x0000000800ec7947 */ /* 0x000fea0003800000 */
.L_x_2408:
        /* <DEDUP_REMOVED lines=8> */
.L_x_2416:
[----:B------:R-:W-:-:S05]  /*8690*/  F2FP.F16.F32.PACK_AB R22, RZ, R22 ;  /* 0x00000016ff16723e */ /* 0x000fca00000000ff */
[----:B------:R0:W-:Y:S01]  /*86a0*/  STG.E.U16 desc[UR36][R8.64], R22 ;  /* 0x0000001608007986 */ /* 0x0001e2000c101524 */
[----:B------:R-:W-:Y:S05]  /*86b0*/  BRA `(.L_x_2412) ;  /* 0x0000000800c07947 */ /* 0x000fea0003800000 */
.L_x_2415:
        /* <DEDUP_REMOVED lines=9> */
.L_x_2418:
[----:B------:R-:W-:-:S04]  /*8750*/  F2FP.F16.F32.PACK_AB R3, RZ, R22 ;  /* 0x00000016ff03723e */ /* 0x000fc800000000ff */
[----:B------:R-:W-:-:S05]  /*8760*/  PRMT R3, R3, 0x5410, RZ ;  /* 0x0000541003037816 */ /* 0x000fca00000000ff */
[----:B------:R2:W-:Y:S01]  /*8770*/  STG.E desc[UR36][R8.64], R3 ;  /* 0x0000000308007986 */ /* 0x0005e2000c101924 */
[----:B------:R-:W-:Y:S05]  /*8780*/  BRA `(.L_x_2412) ;  /* 0x00000008008c7947 */ /* 0x000fea0003800000 */
.L_x_2417:
[----:B------:R-:W-:-:S06]  /*8790*/  FMUL.FTZ R4, R22, 1 ;  /* 0x3f80000016047820 */ /* 0x000fcc0000410000 */
[----:B------:R-:W0:Y:S02]  /*87a0*/  F2F.F64.F32 R4, R4 ;  /* 0x0000000400047310 */ /* 0x000e240000201800 */
[----:B0-----:R4:W-:Y:S01]  /*87b0*/  STG.E.64 desc[UR36][R8.64], R4 ;  /* 0x0000000408007986 */ /* 0x0019e2000c101b24 */
[----:B------:R-:W-:Y:S05]  /*87c0*/  BRA `(.L_x_2412) ;  /* 0x00000008007c7947 */ /* 0x000fea0003800000 */
.L_x_2407:
        /* <DEDUP_REMOVED lines=13> */
.L_x_2422:
        /* <DEDUP_REMOVED lines=16> */
.L_x_2425:
[----:B------:R-:W-:-:S04]  /*89a0*/  SHF.R.U32.HI R22, RZ, 0x18, R22 ;  /* 0x00000018ff167819 */ /* 0x000fc80000011616 */
[----:B------:R-:W-:-:S04]  /*89b0*/  LOP3.LUT R3, R3, 0x80, R22, 0xf8, !PT ;  /* 0x0000008003037812 */ /* 0x000fc800078ef816 */
[----:B------:R-:W-:-:S07]  /*89c0*/  PRMT R4, R3, 0x7610, R4 ;  /* 0x0000761003047816 */ /* 0x000fce0000000004 */
.L_x_2424:
[----:B------:R-:W-:Y:S05]  /*89d0*/  BSYNC.RECONVERGENT B0 ;  /* 0x0000000000007941 */ /* 0x000fea0003800200 */
.L_x_2423:
[----:B------:R0:W-:Y:S01]  /*89e0*/  STG.E.U8 desc[UR36][R8.64], R4 ;  /* 0x0000000408007986 */ /* 0x0001e2000c101124 */
[----:B------:R-:W-:Y:S05]  /*89f0*/  BRA `(.L_x_2412) ;  /* 0x0000000400f07947 */ /* 0x000fea0003800000 */
.L_x_2421:
        /* <DEDUP_REMOVED lines=16> */
.L_x_2428:
[----:B------:R-:W-:-:S04]  /*8b00*/  SHF.R.U32.HI R22, RZ, 0x18, R22 ;  /* 0x00000018ff167819 */ /* 0x000fc80000011616 */
[----:B------:R-:W-:-:S04]  /*8b10*/  LOP3.LUT R3, R3, 0x80, R22, 0xf8, !PT ;  /* 0x0000008003037812 */ /* 0x000fc800078ef816 */
[----:B------:R-:W-:-:S07]  /*8b20*/  PRMT R4, R3, 0x7610, R4 ;  /* 0x0000761003047816 */ /* 0x000fce0000000004 */
.L_x_2427:
[----:B------:R-:W-:Y:S05]  /*8b30*/  BSYNC.RECONVERGENT B0 ;  /* 0x0000000000007941 */ /* 0x000fea0003800200 */
.L_x_2426:
[----:B------:R0:W-:Y:S01]  /*8b40*/  STG.E.U8 desc[UR36][R8.64], R4 ;  /* 0x0000000408007986 */ /* 0x0001e2000c101124 */
[----:B------:R-:W-:Y:S05]  /*8b50*/  BRA `(.L_x_2412) ;  /* 0x0000000400987947 */ /* 0x000fea0003800000 */
.L_x_2420:
[----:B------:R-:W-:-:S13]  /*8b60*/  ISETP.NE.AND P0, PT, R0, 0x1c, PT ;  /* 0x0000001c0000780c */ /* 0x000fda0003f05270 */
[----:B------:R-:W-:Y:S05]  /*8b70*/  @!P0 BRA `(.L_x_2429) ;  /* 0x0000000000588947 */ /* 0x000fea0003800000 */
[----:B------:R-:W-:-:S13]  /*8b80*/  ISETP.NE.AND P0, PT, R0, 0x1d, PT ;  /* 0x0000001d0000780c */ /* 0x000fda0003f05270 */
[----:B------:R-:W-:Y:S05]  /*8b90*/  @!P0 BRA `(.L_x_2430) ;  /* 0x0000000000448947 */ /* 0x000fea0003800000 */
[----:B------:R-:W-:-:S13]  /*8ba0*/  ISETP.NE.AND P0, PT, R0, 0x2c, PT ;  /* 0x0000002c0000780c */ /* 0x000fda0003f05270 */
[----:B------:R-:W-:Y:S05]  /*8bb0*/  @P0 BRA `(.L_x_2411) ;  /* 0x0000000000a80947 */ /* 0x000fea0003800000 */
        /* <DEDUP_REMOVED lines=15> */
.L_x_2430:
[----:B------:R-:W0:Y:S02]  /*8cb0*/  F2I.U64.TRUNC R22, R22 ;  /* 0x0000001600167311 */ /* 0x000e24000020d800 */
[----:B0-----:R0:W-:Y:S01]  /*8cc0*/  STG.E.64 desc[UR36][R8.64], R22 ;  /* 0x0000001608007986 */ /* 0x0011e2000c101b24 */
[----:B------:R-:W-:Y:S05]  /*8cd0*/  BRA `(.L_x_2412) ;  /* 0x0000000400387947 */ /* 0x000fea0003800000 */
.L_x_2429:
[----:B------:R-:W0:Y:S02]  /*8ce0*/  F2I.FTZ.U32.TRUNC.NTZ R3, R22 ;  /* 0x0000001600037305 */ /* 0x000e24000021f000 */
[----:B0-----:R0:W-:Y:S01]  /*8cf0*/  STG.E desc[UR36][R8.64], R3 ;  /* 0x0000000308007986 */ /* 0x0011e2000c101924 */
[----:B------:R-:W-:Y:S05]  /*8d00*/  BRA `(.L_x_2412) ;  /* 0x00000004002c7947 */ /* 0x000fea0003800000 */
.L_x_2419:
        /* <DEDUP_REMOVED lines=10> */
.L_x_2432:
[----:B------:R-:W-:Y:S01]  /*8db0*/  FMUL.FTZ R4, R22, 1 ;  /* 0x3f80000016047820 */ /* 0x000fe20000410000 */
[----:B------:R-:W-:-:S05]  /*8dc0*/  CS2R R6, SRZ ;  /* 0x0000000000067805 */ /* 0x000fca000001ff00 */
[----:B------:R-:W0:Y:S02]  /*8dd0*/  F2F.F64.F32 R4, R4 ;  /* 0x0000000400047310 */ /* 0x000e240000201800 */
[----:B0-----:R0:W-:Y:S01]  /*8de0*/  STG.E.128 desc[UR36][R8.64], R4 ;  /* 0x0000000408007986 */ /* 0x0011e2000c101d24 */
[----:B------:R-:W-:Y:S05]  /*8df0*/  BRA `(.L_x_2412) ;  /* 0x0000000000f07947 */ /* 0x000fea0003800000 */
.L_x_2431:
[----:B------:R-:W-:-:S13]  /*8e00*/  ISETP.NE.AND P0, PT, R0, 0xf, PT ;  /* 0x0000000f0000780c */ /* 0x000fda0003f05270 */
[----:B------:R-:W-:Y:S05]  /*8e10*/  @!P0 BRA `(.L_x_2433) ;  /* 0x0000000000e08947 */ /* 0x000fea0003800000 */
[----:B------:R-:W-:-:S13]  /*8e20*/  ISETP.NE.AND P0, PT, R0, 0x17, PT ;  /* 0x000000170000780c */ /* 0x000fda0003f05270 */
[----:B------:R-:W-:Y:S05]  /*8e30*/  @!P0 BRA `(.L_x_2434) ;  /* 0x00000000008c8947 */ /* 0x000fea0003800000 */
[----:B------:R-:W-:-:S13]  /*8e40*/  ISETP.NE.AND P0, PT, R0, 0x18, PT ;  /* 0x000000180000780c */ /* 0x000fda0003f05270 */
[----:B------:R-:W-:Y:S05]  /*8e50*/  @!P0 BRA `(.L_x_2435) ;  /* 0x0000000000448947 */ /* 0x000fea0003800000 */
.L_x_2411:
        /* <DEDUP_REMOVED lines=16> */
.L_x_2436:
[----:B------:R-:W-:Y:S05]  /*8f60*/  BRA `(.L_x_2412) ;  /* 0x0000000000947947 */ /* 0x000fea0003800000 */
.L_x_2435:
        /* <DEDUP_REMOVED lines=12> */
.L_x_2438:
[----:B------:R-:W-:Y:S05]  /*9030*/  BSYNC.RECONVERGENT B0 ;  /* 0x0000000000007941 */ /* 0x000fea0003800200 */
.L_x_2437:
[----:B------:R-:W-:-:S05]  /*9040*/  LOP3.LUT R3, R0, 0x80, R5, 0xf8, !PT ;  /* 0x0000008000037812 */ /* 0x000fca00078ef805 */
[----:B------:R0:W-:Y:S01]  /*9050*/  STG.E.U8 desc[UR36][R8.64], R3 ;  /* 0x0000000308007986 */ /* 0x0001e2000c101124 */
[----:B------:R-:W-:Y:S05]  /*9060*/  BRA `(.L_x_2412) ;  /* 0x0000000000547947 */ /* 0x000fea0003800000 */
.L_x_2434:
        /* <DEDUP_REMOVED lines=11> */
.L_x_2440:
[----:B------:R-:W-:Y:S01]  /*9120*/  IMAD.MOV.U32 R0, RZ, RZ, 0x7f ;  /* 0x0000007fff007424 */ /* 0x000fe200078e00ff */
[----:B------:R-:W-:-:S04]  /*9130*/  ISETP.GT.U32.AND P0, PT, R4, 0x7f800000, PT ;  /* 0x7f8000000400780c */ /* 0x000fc80003f04070 */
[----:B------:R-:W-:-:S09]  /*9140*/  SEL R0, R0, 0x7c, P0 ;  /* 0x0000007c00007807 */ /* 0x000fd20000000000 */
.L_x_2441:
[----:B------:R-:W-:Y:S05]  /*9150*/  BSYNC.RECONVERGENT B0 ;  /* 0x0000000000007941 */ /* 0x000fea0003800200 */
.L_x_2439:
[----:B------:R-:W-:-:S04]  /*9160*/  SHF.R.U32.HI R3, RZ, 0x18, R22 ;  /* 0x00000018ff037819 */ /* 0x000fc80000011616 */
[----:B------:R-:W-:-:S05]  /*9170*/  LOP3.LUT R3, R0, 0x80, R3, 0xf8, !PT ;  /* 0x0000008000037812 */ /* 0x000fca00078ef803 */
[----:B------:R0:W-:Y:S01]  /*9180*/  STG.E.U8 desc[UR36][R8.64], R3 ;  /* 0x0000000308007986 */ /* 0x0001e2000c101124 */
[----:B------:R-:W-:Y:S05]  /*9190*/  BRA `(.L_x_2412) ;  /* 0x0000000000087947 */ /* 0x000fea0003800000 */
.L_x_2433:
[----:B------:R-:W-:-:S05]  /*91a0*/  F2FP.BF16.F32.PACK_AB R22, RZ, R22 ;  /* 0x00000016ff16723e */ /* 0x000fca00000010ff */
[----:B------:R0:W-:Y:S02]  /*91b0*/  STG.E.U16 desc[UR36][R8.64], R22 ;  /* 0x0000001608007986 */ /* 0x0001e4000c101524 */
.L_x_2412:
[----:B------:R-:W-:-:S07]  /*91c0*/  VIADD R27, R27, 0x80 ;  /* 0x000000801b1b7836 */ /* 0x000fce0000000000 */
.L_x_2369:
[----:B------:R-:W-:-:S13]  /*91d0*/  ISETP.GE.AND P0, PT, R27, R26, PT ;  /* 0x0000001a1b00720c */ /* 0x000fda0003f06270 */
[----:B------:R-:W-:Y:S05]  /*91e0*/  @P0 BREAK.RELIABLE B6 ;  /* 0x0000000000060942 */ /* 0x000fea0003800100 */
[----:B------:R-:W-:Y:S05]  /*91f0*/  @P0 BRA `(.L_x_2406) ;  /* 0x0000000c00940947 */ /* 0x000fea0003800000 */
[----:B------:R-:W-:Y:S05]  /*9200*/  BSYNC.RELIABLE B6 ;  /* 0x0000000000067941 */ /* 0x000fea0003800100 */
.L_x_2368:
        /* <DEDUP_REMOVED lines=21> */
.L_x_2445:
[----:B------:R-:W0:Y:S02]  /*9360*/  F2I.S64.TRUNC R24, R24 ;  /* 0x0000001800187311 */ /* 0x000e24000020d900 */
[----:B0-----:R-:W-:-:S05]  /*9370*/  IMAD.MOV.U32 R3, RZ, RZ, R24 ;  /* 0x000000ffff037224 */ /* 0x001fca00078e0018 */
[----:B------:R0:W-:Y:S01]  /*9380*/  STG.E.U8 desc[UR36][R8.64], R3 ;  /* 0x0000000308007986 */ /* 0x0001e2000c101124 */
[----:B------:R-:W-:Y:S05]  /*9390*/  BRA `(.L_x_2447) ;  /* 0x0000000c00287947 */ /* 0x000fea0003800000 */
.L_x_2444:
        /* <DEDUP_REMOVED lines=9> */
.L_x_2449:
[----:B------:R-:W0:Y:S02]  /*9430*/  F2I.FTZ.TRUNC.NTZ R3, R24 ;  /* 0x0000001800037305 */ /* 0x000e24000021f100 */
[----:B0-----:R0:W-:Y:S01]  /*9440*/  STG.E desc[UR36][R8.64], R3 ;  /* 0x0000000308007986 */ /* 0x0011e2000c101924 */
[----:B------:R-:W-:Y:S05]  /*9450*/  BRA `(.L_x_2447) ;  /* 0x0000000800f87947 */ /* 0x000fea0003800000 */
.L_x_2448:
[----:B------:R-:W0:Y:S02]  /*9460*/  F2I.FTZ.TRUNC.NTZ R3, R24 ;  /* 0x0000001800037305 */ /* 0x000e24000021f100 */
[----:B0-----:R0:W-:Y:S01]  /*9470*/  STG.E.U16 desc[UR36][R8.64], R3 ;  /* 0x0000000308007986 */ /* 0x0011e2000c101524 */
[----:B------:R-:W-:Y:S05]  /*9480*/  BRA `(.L_x_2447) ;  /* 0x0000000800ec7947 */ /* 0x000fea0003800000 */
.L_x_2443:
        /* <DEDUP_REMOVED lines=8> */
.L_x_2451:
[----:B------:R-:W-:-:S05]  /*9510*/  F2FP.F16.F32.PACK_AB R24, RZ, R24 ;  /* 0x00000018ff18723e */ /* 0x000fca00000000ff */
[----:B------:R0:W-:Y:S01]  /*9520*/  STG.E.U16 desc[UR36][R8.64], R24 ;  /* 0x0000001808007986 */ /* 0x0001e2000c101524 */
[----:B------:R-:W-:Y:S05]  /*9530*/  BRA `(.L_x_2447) ;  /* 0x0000000800c07947 */ /* 0x000fea0003800000 */
.L_x_2450:
        /* <DEDUP_REMOVED lines=9> */
.L_x_2453:
[----:B------:R-:W-:-:S04]  /*95d0*/  F2FP.F16.F32.PACK_AB R3, RZ, R24 ;  /* 0x00000018ff03723e */ /* 0x000fc800000000ff */
[----:B------:R-:W-:-:S05]  /*95e0*/  PRMT R3, R3, 0x5410, RZ ;  /* 0x0000541003037816 */ /* 0x000fca00000000ff */
[----:B------:R0:W-:Y:S01]  /*95f0*/  STG.E desc[UR36][R8.64], R3 ;  /* 0x0000000308007986 */ /* 0x0001e2000c101924 */
[----:B------:R-:W-:Y:S05]  /*9600*/  BRA `(.L_x_2447) ;  /* 0x00000008008c7947 */ /* 0x000fea0003800000 */
.L_x_2452:
[----:B------:R-:W-:-:S06]  /*9610*/  FMUL.FTZ R4, R24, 1 ;  /* 0x3f80000018047820 */ /* 0x000fcc0000410000 */
[----:B------:R-:W0:Y:S02]  /*9620*/  F2F.F64.F32 R4, R4 ;  /* 0x0000000400047310 */ /* 0x000e240000201800 */
[----:B0-----:R0:W-:Y:S01]  /*9630*/  STG.E.64 desc[UR36][R8.64], R4 ;  /* 0x0000000408007986 */ /* 0x0011e2000c101b24 */
[----:B------:R-:W-:Y:S05]  /*9640*/  BRA `(.L_x_2447) ;  /* 0x00000008007c7947 */ /* 0x000fea0003800000 */
.L_x_2442:
        /* <DEDUP_REMOVED lines=13> */
.L_x_2457:
        /* <DEDUP_REMOVED lines=16> */
.L_x_2460:
[----:B------:R-:W-:-:S04]  /*9820*/  SHF.R.U32.HI R24, RZ, 0x18, R24 ;  /* 0x00000018ff187819 */ /* 0x000fc80000011618 */
[----:B------:R-:W-:-:S04]  /*9830*/  LOP3.LUT R3, R3, 0x80, R24, 0xf8, !PT ;  /* 0x0000008003037812 */ /* 0x000fc800078ef818 */
[----:B------:R-:W-:-:S07]  /*9840*/  PRMT R4, R3, 0x7610, R4 ;  /* 0x0000761003047816 */ /* 0x000fce0000000004 */
.L_x_2459:
[----:B------:R-:W-:Y:S05]  /*9850*/  BSYNC.RECONVERGENT B0 ;  /* 0x0000000000007941 */ /* 0x000fea0003800200 */
.L_x_2458:
[----:B------:R0:W-:Y:S01]  /*9860*/  STG.E.U8 desc[UR36][R8.64], R4 ;  /* 0x0000000408007986 */ /* 0x0001e2000c101124 */
[----:B------:R-:W-:Y:S05]  /*9870*/  BRA `(.L_x_2447) ;  /* 0x0000000400f07947 */ /* 0x000fea0003800000 */
.L_x_2456:
        /* <DEDUP_REMOVED lines=16> */
.L_x_2463:
[----:B------:R-:W-:-:S04]  /*9980*/  SHF.R.U32.HI R24, RZ, 0x18, R24 ;  /* 0x00000018ff187819 */ /* 0x000fc80000011618 */
[----:B------:R-:W-:-:S04]  /*9990*/  LOP3.LUT R3, R3, 0x80, R24, 0xf8, !PT ;  /* 0x0000008003037812 */ /* 0x000fc800078ef818 */
[----:B------:R-:W-:-:S07]  /*99a0*/  PRMT R4, R3, 0x7610, R4 ;  /* 0x0000761003047816 */ /* 0x000fce0000000004 */
.L_x_2462:
[----:B------:R-:W-:Y:S05]  /*99b0*/  BSYNC.RECONVERGENT B0 ;  /* 0x0000000000007941 */ /* 0x000fea0003800200 */
.L_x_2461:
[----:B------:R0:W-:Y:S01]  /*99c0*/  STG.E.U8 desc[UR36][R8.64], R4 ;  /* 0x0000000408007986 */ /* 0x0001e2000c101124 */
[----:B------:R-:W-:Y:S05]  /*99d0*/  BRA `(.L_x_2447) ;  /* 0x0000000400987947 */ /* 0x000fea0003800000 */
.L_x_2455:
        /* <DEDUP_REMOVED lines=21> */
.L_x_2465:
[----:B------:R-:W0:Y:S02]  /*9b30*/  F2I.U64.TRUNC R24, R24 ;  /* 0x0000001800187311 */ /* 0x000e24000020d800 */
[----:B0-----:R0:W-:Y:S01]  /*9b40*/  STG.E.64 desc[UR36][R8.64], R24 ;  /* 0x0000001808007986 */ /* 0x0011e2000c101b24 */
[----:B------:R-:W-:Y:S05]  /*9b50*/  BRA `(.L_x_2447) ;  /* 0x0000000400387947 */ /* 0x000fea0003800000 */
.L_x_2464:
[----:B------:R-:W0:Y:S02]  /*9b60*/  F2I.FTZ.U32.TRUNC.NTZ R3, R24 ;  /* 0x0000001800037305 */ /* 0x000e24000021f000 */
[----:B0-----:R0:W-:Y:S01]  /*9b70*/  STG.E desc[UR36][R8.64], R3 ;  /* 0x0000000308007986 */ /* 0x0011e2000c101924 */
[----:B------:R-:W-:Y:S05]  /*9b80*/  BRA `(.L_x_2447) ;  /* 0x00000004002c7947 */ /* 0x000fea0003800000 */
.L_x_2454:
        /* <DEDUP_REMOVED lines=10> */
.L_x_2467:
[----:B------:R-:W-:Y:S01]  /*9c30*/  FMUL.FTZ R4, R24, 1 ;  /* 0x3f80000018047820 */ /* 0x000fe20000410000 */
[----:B------:R-:W-:-:S05]  /*9c40*/  CS2R R6, SRZ ;  /* 0x0000000000067805 */ /* 0x000fca000001ff00 */
[----:B------:R-:W0:Y:S02]  /*9c50*/  F2F.F64.F32 R4, R4 ;  /* 0x0000000400047310 */ /* 0x000e240000201800 */
[----:B0-----:R4:W-:Y:S01]  /*9c60*/  STG.E.128 desc[UR36][R8.64], R4 ;  /* 0x0000000408007986 */ /* 0x0019e2000c101d24 */
[----:B------:R-:W-:Y:S05]  /*9c70*/  BRA `(.L_x_2447) ;  /* 0x0000000000f07947 */ /* 0x000fea0003800000 */
.L_x_2466:
[----:B------:R-:W-:-:S13]  /*9c80*/  ISETP.NE.AND P0, PT, R0, 0xf, PT ;  /* 0x0000000f0000780c */ /* 0x000fda0003f05270 */
[----:B------:R-:W-:Y:S05]  /*9c90*/  @!P0 BRA `(.L_x_2468) ;  /* 0x0000000000e08947 */ /* 0x000fea0003800000 */
[----:B------:R-:W-:-:S13]  /*9ca0*/  ISETP.NE.AND P0, PT, R0, 0x17, PT ;  /* 0x000000170000780c */ /* 0x000fda0003f05270 */
[----:B------:R-:W-:Y:S05]  /*9cb0*/  @!P0 BRA `(.L_x_2469) ;  /* 0x00000000008c8947 */ /* 0x000fea0003800000 */
[----:B------:R-:W-:-:S13]  /*9cc0*/  ISETP.NE.AND P0, PT, R0, 0x18, PT ;  /* 0x000000180000780c */ /* 0x000fda0003f05270 */
[----:B------:R-:W-:Y:S05]  /*9cd0*/  @!P0 BRA `(.L_x_2470) ;  /* 0x0000000000448947 */ /* 0x000fea0003800000 */
.L_x_2446:
        /* <DEDUP_REMOVED lines=16> */
.L_x_2471:
[----:B------:R-:W-:Y:S05]  /*9de0*/  BRA `(.L_x_2447) ;  /* 0x0000000000947947 */ /* 0x000fea0003800000 */
.L_x_2470:
        /* <DEDUP_REMOVED lines=12> */
.L_x_2473:
[----:B------:R-:W-:Y:S05]  /*9eb0*/  BSYNC.RECONVERGENT B0 ;  /* 0x0000000000007941 */ /* 0x000fea0003800200 */
.L_x_2472:
[----:B------:R-:W-:-:S05]  /*9ec0*/  LOP3.LUT R3, R0, 0x80, R5, 0xf8, !PT ;  /* 0x0000008000037812 */ /* 0x000fca00078ef805 */
[----:B------:R2:W-:Y:S01]  /*9ed0*/  STG.E.U8 desc[UR36][R8.64], R3 ;  /* 0x0000000308007986 */ /* 0x0005e2000c101124 */
[----:B------:R-:W-:Y:S05]  /*9ee0*/  BRA `(.L_x_2447) ;  /* 0x0000000000547947 */ /* 0x000fea0003800000 */
.L_x_2469:
        /* <DEDUP_REMOVED lines=11> */
.L_x_2475:
[----:B------:R-:W-:Y:S01]  /*9fa0*/  IMAD.MOV.U32 R0, RZ, RZ, 0x7f ;  /* 0x0000007fff007424 */ /* 0x000fe200078e00ff */
[----:B------:R-:W-:-:S04]  /*9fb0*/  ISETP.GT.U32.AND P0, PT, R4, 0x7f800000, PT ;  /* 0x7f8000000400780c */ /* 0x000fc80003f04070 */
[----:B------:R-:W-:-:S09]  /*9fc0*/  SEL R0, R0, 0x7c, P0 ;  /* 0x0000007c00007807 */ /* 0x000fd20000000000 */
.L_x_2476:
[----:B------:R-:W-:Y:S05]  /*9fd0*/  BSYNC.RECONVERGENT B0 ;  /* 0x0000000000007941 */ /* 0x000fea0003800200 */
.L_x_2474:
[----:B------:R-:W-:-:S04]  /*9fe0*/  SHF.R.U32.HI R3, RZ, 0x18, R24 ;  /* 0x00000018ff037819 */ /* 0x000fc80000011618 */
[----:B------:R-:W-:-:S05]  /*9ff0*/  LOP3.LUT R3, R0, 0x80, R3, 0xf8, !PT ;  /* 0x0000008000037812 */ /* 0x000fca00078ef803 */
[----:B------:R1:W-:Y:S01]  /*a000*/  STG.E.U8 desc[UR36][R8.64], R3 ;  /* 0x0000000308007986 */ /* 0x0003e2000c101124 */
[----:B------:R-:W-:Y:S05]  /*a010*/  BRA `(.L_x_2447) ;  /* 0x0000000000087947 */ /* 0x000fea0003800000 */
.L_x_2468:
[----:B------:R-:W-:-:S05]  /*a020*/  F2FP.BF16.F32.PACK_AB R24, RZ, R24 ;  /* 0x00000018ff18723e */ /* 0x000fca00000010ff */
[----:B------:R0:W-:Y:S02]  /*a030*/  STG.E.U16 desc[UR36][R8.64], R24 ;  /* 0x0000001808007986 */ /* 0x0001e4000c101524 */
.L_x_2447:
[----:B------:R-:W-:-:S07]  /*a040*/  VIADD R27, R27, 0x80 ;  /* 0x000000801b1b7836 */ /* 0x000fce0000000000 */
.L_x_2406:
[----:B------:R-:W-:Y:S05]  /*a050*/  BSYNC.RECONVERGENT B7 ;  /* 0x0000000000077941 */ /* 0x000fea0003800200 */
.L_x_2367:
[----:B------:R-:W-:-:S13]  /*a060*/  ISETP.GE.AND P0, PT, R27, R26, PT ;  /* 0x0000001a1b00720c */ /* 0x000fda0003f06270 */
[----:B------:R-:W-:Y:S05]  /*a070*/  @P0 EXIT ;  /* 0x000000000000094d */ /* 0x000fea0003800000 */
[----:B0-2-4-:R-:W0:Y:S01]  /*a080*/  LDC.64 R4, c[0x0][0x398] ;  /* 0x0000e600ff047b82 */ /* 0x015e220000000a00 */
[----:B------:R-:W1:Y:S01]  /*a090*/  LDCU UR4, c[0x0][0x3c4] ;  /* 0x00007880ff0477ac */ /* 0x000e620008000800 */
[----:B------:R-:W-:Y:S01]  /*a0a0*/  PRMT R0, R17, 0x9910, RZ ;  /* 0x0000991011007816 */ /* 0x000fe200000000ff */
[----:B------:R-:W-:-:S03]  /*a0b0*/  IMAD R2, R2, 0x200, R27 ;  /* 0x0000020002027824 */ /* 0x000fc600078e021b */
[----:B------:R-:W-:Y:S01]  /*a0c0*/  ISETP.GT.AND P1, PT, R0, 0x9, PT ;  /* 0x000000090000780c */ /* 0x000fe20003f24270 */
[----:B-1-3--:R-:W-:-:S05]  /*a0d0*/  IMAD R3, R2, UR4, RZ ;  /* 0x0000000402037c24 */ /* 0x00afca000f8e02ff */
        /* <DEDUP_REMOVED lines=12> */
[----:B0-----:R-:W-:Y:S01]  /*a1a0*/  STG.E.U8 desc[UR36][R2.64], R5 ;  /* 0x0000000502007986 */ /* 0x001fe2000c101124 */
[----:B------:R-:W-:Y:S05]  /*a1b0*/  EXIT ;  /* 0x000000000000794d */ /* 0x000fea0003800000 */
.L_x_2480:
[----:B------:R-:W0:Y:S02]  /*a1c0*/  F2I.S64.TRUNC R16, R16 ;  /* 0x0000001000107311 */ /* 0x000e24000020d900 */
[----:B0-----:R-:W-:-:S05]  /*a1d0*/  IMAD.MOV.U32 R5, RZ, RZ, R16 ;  /* 0x000000ffff057224 */ /* 0x001fca00078e0010 */
[----:B------:R-:W-:Y:S01]  /*a1e0*/  STG.E.U8 desc[UR36][R2.64], R5 ;  /* 0x0000000502007986 */ /* 0x000fe2000c101124 */
[----:B------:R-:W-:Y:S05]  /*a1f0*/  EXIT ;  /* 0x000000000000794d */ /* 0x000fea0003800000 */
.L_x_2479:
[----:B------:R-:W-:-:S13]  /*a200*/  ISETP.NE.AND P0, PT, R0, 0x2, PT ;  /* 0x000000020000780c */ /* 0x000fda0003f05270 */
[----:B------:R-:W-:Y:S05]  /*a210*/  @!P0 BRA `(.L_x_2482) ;  /* 0x0000000000288947 */ /* 0x000fea0003800000 */
[----:B------:R-:W-:-:S13]  /*a220*/  ISETP.NE.AND P0, PT, R0, 0x3, PT ;  /* 0x000000030000780c */ /* 0x000fda0003f05270 */
[----:B------:R-:W-:Y:S05]  /*a230*/  @!P0 BRA `(.L_x_2483) ;  /* 0x0000000000148947 */ /* 0x000fea0003800000 */
[----:B------:R-:W-:-:S13]  /*a240*/  ISETP.NE.AND P0, PT, R0, 0x4, PT ;  /* 0x000000040000780c */ /* 0x000fda0003f05270 */
[----:B------:R-:W-:Y:S05]  /*a250*/  @P0 BRA `(.L_x_2481) ;  /* 0x0000000800380947 */ /* 0x000fea0003800000 */
[----:B------:R-:W0:Y:S02]  /*a260*/  F2I.S64.TRUNC R16, R16 ;  /* 0x0000001000107311 */ /* 0x000e24000020d900 */
[----:B0-----:R-:W-:Y:S01]  /*a270*/  STG.E.64 desc[UR36][R2.64], R16 ;  /* 0x0000001002007986 */ /* 0x001fe2000c101b24 */
[----:B------:R-:W-:Y:S05]  /*a280*/  EXIT ;  /* 0x000000000000794d */ /* 0x000fea0003800000 */
.L_x_2483:
[----:B------:R-:W0:Y:S02]  /*a290*/  F2I.FTZ.TRUNC.NTZ R5, R16 ;  /* 0x0000001000057305 */ /* 0x000e24000021f100 */
[----:B0-----:R-:W-:Y:S01]  /*a2a0*/  STG.E desc[UR36][R2.64], R5 ;  /* 0x0000000502007986 */ /* 0x001fe2000c101924 */
[----:B------:R-:W-:Y:S05]  /*a2b0*/  EXIT ;  /* 0x000000000000794d */ /* 0x000fea0003800000 */
.L_x_2482:
[----:B------:R-:W0:Y:S02]  /*a2c0*/  F2I.FTZ.TRUNC.NTZ R5, R16 ;  /* 0x0000001000057305 */ /* 0x000e24000021f100 */
[----:B0-----:R-:W-:Y:S01]  /*a2d0*/  STG.E.U16 desc[UR36][R2.64], R5 ;  /* 0x0000000502007986 */ /* 0x001fe2000c101524 */
[----:B------:R-:W-:Y:S05]  /*a2e0*/  EXIT ;  /* 0x000000000000794d */ /* 0x000fea0003800000 */
.L_x_2478:
[----:B------:R-:W-:-:S13]  /*a2f0*/  ISETP.GT.AND P0, PT, R0, 0x6, PT ;  /* 0x000000060000780c */ /* 0x000fda0003f04270 */
[----:B------:R-:W-:Y:S05]  /*a300*/  @P0 BRA `(.L_x_2484) ;  /* 0x0000000000240947 */ /* 0x000fea0003800000 */
[----:B------:R-:W-:-:S13]  /*a310*/  ISETP.NE.AND P0, PT, R0, 0x5, PT ;  /* 0x000000050000780c */ /* 0x000fda0003f05270 */
[----:B------:R-:W-:Y:S05]  /*a320*/  @!P0 BRA `(.L_x_2485) ;  /* 0x0000000000108947 */ /* 0x000fea0003800000 */
[----:B------:R-:W-:-:S13]  /*a330*/  ISETP.NE.AND P0, PT, R0, 0x6, PT ;  /* 0x000000060000780c */ /* 0x000fda0003f05270 */
[----:B------:R-:W-:Y:S05]  /*a340*/  @P0 BRA `(.L_x_2481) ;  /* 0x0000000400fc0947 */ /* 0x000fea0003800000 */
[----:B------:R-:W-:Y:S01]  /*a350*/  STG.E desc[UR36][R2.64], R16 ;  /* 0x0000001002007986 */ /* 0x000fe2000c101924 */
[----:B------:R-:W-:Y:S05]  /*a360*/  EXIT ;  /* 0x000000000000794d */ /* 0x000fea0003800000 */
.L_x_2485:
[----:B------:R-:W-:-:S05]  /*a370*/  F2FP.F16.F32.PACK_AB R16, RZ, R16 ;  /* 0x00000010ff10723e */ /* 0x000fca00000000ff */
[----:B------:R-:W-:Y:S01]  /*a380*/  STG.E.U16 desc[UR36][R2.64], R16 ;  /* 0x0000001002007986 */ /* 0x000fe2000c101524 */
[----:B------:R-:W-:Y:S05]  /*a390*/  EXIT ;  /* 0x000000000000794d */ /* 0x000fea0003800000 */
.L_x_2484:
[----:B------:R-:W-:-:S13]  /*a3a0*/  ISETP.NE.AND P0, PT, R0, 0x7, PT ;  /* 0x000000070000780c */ /* 0x000fda0003f05270 */
[----:B------:R-:W-:Y:S05]  /*a3b0*/  @!P0 BRA `(.L_x_2486) ;  /* 0x00000000002c8947 */ /* 0x000fea0003800000 */
[----:B------:R-:W-:-:S13]  /*a3c0*/  ISETP.NE.AND P0, PT, R0, 0x8, PT ;  /* 0x000000080000780c */ /* 0x000fda0003f05270 */
[----:B------:R-:W-:Y:S05]  /*a3d0*/  @!P0 BRA `(.L_x_2487) ;  /* 0x0000000000148947 */ /* 0x000fea0003800000 */
[----:B------:R-:W-:-:S13]  /*a3e0*/  ISETP.NE.AND P0, PT, R0, 0x9, PT ;  /* 0x000000090000780c */ /* 0x000fda0003f05270 */
[----:B------:R-:W-:Y:S05]  /*a3f0*/  @P0 BRA `(.L_x_2481) ;  /* 0x0000000400d00947 */ /* 0x000fea0003800000 */
[----:B------:R-:W-:-:S05]  /*a400*/  IMAD.MOV.U32 R17, RZ, RZ, RZ ;  /* 0x000000ffff117224 */ /* 0x000fca00078e00ff */
[----:B------:R-:W-:Y:S01]  /*a410*/  STG.E.64 desc[UR36][R2.64], R16 ;  /* 0x0000001002007986 */ /* 0x000fe2000c101b24 */
[----:B------:R-:W-:Y:S05]  /*a420*/  EXIT ;  /* 0x000000000000794d */ /* 0x000fea0003800000 */
.L_x_2487:
[----:B------:R-:W-:-:S04]  /*a430*/  F2FP.F16.F32.PACK_AB R5, RZ, R16 ;  /* 0x00000010ff05723e */ /* 0x000fc800000000ff */
[----:B------:R-:W-:-:S05]  /*a440*/  PRMT R5, R5, 0x5410, RZ ;  /* 0x0000541005057816 */ /* 0x000fca00000000ff */
[----:B------:R-:W-:Y:S01]  /*a450*/  STG.E desc[UR36][R2.64], R5 ;  /* 0x0000000502007986 */ /* 0x000fe2000c101924 */
[----:B------:R-:W-:Y:S05]  /*a460*/  EXIT ;  /* 0x000000000000794d */ /* 0x000fea0003800000 */
.L_x_2486:
[----:B------:R-:W-:-:S06]  /*a470*/  FMUL.FTZ R4, R16, 1 ;  /* 0x3f80000010047820 */ /* 0x000fcc0000410000 */
[----:B------:R-:W0:Y:S02]  /*a480*/  F2F.F64.F32 R4, R4 ;  /* 0x0000000400047310 */ /* 0x000e240000201800 */
[----:B0-----:R-:W-:Y:S01]  /*a490*/  STG.E.64 desc[UR36][R2.64], R4 ;  /* 0x0000000402007986 */ /* 0x001fe2000c101b24 */
[----:B------:R-:W-:Y:S05]  /*a4a0*/  EXIT ;  /* 0x000000000000794d */ /* 0x000fea0003800000 */
.L_x_2477:
        /* <DEDUP_REMOVED lines=11> */
[----:B0-----:R-:W-:Y:S01]  /*a560*/  STG.E.U16 desc[UR36][R2.64], R5 ;  /* 0x0000000502007986 */ /* 0x001fe2000c101524 */
[----:B------:R-:W-:Y:S05]  /*a570*/  EXIT ;  /* 0x000000000000794d */ /* 0x000fea0003800000 */
.L_x_2491:
        /* <DEDUP_REMOVED lines=16> */
.L_x_2494:
[----:B------:R-:W-:-:S04]  /*a680*/  SHF.R.U32.HI R16, RZ, 0x18, R16 ;  /* 0x00000018ff107819 */ /* 0x000fc80000011610 */
[----:B------:R-:W-:-:S04]  /*a690*/  LOP3.LUT R5, R5, 0x80, R16, 0xf8, !PT ;  /* 0x0000008005057812 */ /* 0x000fc800078ef810 */
[----:B------:R-:W-:-:S07]  /*a6a0*/  PRMT R0, R5, 0x7610, R0 ;  /* 0x0000761005007816 */ /* 0x000fce0000000000 */
.L_x_2493:
[----:B------:R-:W-:Y:S05]  /*a6b0*/  BSYNC.RECONVERGENT B0 ;  /* 0x0000000000007941 */ /* 0x000fea0003800200 */
.L_x_2492:
[----:B------:R-:W-:Y:S01]  /*a6c0*/  STG.E.U8 desc[UR36][R2.64], R0 ;  /* 0x0000000002007986 */ /* 0x000fe2000c101124 */
[----:B------:R-:W-:Y:S05]  /*a6d0*/  EXIT ;  /* 0x000000000000794d */ /* 0x000fea0003800000 */
.L_x_2490:
        /* <DEDUP_REMOVED lines=16> */
.L_x_2497:
[----:B------:R-:W-:-:S04]  /*a7e0*/  SHF.R.U32.HI R16, RZ, 0x18, R16 ;  /* 0x00000018ff107819 */ /* 0x000fc80000011610 */
[----:B------:R-:W-:-:S04]  /*a7f0*/  LOP3.LUT R5, R5, 0x80, R16, 0xf8, !PT ;  /* 0x0000008005057812 */ /* 0x000fc800078ef810 */
[----:B------:R-:W-:-:S07]  /*a800*/  PRMT R0, R5, 0x7610, R0 ;  /* 0x0000761005007816 */ /* 0x000fce0000000000 */
.L_x_2496:
[----:B------:R-:W-:Y:S05]  /*a810*/  BSYNC.RECONVERGENT B0 ;  /* 0x0000000000007941 */ /* 0x000fea0003800200 */
.L_x_2495:
[----:B------:R-:W-:Y:S01]  /*a820*/  STG.E.U8 desc[UR36][R2.64], R0 ;  /* 0x0000000002007986 */ /* 0x000fe2000c101124 */
[----:B------:R-:W-:Y:S05]  /*a830*/  EXIT ;  /* 0x000000000000794d */ /* 0x000fea0003800000 */
.L_x_2489:
        /* <DEDUP_REMOVED lines=21> */
.L_x_2499:
[----:B------:R-:W0:Y:S02]  /*a990*/  F2I.U64.TRUNC R16, R16 ;  /* 0x0000001000107311 */ /* 0x000e24000020d800 */
[----:B0-----:R-:W-:Y:S01]  /*a9a0*/  STG.E.64 desc[UR36][R2.64], R16 ;  /* 0x0000001002007986 */ /* 0x001fe2000c101b24 */
[----:B------:R-:W-:Y:S05]  /*a9b0*/  EXIT ;  /* 0x000000000000794d */ /* 0x000fea0003800000 */
.L_x_2498:
[----:B------:R-:W0:Y:S02]  /*a9c0*/  F2I.FTZ.U32.TRUNC.NTZ R5, R16 ;  /* 0x0000001000057305 */ /* 0x000e24000021f000 */
[----:B0-----:R-:W-:Y:S01]  /*a9d0*/  STG.E desc[UR36][R2.64], R5 ;  /* 0x0000000502007986 */ /* 0x001fe2000c101924 */
[----:B------:R-:W-:Y:S05]  /*a9e0*/  EXIT ;  /* 0x000000000000794d */ /* 0x000fea0003800000 */
.L_x_2488:
        /* <DEDUP_REMOVED lines=8> */
[----:B------:R-:W-:Y:S01]  /*aa70*/  STG.E.U8 desc[UR36][R2.64], R5 ;  /* 0x0000000502007986 */ /* 0x000fe2000c101124 */
[----:B------:R-:W-:Y:S05]  /*aa80*/  EXIT ;  /* 0x000000000000794d */ /* 0x000fea0003800000 */
.L_x_2501:
[----:B------:R-:W-:Y:S01]  /*aa90*/  FMUL.FTZ R4, R16, 1 ;  /* 0x3f80000010047820 */ /* 0x000fe20000410000 */
[----:B------:R-:W-:-:S05]  /*aaa0*/  CS2R R6, SRZ ;  /* 0x0000000000067805 */ /* 0x000fca000001ff00 */
[----:B------:R-:W0:Y:S02]  /*aab0*/  F2F.F64.F32 R4, R4 ;  /* 0x0000000400047310 */ /* 0x000e240000201800 */
[----:B0-----:R-:W-:Y:S01]  /*aac0*/  STG.E.128 desc[UR36][R2.64], R4 ;  /* 0x0000000402007986 */ /* 0x001fe2000c101d24 */
[----:B------:R-:W-:Y:S05]  /*aad0*/  EXIT ;  /* 0x000000000000794d */ /* 0x000fea0003800000 */
.L_x_2500:
[----:B------:R-:W-:-:S13]  /*aae0*/  ISETP.NE.AND P0, PT, R0, 0xf, PT ;  /* 0x0000000f0000780c */ /* 0x000fda0003f05270 */
[----:B------:R-:W-:Y:S05]  /*aaf0*/  @!P0 BRA `(.L_x_2502) ;  /* 0x0000000000e08947 */ /* 0x000fea0003800000 */
[----:B------:R-:W-:-:S13]  /*ab00*/  ISETP.NE.AND P0, PT, R0, 0x17, PT ;  /* 0x000000170000780c */ /* 0x000fda0003f05270 */
[----:B------:R-:W-:Y:S05]  /*ab10*/  @!P0 BRA `(.L_x_2503) ;  /* 0x00000000008c8947 */ /* 0x000fea0003800000 */
[----:B------:R-:W-:-:S13]  /*ab20*/  ISETP.NE.AND P0, PT, R0, 0x18, PT ;  /* 0x000000180000780c */ /* 0x000fda0003f05270 */
[----:B------:R-:W-:Y:S05]  /*ab30*/  @!P0 BRA `(.L_x_2504) ;  /* 0x0000000000448947 */ /* 0x000fea0003800000 */
.L_x_2481:
        /* <DEDUP_REMOVED lines=16> */
.L_x_2505:
[----:B------:R-:W-:Y:S05]  /*ac40*/  EXIT ;  /* 0x000000000000794d */ /* 0x000fea0003800000 */
.L_x_2504:
        /* <DEDUP_REMOVED lines=12> */
.L_x_2507:
[----:B------:R-:W-:Y:S05]  /*ad10*/  BSYNC.RECONVERGENT B0 ;  /* 0x0000000000007941 */ /* 0x000fea0003800200 */
.L_x_2506:
[----:B------:R-:W-:-:S05]  /*ad20*/  LOP3.LUT R5, R0, 0x80, R7, 0xf8, !PT ;  /* 0x0000008000057812 */ /* 0x000fca00078ef807 */
[----:B------:R-:W-:Y:S01]  /*ad30*/  STG.E.U8 desc[UR36][R2.64], R5 ;  /* 0x0000000502007986 */ /* 0x000fe2000c101124 */
[----:B------:R-:W-:Y:S05]  /*ad40*/  EXIT ;  /* 0x000000000000794d */ /* 0x000fea0003800000 */
.L_x_2503:
        /* <DEDUP_REMOVED lines=11> */
.L_x_2509:
[----:B------:R-:W-:Y:S01]  /*ae00*/  IMAD.MOV.U32 R0, RZ, RZ, 0x7f ;  /* 0x0000007fff007424 */ /* 0x000fe200078e00ff */
[----:B------:R-:W-:-:S04]  /*ae10*/  ISETP.GT.U32.AND P0, PT, R4, 0x7f800000, PT ;  /* 0x7f8000000400780c */ /* 0x000fc80003f04070 */
[----:B------:R-:W-:-:S09]  /*ae20*/  SEL R0, R0, 0x7c, P0 ;  /* 0x0000007c00007807 */ /* 0x000fd20000000000 */
.L_x_2510:
[----:B------:R-:W-:Y:S05]  /*ae30*/  BSYNC.RECONVERGENT B0 ;  /* 0x0000000000007941 */ /* 0x000fea0003800200 */
.L_x_2508:
[----:B------:R-:W-:-:S04]  /*ae40*/  SHF.R.U32.HI R5, RZ, 0x18, R16 ;  /* 0x00000018ff057819 */ /* 0x000fc80000011610 */
[----:B------:R-:W-:-:S05]  /*ae50*/  LOP3.LUT R5, R0, 0x80, R5, 0xf8, !PT ;  /* 0x0000008000057812 */ /* 0x000fca00078ef805 */
[----:B------:R-:W-:Y:S01]  /*ae60*/  STG.E.U8 desc[UR36][R2.64], R5 ;  /* 0x0000000502007986 */ /* 0x000fe2000c101124 */
[----:B------:R-:W-:Y:S05]  /*ae70*/  EXIT ;  /* 0x000000000000794d */ /* 0x000fea0003800000 */
.L_x_2502:
[----:B------:R-:W-:-:S05]  /*ae80*/  F2FP.BF16.F32.PACK_AB R16, RZ, R16 ;  /* 0x00000010ff10723e */ /* 0x000fca00000010ff */
[----:B------:R-:W-:Y:S01]  /*ae90*/  STG.E.U16 desc[UR36][R2.64], R16 ;  /* 0x0000001002007986 */ /* 0x000fe2000c101524 */
[----:B------:R-:W-:Y:S05]  /*aea0*/  EXIT ;  /* 0x000000000000794d */ /* 0x000fea0003800000 */
.L_x_2511:
        /* <DEDUP_REMOVED lines=13> */
.L_x_5735:


//--------------------- .text._ZN2at6native18elementwise_kernelILi128ELi2EZNS0_22gpu_kernel_impl_nocastIZZZNS0_66_GLOBAL__N__d53a5ca4_28_ActivationLeakyReluKernel_cu_9e10b42f_311226leaky_relu_backward_kernelERNS_18TensorIteratorBaseERKN3c106ScalarEENKUlvE_clEvENKUlvE0_clEvEUlffE_EEvS5_RKT_EUliE_EEviT1_ --------------------------
	.section	.text._ZN2at6native18elementwise_kernelILi128ELi2EZNS0_22gpu_kernel_impl_nocastIZZZNS0_66_GLOBAL__N__d53a5ca4_28_ActivationLeakyReluKernel_cu_9e10b42f_311226leaky_relu_backward_kernelERNS_18TensorIteratorBaseERKN3c106ScalarEENKUlvE_clEvENKUlvE0_clEvEUlffE_EEvS5_RKT_EUliE_EEviT1_,"ax",@progbits
	.align	128
        .global         _ZN2at6native18elementwise_kernelILi128ELi2EZNS0_22gpu_kernel_impl_nocastIZZZNS0_66_GLOBAL__N__d53a5ca4_28_ActivationLeakyReluKernel_cu_9e10b42f_311226leaky_relu_backward_kernelERNS_18TensorIteratorBaseERKN3c106ScalarEENKUlvE_clEvENKUlvE0_clEvEUlffE_EEvS5_RKT_EUliE_EEviT1_
        .type           _ZN2at6native18elementwise_kernelILi128ELi2EZNS0_22gpu_kernel_impl_nocastIZZZNS0_66_GLOBAL__N__d53a5ca4_28_ActivationLeakyReluKernel_cu_9e10b42f_311226leaky_relu_backward_kernelERNS_18TensorIteratorBaseERKN3c106ScalarEENKUlvE_clEvENKUlvE0_clEvEUlffE_EEvS5_RKT_EUliE_EEviT1_,@function
        .size           _ZN2at6native18elementwise_kernelILi128ELi2EZNS0_22gpu_kernel_impl_nocastIZZZNS0_66_GLOBAL__N__d53a5ca4_28_ActivationLeakyReluKernel_cu_9e10b42f_311226leaky_relu_backward_kernelERNS_18TensorIteratorBaseERKN3c106ScalarEENKUlvE_clEvENKUlvE0_clEvEUlffE_EEvS5_RKT_EUliE_EEviT1_,(.L_x_5736 - _ZN2at6native18elementwise_kernelILi128ELi2EZNS0_22gpu_kernel_impl_nocastIZZZNS0_66_GLOBAL__N__d53a5ca4_28_ActivationLeakyReluKernel_cu_9e10b42f_311226leaky_relu_backward_kernelERNS_18TensorIteratorBaseERKN3c106ScalarEENKUlvE_clEvENKUlvE0_clEvEUlffE_EEvS5_RKT_EUliE_EEviT1_)
        .other          _ZN2at6native18elementwise_kernelILi128ELi2EZNS0_22gpu_kernel_impl_nocastIZZZNS0_66_GLOBAL__N__d53a5ca4_28_ActivationLeakyReluKernel_cu_9e10b42f_311226leaky_relu_backward_kernelERNS_18TensorIteratorBaseERKN3c106ScalarEENKUlvE_clEvENKUlvE0_clEvEUlffE_EEvS5_RKT_EUliE_EEviT1_,@"STO_CUDA_ENTRY STV_DEFAULT"
_ZN2at6native18elementwise_kernelILi128ELi2EZNS0_22gpu_kernel_impl_nocastIZZZNS0_66_GLOBAL__N__d53a5ca4_28_ActivationLeakyReluKernel_cu_9e10b42f_311226leaky_relu_backward_kernelERNS_18TensorIteratorBaseERKN3c106ScalarEENKUlvE_clEvENKUlvE0_clEvEUlffE_EEvS5_RKT_EUliE_EEviT1_:
.text._ZN2at6native18elementwise_kernelILi128ELi2EZNS0_22gpu_kernel_impl_nocastIZZZNS0_66_GLOBAL__N__d53a5ca4_28_ActivationLeakyReluKernel_cu_9e10b42f_311226leaky_relu_backward_kernelERNS_18TensorIteratorBaseERKN3c106ScalarEENKUlvE_clEvENKUlvE0_clEvEUlffE_EEvS5_RKT_EUliE_EEviT1_:
        /* <DEDUP_REMOVED lines=10> */
[----:B------:R-:W-:Y:S01]  /*00a0*/  BSSY.RECONVERGENT B0, `(.L_x_2513) ;  /* 0x000000d000007945 */ /* 0x000fe20003800200 */
[----:B0-----:R-:W-:-:S13]  /*00b0*/  ISETP.GE.AND P0, PT, R3, UR4, PT ;  /* 0x0000000403007c0c */ /* 0x001fda000bf06270 */
[----:B------:R-:W-:Y:S05]  /*00c0*/  @P0 BRA `(.L_x_2514) ;  /* 0x0000000000280947 */ /* 0x000fea0003800000 */
[----:B------:R-:W0:Y:S01]  /*00d0*/  LDC.64 R4, c[0x0][0x5f0] ;  /* 0x00017c00ff047b82 */ /* 0x000e220000000a00 */
[----:B------:R-:W1:Y:S07]  /*00e0*/  LDCU UR5, c[0x0][0x600] ;  /* 0x0000c000ff0577ac */ /* 0x000e6e0008000800 */
[----:B------:R-:W2:Y:S01]  /*00f0*/  LDC.64 R6, c[0x0][0x5f8] ;  /* 0x00017e00ff067b82 */ /* 0x000ea20000000a00 */
[----:B0-----:R-:W3:Y:S04]  /*0100*/  LDG.E R4, desc[UR6][R4.64] ;  /* 0x0000000604047981 */ /* 0x001ee8000c1e1900 */
[----:B--2---:R-:W1:Y:S03]  /*0110*/  LDG.E R11, desc[UR6][R6.64] ;  /* 0x00000006060b7981 */ /* 0x004e66000c1e1900 */
[----:B------:R-:W0:Y:S01]  /*0120*/  LDC.64 R8, c[0x0][0x5e8] ;  /* 0x00017a00ff087b82 */ /* 0x000e220000000a00 */
[----:B------:R-:W-:-:S02]  /*0130*/  IADD3 R3, PT, PT, R3, 0x80, RZ ;  /* 0x0000008003037810 */ /* 0x000fc40007ffe0ff */
[----:B---3--:R-:W-:-:S13]  /*0140*/  FSETP.GT.FTZ.AND P0, PT, R4, RZ, PT ;  /* 0x000000ff0400720b */ /* 0x008fda0003f14000 */
[----:B-1----:R-:W-:-:S05]  /*0150*/  @!P0 FMUL.FTZ R11, R11, UR5 ;  /* 0x000000050b0b8c20 */ /* 0x002fca0008410000 */
[----:B0-----:R0:W-:Y:S02]  /*0160*/  STG.E desc[UR6][R8.64], R11 ;  /* 0x0000000b08007986 */ /* 0x0011e4000c101906 */
.L_x_2514:
[----:B------:R-:W-:Y:S05]  /*0170*/  BSYNC.RECONVERGENT B0 ;  /* 0x0000000000007941 */ /* 0x000fea0003800200 */
.L_x_2513:
[----:B------:R-:W-:-:S13]  /*0180*/  ISETP.GE.AND P0, PT, R3, UR4, PT ;  /* 0x0000000403007c0c */ /* 0x000fda000bf06270 */
[----:B------:R-:W-:Y:S05]  /*0190*/  @P0 EXIT ;  /* 0x000000000000094d */ /* 0x000fea0003800000 */
[----:B------:R-:W1:Y:S01]  /*01a0*/  LDC.64 R2, c[0x0][0x5f0] ;  /* 0x00017c00ff027b82 */ /* 0x000e620000000a00 */
[----:B------:R-:W2:Y:S07]  /*01b0*/  LDCU UR4, c[0x0][0x600] ;  /* 0x0000c000ff0477ac */ /* 0x000eae0008000800 */
[----:B------:R-:W0:Y:S01]  /*01c0*/  LDC.64 R4, c[0x0][0x5f8] ;  /* 0x00017e00ff047b82 */ /* 0x000e220000000a00 */
[----:B-1----:R-:W3:Y:S04]  /*01d0*/  LDG.E R2, desc[UR6][R2.64] ;  /* 0x0000000602027981 */ /* 0x002ee8000c1e1900 */
[----:B0-----:R-:W2:Y:S03]  /*01e0*/  LDG.E R9, desc[UR6][R4.64] ;  /* 0x0000000604097981 */ /* 0x001ea6000c1e1900 */
[----:B------:R-:W0:Y:S01]  /*01f0*/  LDC.64 R6, c[0x0][0x5e8] ;  /* 0x00017a00ff067b82 */ /* 0x000e220000000a00 */
[----:B---3--:R-:W-:-:S13]  /*0200*/  FSETP.GT.FTZ.AND P0, PT, R2, RZ, PT ;  /* 0x000000ff0200720b */ /* 0x008fda0003f14000 */
[----:B--2---:R-:W-:-:S05]  /*0210*/  @!P0 FMUL.FTZ R9, R9, UR4 ;  /* 0x0000000409098c20 */ /* 0x004fca0008410000 */
[----:B0-----:R-:W-:Y:S01]  /*0220*/  STG.E desc[UR6][R6.64], R9 ;  /* 0x0000000906007986 */ /* 0x001fe2000c101906 */
[----:B------:R-:W-:Y:S05]  /*0230*/  EXIT ;  /* 0x000000000000794d */ /* 0x000fea0003800000 */
.L_x_2512:
[----:B------:R-:W0:Y:S01]  /*0240*/  LDCU UR4, c[0x0][0x380] ;  /* 0x00007000ff0477ac */ /* 0x000e220008000800 */
[----:B------:R-:W-:Y:S01]  /*0250*/  IADD3 R2, PT, PT, R2, -0x1, RZ ;  /* 0xffffffff02027810 */ /* 0x000fe20007ffe0ff */
[----:B------:R-:W-:Y:S03]  /*0260*/  BSSY.RECONVERGENT B0, `(.L_x_2515) ;  /* 0x0000170000007945 */ /* 0x000fe60003800200 */
        /* <DEDUP_REMOVED lines=352> */
.L_x_2517:
[----:B------:R-:W0:Y:S01]  /*1870*/  LDCU.128 UR8, c[0x0][0x5f0] ;  /* 0x0000be00ff0877ac */ /* 0x000e220008000c00 */
[----:B------:R-:W1:Y:S01]  /*1880*/  LDCU UR5, c[0x0][0x600] ;  /* 0x0000c000ff0577ac */ /* 0x000e620008000800 */
[----:B0-----:R-:W-:-:S04]  /*1890*/  IADD3 R6, P0, PT, R6, UR8, RZ ;  /* 0x0000000806067c10 */ /* 0x001fc8000ff1e0ff */
[----:B------:R-:W-:Y:S01]  /*18a0*/  IADD3.X R7, PT, PT, RZ, UR9, RZ, P0, !PT ;  /* 0x00000009ff077c10 */ /* 0x000fe200087fe4ff */
[----:B------:R-:W0:Y:S04]  /*18b0*/  LDCU.64 UR8, c[0x0][0x5e8] ;  /* 0x0000bd00ff0877ac */ /* 0x000e280008000a00 */
[----:B------:R-:W2:Y:S01]  /*18c0*/  LDG.E R6, desc[UR6][R6.64] ;  /* 0x0000000606067981 */ /* 0x000ea2000c1e1900 */
[----:B------:R-:W-:-:S04]  /*18d0*/  IADD3 R8, P0, PT, R4, UR10, RZ ;  /* 0x0000000a04087c10 */ /* 0x000fc8000ff1e0ff */
[----:B------:R-:W-:-:S05]  /*18e0*/  IADD3.X R9, PT, PT, RZ, UR11, RZ, P0, !PT ;  /* 0x0000000bff097c10 */ /* 0x000fca00087fe4ff */
[----:B------:R-:W1:Y:S01]  /*18f0*/  LDG.E R11, desc[UR6][R8.64] ;  /* 0x00000006080b7981 */ /* 0x000e62000c1e1900 */
[----:B------:R-:W-:Y:S02]  /*1900*/  IADD3 R3, PT, PT, R3, 0x80, RZ ;  /* 0x0000008003037810 */ /* 0x000fe40007ffe0ff */
[----:B0-----:R-:W-:-:S04]  /*1910*/  IADD3 R4, P1, PT, R5, UR8, RZ ;  /* 0x0000000805047c10 */ /* 0x001fc8000ff3e0ff */
[----:B------:R-:W-:Y:S02]  /*1920*/  IADD3.X R5, PT, PT, RZ, UR9, RZ, P1, !PT ;  /* 0x00000009ff057c10 */ /* 0x000fe40008ffe4ff */
[----:B--2---:R-:W-:-:S13]  /*1930*/  FSETP.GT.FTZ.AND P0, PT, R6, RZ, PT ;  /* 0x000000ff0600720b */ /* 0x004fda0003f14000 */
[----:B-1----:R-:W-:-:S05]  /*1940*/  @!P0 FMUL.FTZ R11, R11, UR5 ;  /* 0x000000050b0b8c20 */ /* 0x002fca0008410000 */
[----:B------:R0:W-:Y:S02]  /*1950*/  STG.E desc[UR6][R4.64], R11 ;  /* 0x0000000b04007986 */ /* 0x0001e4000c101906 */
.L_x_2516:
[----:B------:R-:W-:Y:S05]  /*1960*/  BSYNC.RECONVERGENT B0 ;  /* 0x0000000000007941 */ /* 0x000fea0003800200 */
.L_x_2515:
[----:B------:R-:W-:-:S13]  /*1970*/  ISETP.GE.AND P0, PT, R3, UR4, PT ;  /* 0x0000000403007c0c */ /* 0x000fda000bf06270 */
[----:B------:R-:W-:Y:S05]  /*1980*/  @P0 EXIT ;  /* 0x000000000000094d */ /* 0x000fea0003800000 */
        /* <DEDUP_REMOVED lines=348> */
.L_x_2518:
[----:B------:R-:W0:Y:S01]  /*2f50*/  LDCU.128 UR8, c[0x0][0x5f0] ;  /* 0x0000be00ff0877ac */ /* 0x000e220008000c00 */
[----:B------:R-:W1:Y:S01]  /*2f60*/  LDCU.64 UR4, c[0x0][0x5e8] ;  /* 0x0000bd00ff0477ac */ /* 0x000e620008000a00 */
[----:B0-----:R-:W-:Y:S01]  /*2f70*/  IADD3 R4, P0, PT, R4, UR8, RZ ;  /* 0x0000000804047c10 */ /* 0x001fe2000ff1e0ff */
[----:B------:R-:W0:Y:S03]  /*2f80*/  LDCU UR8, c[0x0][0x600] ;  /* 0x0000c000ff0877ac */ /* 0x000e260008000800 */
[----:B------:R-:W-:-:S05]  /*2f90*/  IADD3.X R5, PT, PT, RZ, UR9, RZ, P0, !PT ;  /* 0x00000009ff057c10 */ /* 0x000fca00087fe4ff */
[----:B------:R-:W2:Y:S01]  /*2fa0*/  LDG.E R4, desc[UR6][R4.64] ;  /* 0x0000000604047981 */ /* 0x000ea2000c1e1900 */
[----:B------:R-:W-:-:S04]  /*2fb0*/  IADD3 R6, P0, PT, R2, UR10, RZ ;  /* 0x0000000a02067c10 */ /* 0x000fc8000ff1e0ff */
[----:B------:R-:W-:-:S05]  /*2fc0*/  IADD3.X R7, PT, PT, RZ, UR11, RZ, P0, !PT ;  /* 0x0000000bff077c10 */ /* 0x000fca00087fe4ff */
[----:B------:R-:W0:Y:S01]  /*2fd0*/  LDG.E R9, desc[UR6][R6.64] ;  /* 0x0000000606097981 */ /* 0x000e22000c1e1900 */
[----:B-1----:R-:W-:-:S04]  /*2fe0*/  IADD3 R2, P1, PT, R3, UR4, RZ ;  /* 0x0000000403027c10 */ /* 0x002fc8000ff3e0ff */
[----:B------:R-:W-:Y:S02]  /*2ff0*/  IADD3.X R3, PT, PT, RZ, UR5, RZ, P1, !PT ;  /* 0x00000005ff037c10 */ /* 0x000fe40008ffe4ff */
[----:B--2---:R-:W-:-:S13]  /*3000*/  FSETP.GT.FTZ.AND P0, PT, R4, RZ, PT ;  /* 0x000000ff0400720b */ /* 0x004fda0003f14000 */
[----:B0-----:R-:W-:-:S05]  /*3010*/  @!P0 FMUL.FTZ R9, R9, UR8 ;  /* 0x0000000809098c20 */ /* 0x001fca0008410000 */
[----:B------:R-:W-:Y:S01]  /*3020*/  STG.E desc[UR6][R2.64], R9 ;  /* 0x0000000902007986 */ /* 0x000fe2000c101906 */
[----:B------:R-:W-:Y:S05]  /*3030*/  EXIT ;  /* 0x000000000000794d */ /* 0x000fea0003800000 */
.L_x_2519:
        /* <DEDUP_REMOVED lines=12> */
.L_x_5736:


//--------------------- .text._ZN2at6native27unrolled_elementwise_kernelIZZZNS0_66_GLOBAL__N__d53a5ca4_28_ActivationLeakyReluKernel_cu_9e10b42f_311226leaky_relu_backward_kernelERNS_18TensorIteratorBaseERKN3c106ScalarEENKUlvE_clEvENKUlvE0_clEvEUlffE_St5arrayIPcLm3EELi4E23TrivialOffsetCalculatorILi2EjESF_ILi1EjENS0_6memory15LoadWithoutCastENSI_16StoreWithoutCastEEEviT_T0_T2_T3_T4_T5_ --------------------------
	.section	.text._ZN2at6native27unrolled_elementwise_kernelIZZZNS0_66_GLOBAL__N__d53a5ca4_28_ActivationLeakyReluKernel_cu_9e10b42f_311226leaky_relu_backward_kernelERNS_18TensorIteratorBaseERKN3c106ScalarEENKUlvE_clEvENKUlvE0_clEvEUlffE_St5arrayIPcLm3EELi4E23TrivialOffsetCalculatorILi2EjESF_ILi1EjENS0_6memory15LoadWithoutCastENSI_16StoreWithoutCastEEEviT_T0_T2_T3_T4_T5_,"ax",@progbits
	.align	128
        .global         _ZN2at6native27unrolled_elementwise_kernelIZZZNS0_66_GLOBAL__N__d53a5ca4_28_ActivationLeakyReluKernel_cu_9e10b42f_311226leaky_relu_backward_kernelERNS_18TensorIteratorBaseERKN3c106ScalarEENKUlvE_clEvENKUlvE0_clEvEUlffE_St5arrayIPcLm3EELi4E23TrivialOffsetCalculatorILi2EjESF_ILi1EjENS0_6memory15LoadWithoutCastENSI_16StoreWithoutCastEEEviT_T0_T2_T3_T4_T5_
        .type           _ZN2at6native27unrolled_elementwise_kernelIZZZNS0_66_GLOBAL__N__d53a5ca4_28_ActivationLeakyReluKernel_cu_9e10b42f_311226leaky_relu_backward_kernelERNS_18TensorIteratorBaseERKN3c106ScalarEENKUlvE_clEvENKUlvE0_clEvEUlffE_St5arrayIPcLm3EELi4E23TrivialOffsetCalculatorILi2EjESF_ILi1EjENS0_6memory15LoadWithoutCastENSI_16StoreWithoutCastEEEviT_T0_T2_T3_T4_T5_,@function
        .size           _ZN2at6native27unrolled_elementwise_kernelIZZZNS0_66_GLOBAL__N__d53a5ca4_28_ActivationLeakyReluKernel_cu_9e10b42f_311226leaky_relu_backward_kernelERNS_18TensorIteratorBaseERKN3c106ScalarEENKUlvE_clEvENKUlvE0_clEvEUlffE_St5arrayIPcLm3EELi4E23TrivialOffsetCalculatorILi2EjESF_ILi1EjENS0_6memory15LoadWithoutCastENSI_16StoreWithoutCastEEEviT_T0_T2_T3_T4_T5_,(.L_x_5737 - _ZN2at6native27unrolled_elementwise_kernelIZZZNS0_66_GLOBAL__N__d53a5ca4_28_ActivationLeakyReluKernel_cu_9e10b42f_311226leaky_relu_backward_kernelERNS_18TensorIteratorBaseERKN3c106ScalarEENKUlvE_clEvENKUlvE0_clEvEUlffE_St5arrayIPcLm3EELi4E23TrivialOffsetCalculatorILi2EjESF_ILi1EjENS0_6memory15LoadWithoutCastENSI_16StoreWithoutCastEEEviT_T0_T2_T3_T4_T5_)
        .other          _ZN2at6native27unrolled_elementwise_kernelIZZZNS0_66_GLOBAL__N__d53a5ca4_28_ActivationLeakyReluKernel_cu_9e10b42f_311226leaky_relu_backward_kernelERNS_18TensorIteratorBaseERKN3c106ScalarEENKUlvE_clEvENKUlvE0_clEvEUlffE_St5arrayIPcLm3EELi4E23TrivialOffsetCalculatorILi2EjESF_ILi1EjENS0_6memory15LoadWithoutCastENSI_16StoreWithoutCastEEEviT_T0_T2_T3_T4_T5_,@"STO_CUDA_ENTRY STV_DEFAULT"
_ZN2at6native27unrolled_elementwise_kernelIZZZNS0_66_GLOBAL__N__d53a5ca4_28_ActivationLeakyReluKernel_cu_9e10b42f_311226leaky_relu_backward_kernelERNS_18TensorIteratorBaseERKN3c106ScalarEENKUlvE_clEvENKUlvE0_clEvEUlffE_St5arrayIPcLm3EELi4E23TrivialOffsetCalculatorILi2EjESF_ILi1EjENS0_6memory15LoadWithoutCastENSI_16StoreWithoutCastEEEviT_T0_T2_T3_T4_T5_:
.text._ZN2at6native27unrolled_elementwise_kernelIZZZNS0_66_GLOBAL__N__d53a5ca4_28_ActivationLeakyReluKernel_cu_9e10b42f_311226leaky_relu_backward_kernelERNS_18TensorIteratorBaseERKN3c106ScalarEENKUlvE_clEvENKUlvE0_clEvEUlffE_St5arrayIPcLm3EELi4E23TrivialOffsetCalculatorILi2EjESF_ILi1EjENS0_6memory15LoadWithoutCastENSI_16StoreWithoutCastEEEviT_T0_T2_T3_T4_T5_:
[----:B------:R-:W-:Y:S01]  /*0000*/  LDC R1, c[0x0][0x37c] ;  /* 0x0000df00ff017b82 */ /* 0x000fe20000000800 */
[----:B------:R-:W0:Y:S07]  /*0010*/  S2R R0, SR_CTAID.X ;  /* 0x0000000000007919 */ /* 0x000e2e0000002500 */
[----:B------:R-:W0:Y:S01]  /*0020*/  LDC R3, c[0x0][0x380] ;  /* 0x0000e000ff037b82 */ /* 0x000e220000000800 */
[----:B------:R-:W1:Y:S01]  /*0030*/  LDCU.64 UR4, c[0x0][0x358] ;  /* 0x00006b00ff0477ac */ /* 0x000e620008000a00 */
[----:B------:R-:W2:Y:S01]  /*0040*/  S2R R25, SR_TID.X ;  /* 0x0000000000197919 */ /* 0x000ea20000002100 */
[----:B------:R-:W3:Y:S05]  /*0050*/  LDCU UR6, c[0x0][0x388] ;  /* 0x00007100ff0677ac */ /* 0x000eea0008000800 */
[----:B------:R-:W4:Y:S08]  /*0060*/  LDC.64 R16, c[0x0][0x3a0] ;  /* 0x0000e800ff107b82 */ /* 0x000f300000000a00 */
[----:B------:R-:W5:Y:S08]  /*0070*/  LDC.64 R22, c[0x0][0x3a0] ;  /* 0x0000e800ff167b82 */ /* 0x000f700000000a00 */
[----:B------:R-:W3:Y:S01]  /*0080*/  LDC.64 R20, c[0x0][0x3a0] ;  /* 0x0000e800ff147b82 */ /* 0x000ee20000000a00 */
[----:B0-----:R-:W-:-:S07]  /*0090*/  IMAD R2, R0, -0x200, R3 ;  /* 0xfffffe0000027824 */ /* 0x001fce00078e0203 */
[----:B------:R-:W0:Y:S01]  /*00a0*/  LDC.64 R18, c[0x0][0x3a0] ;  /* 0x0000e800ff127b82 */ /* 0x000e220000000a00 */
[----:B--2---:R-:W-:Y:S02]  /*00b0*/  MOV R3, R25 ;  /* 0x0000001900037202 */ /* 0x004fe40000000f00 */
[----:B------:R-:W-:-:S05]  /*00c0*/  ISETP.GE.AND P0, PT, R25, R2, PT ;  /* 0x000000021900720c */ /* 0x000fca0003f06270 */
[----:B------:R-:W2:Y:S08]  /*00d0*/  LDC.64 R14, c[0x0][0x3a8] ;  /* 0x0000ea00ff0e7b82 */ /* 0x000eb00000000a00 */
[----:B------:R-:W2:Y:S01]  /*00e0*/  LDC.64 R12, c[0x0][0x3a8] ;  /* 0x0000ea00ff0c7b82 */ /* 0x000ea20000000a00 */
[----:B------:R-:W-:Y:S01]  /*00f0*/  @!P0 VIADD R25, R3, 0x80 ;  /* 0x0000008003198836 */ /* 0x000fe20000000000 */
[----:B------:R-:W-:-:S04]  /*0100*/  @!P0 LEA R7, R0, R3, 0x9 ;  /* 0x0000000300078211 */ /* 0x000fc800078e48ff */
[----:B------:R-:W-:Y:S02]  /*0110*/  ISETP.GE.AND P1, PT, R25, R2, PT ;  /* 0x000000021900720c */ /* 0x000fe40003f26270 */
[----:B------:R-:W2:Y:S01]  /*0120*/  LDC.64 R10, c[0x0][0x3a8] ;  /* 0x0000ea00ff0a7b82 */ /* 0x000ea20000000a00 */
[----:B----4-:R-:W-:-:S06]  /*0130*/  @!P0 IMAD.WIDE.U32 R16, R7, 0x4, R16 ;  /* 0x0000000407108825 */ /* 0x010fcc00078e0010 */
[----:B-1----:R-:W4:Y:S01]  /*0140*/  @!P0 LDG.E R16, desc[UR4][R16.64] ;  /* 0x0000000410108981 */ /* 0x002f22000c1e1900 */
[----:B------:R-:W1:Y:S03]  /*0150*/  LDC.64 R8, c[0x0][0x3a8] ;  /* 0x0000ea00ff087b82 */ /* 0x000e660000000a00 */
[----:B------:R-:W-:Y:S01]  /*0160*/  @!P1 LEA R6, R0, R25, 0x9 ;  /* 0x0000001900069211 */ /* 0x000fe200078e48ff */
[----:B------:R-:W-:-:S04]  /*0170*/  @!P1 VIADD R25, R25, 0x80 ;  /* 0x0000008019199836 */ /* 0x000fc80000000000 */
[----:B-----5:R-:W-:Y:S01]  /*0180*/  @!P1 IMAD.WIDE.U32 R22, R6, 0x4, R22 ;  /* 0x0000000406169825 */ /* 0x020fe200078e0016 */
[----:B------:R-:W-:-:S05]  /*0190*/  ISETP.GE.AND P3, PT, R25, R2, PT ;  /* 0x000000021900720c */ /* 0x000fca0003f66270 */
[----:B------:R-:W5:Y:S08]  /*01a0*/  @!P1 LDG.E R22, desc[UR4][R22.64] ;  /* 0x0000000416169981 */ /* 0x000f70000c1e1900 */
[----:B------:R-:W-:Y:S01]  /*01b0*/  @!P3 LEA R5, R0, R25, 0x9 ;  /* 0x000000190005b211 */ /* 0x000fe200078e48ff */
[----:B------:R-:W-:-:S04]  /*01c0*/  @!P3 VIADD R25, R25, 0x80 ;  /* 0x000000801919b836 */ /* 0x000fc80000000000 */
[----:B---3--:R-:W-:Y:S01]  /*01d0*/  @!P3 IMAD.WIDE.U32 R20, R5, 0x4, R20 ;  /* 0x000000040514b825 */ /* 0x008fe200078e0014 */
[----:B------:R-:W-:-:S05]  /*01e0*/  ISETP.GE.AND P2, PT, R25, R2, PT ;  /* 0x000000021900720c */ /* 0x000fca0003f46270 */
[----:B------:R-:W3:Y:S08]  /*01f0*/  @!P3 LDG.E R20, desc[UR4][R20.64] ;  /* 0x000000041414b981 */ /* 0x000ef0000c1e1900 */
[----:B------:R-:W-:-:S04]  /*0200*/  @!P2 IMAD R4, R0, 0x200, R25 ;  /* 0x000002000004a824 */ /* 0x000fc800078e0219 */
[----:B0-----:R-:W-:-:S06]  /*0210*/  @!P2 IMAD.WIDE.U32 R18, R4, 0x4, R18 ;  /* 0x000000040412a825 */ /* 0x001fcc00078e0012 */
[----:B------:R-:W3:Y:S01]  /*0220*/  @!P2 LDG.E R18, desc[UR4][R18.64] ;  /* 0x000000041212a981 */ /* 0x000ee2000c1e1900 */
[----:B--2---:R-:W-:-:S04]  /*0230*/  @!P0 IMAD.WIDE.U32 R14, R7, 0x4, R14 ;  /* 0x00000004070e8825 */ /* 0x004fc800078e000e */
[----:B------:R-:W-:Y:S01]  /*0240*/  @!P1 IMAD.WIDE.U32 R12, R6, 0x4, R12 ;  /* 0x00000004060c9825 */ /* 0x000fe200078e000c */
[----:B------:R-:W-:-:S03]  /*0250*/  CS2R R6, SRZ ;  /* 0x0000000000067805 */ /* 0x000fc6000001ff00 */
[----:B------:R-:W-:-:S03]  /*0260*/  @!P3 IMAD.WIDE.U32 R10, R5, 0x4, R10 ;  /* 0x00000004050ab825 */ /* 0x000fc600078e000a */
[----:B------:R-:W2:Y:S01]  /*0270*/  @!P0 LDG.E R7, desc[UR4][R14.64] ;  /* 0x000000040e078981 */ /* 0x000ea2000c1e1900 */
[----:B-1----:R-:W-:Y:S01]  /*0280*/  @!P2 IMAD.WIDE.U32 R8, R4, 0x4, R8 ;  /* 0x000000040408a825 */ /* 0x002fe200078e0008 */
[----:B------:R-:W-:Y:S02]  /*0290*/  CS2R R4, SRZ ;  /* 0x0000000000047805 */ /* 0x000fe4000001ff00 */
[----:B------:R-:W2:Y:S04]  /*02a0*/  @!P1 LDG.E R6, desc[UR4][R12.64] ;  /* 0x000000040c069981 */ /* 0x000ea8000c1e1900 */
[----:B------:R-:W2:Y:S04]  /*02b0*/  @!P3 LDG.E R5, desc[UR4][R10.64] ;  /* 0x000000040a05b981 */ /* 0x000ea8000c1e1900 */
[----:B------:R-:W2:Y:S01]  /*02c0*/  @!P2 LDG.E R4, desc[UR4][R8.64] ;  /* 0x000000040804a981 */ /* 0x000ea2000c1e1900 */
[----:B------:R-:W-:Y:S01]  /*02d0*/  ISETP.GE.AND P4, PT, R3, R2, PT ;  /* 0x000000020300720c */ /* 0x000fe20003f86270 */
[----:B------:R-:W-:Y:S04]  /*02e0*/  BSSY.RECONVERGENT B0, `(.L_x_2520) ;  /* 0x000001f000007945 */ /* 0x000fe80003800200 */
[----:B------:R-:W-:Y:S01]  /*02f0*/  BSSY.RELIABLE B1, `(.L_x_2521) ;  /* 0x0000017000017945 */ /* 0x000fe20003800100 */
[----:B----4-:R-:W-:-:S02]  /*0300*/  FSETP.GT.AND P0, PT, R16, RZ, !P0 ;  /* 0x000000ff1000720b */ /* 0x010fc40004704000 */
[----:B-----5:R-:W-:Y:S02]  /*0310*/  FSETP.GT.AND P1, PT, R22, RZ, !P1 ;  /* 0x000000ff1600720b */ /* 0x020fe40004f24000 */
[----:B---3--:R-:W-:Y:S02]  /*0320*/  FSETP.GT.AND P3, PT, R20, RZ, !P3 ;  /* 0x000000ff1400720b */ /* 0x008fe40005f64000 */
[----:B------:R-:W-:-:S07]  /*0330*/  FSETP.GT.AND P2, PT, R18, RZ, !P2 ;  /* 0x000000ff1200720b */ /* 0x000fce0005744000 */
[----:B--2---:R-:W-:Y:S02]  /*0340*/  @!P0 FMUL.FTZ R7, R7, UR6 ;  /* 0x0000000607078c20 */ /* 0x004fe40008410000 */
[----:B------:R-:W-:Y:S02]  /*0350*/  @!P1 FMUL.FTZ R6, R6, UR6 ;  /* 0x0000000606069c20 */ /* 0x000fe40008410000 */
[----:B------:R-:W-:Y:S02]  /*0360*/  @!P3 FMUL.FTZ R5, R5, UR6 ;  /* 0x000000060505bc20 */ /* 0x000fe40008410000 */
[----:B------:R-:W-:Y:S01]  /*0370*/  @!P2 FMUL.FTZ R4, R4, UR6 ;  /* 0x000000060404ac20 */ /* 0x000fe20008410000 */
[----:B------:R-:W-:Y:S06]  /*0380*/  @P4 BRA `(.L_x_2522) ;  /* 0x0000000000344947 */ /* 0x000fec0003800000 */
[----:B------:R-:W0:Y:S01]  /*0390*/  LDC.64 R8, c[0x0][0x398] ;  /* 0x0000e600ff087b82 */ /* 0x000e220000000a00 */
[----:B------:R-:W-:Y:S01]  /*03a0*/  LEA R11, R0, R3, 0x9 ;  /* 0x00000003000b7211 */ /* 0x000fe200078e48ff */
[----:B------:R-:W-:-:S05]  /*03b0*/  VIADD R3, R3, 0x80 ;  /* 0x0000008003037836 */ /* 0x000fca0000000000 */
[----:B------:R-:W-:-:S13]  /*03c0*/  ISETP.GE.AND P0, PT, R3, R2, PT ;  /* 0x000000020300720c */ /* 0x000fda0003f06270 */
[----:B------:R-:W-:Y:S05]  /*03d0*/  @P0 BREAK.RELIABLE B1 ;  /* 0x0000000000010942 */ /* 0x000fea0003800100 */
[----:B0-----:R-:W-:-:S05]  /*03e0*/  IMAD.WIDE.U32 R8, R11, 0x4, R8 ;  /* 0x000000040b087825 */ /* 0x001fca00078e0008 */
[----:B------:R0:W-:Y:S01]  /*03f0*/  STG.E desc[UR4][R8.64], R7 ;  /* 0x0000000708007986 */ /* 0x0001e2000c101904 */
[----:B------:R-:W-:Y:S05]  /*0400*/  @P0 BRA `(.L_x_2523) ;  /* 0x0000000000300947 */ /* 0x000fea0003800000 */
[----:B0-----:R-:W0:Y:S01]  /*0410*/  LDC.64 R8, c[0x0][0x398] ;  /* 0x0000e600ff087b82 */ /* 0x001e220000000a00 */
[----:B------:R-:W-:Y:S02]  /*0420*/  LEA R7, R0, R3, 0x9 ;  /* 0x0000000300077211 */ /* 0x000fe400078e48ff */
[----:B------:R-:W-:-:S03]  /*0430*/  IADD3 R3, PT, PT, R3, 0x80, RZ ;  /* 0x0000008003037810 */ /* 0x000fc60007ffe0ff */
[----:B0-----:R-:W-:-:S05]  /*0440*/  IMAD.WIDE.U32 R8, R7, 0x4, R8 ;  /* 0x0000000407087825 */ /* 0x001fca00078e0008 */
[----:B------:R0:W-:Y:S02]  /*0450*/  STG.E desc[UR4][R8.64], R6 ;  /* 0x0000000608007986 */ /* 0x0001e4000c101904 */
.L_x_2522:
[----:B------:R-:W-:Y:S05]  /*0460*/  BSYNC.RELIABLE B1 ;  /* 0x0000000000017941 */ /* 0x000fea0003800100 */
.L_x_2521:
[----:B------:R-:W-:-:S13]  /*0470*/  ISETP.GE.AND P0, PT, R3, R2, PT ;  /* 0x000000020300720c */ /* 0x000fda0003f06270 */
[----:B0-----:R-:W0:Y:S01]  /*0480*/  @!P0 LDC.64 R6, c[0x0][0x398] ;  /* 0x0000e600ff068b82 */ /* 0x001e220000000a00 */
[----:B------:R-:W-:Y:S01]  /*0490*/  @!P0 IMAD R9, R0, 0x200, R3 ;  /* 0x0000020000098824 */ /* 0x000fe200078e0203 */
[----:B------:R-:W-:-:S03]  /*04a0*/  @!P0 IADD3 R3, PT, PT, R3, 0x80, RZ ;  /* 0x0000008003038810 */ /* 0x000fc60007ffe0ff */
[----:B0-----:R-:W-:-:S05]  /*04b0*/  @!P0 IMAD.WIDE.U32 R6, R9, 0x4, R6 ;  /* 0x0000000409068825 */ /* 0x001fca00078e0006 */
[----:B------:R1:W-:Y:S02]  /*04c0*/  @!P0 STG.E desc[UR4][R6.64], R5 ;  /* 0x0000000506008986 */ /* 0x0003e4000c101904 */
.L_x_2523:
[----:B------:R-:W-:Y:S05]  /*04d0*/  BSYNC.RECONVERGENT B0 ;  /* 0x0000000000007941 */ /* 0x000fea0003800200 */
.L_x_2520:
[----:B------:R-:W-:Y:S05]  /*04e0*/  WARPSYNC.ALL ;  /* 0x0000000000007948 */ /* 0x000fea0003800000 */
[----:B------:R-:W-:-:S13]  /*04f0*/  ISETP.GE.AND P0, PT, R3, R2, PT ;  /* 0x000000020300720c */ /* 0x000fda0003f06270 */
[----:B------:R-:W-:Y:S05]  /*0500*/  @P0 EXIT ;  /* 0x000000000000094d */ /* 0x000fea0003800000 */
[----:B01----:R-:W0:Y:S01]  /*0510*/  LDC.64 R6, c[0x0][0x398] ;  /* 0x0000e600ff067b82 */ /* 0x003e220000000a00 */
[----:B------:R-:W-:-:S05]  /*0520*/  LEA R3, R0, R3, 0x9 ;  /* 0x0000000300037211 */ /* 0x000fca00078e48ff */
[----:B0-----:R-:W-:-:S05]  /*0530*/  IMAD.WIDE.U32 R2, R3, 0x4, R6 ;  /* 0x0000000403027825 */ /* 0x001fca00078e0006 */
[----:B------:R-:W-:Y:S01]  /*0540*/  STG.E desc[UR4][R2.64], R4 ;  /* 0x0000000402007986 */ /* 0x000fe2000c101904 */
[----:B------:R-:W-:Y:S05]  /*0550*/  EXIT ;  /* 0x000000000000794d */ /* 0x000fea0003800000 */
.L_x_2524:
        /* <DEDUP_REMOVED lines=10> */
.L_x_5737:


//--------------------- .text._ZN2at6native29vectorized_elementwise_kernelILi2EZZZNS0_66_GLOBAL__N__d53a5ca4_28_ActivationLeakyReluKernel_cu_9e10b42f_311226leaky_relu_backward_kernelERNS_18TensorIteratorBaseERKN3c106ScalarEENKUlvE_clEvENKUlvE0_clEvEUlffE_St5arrayIPcLm3EEEEviT0_T1_ --------------------------
	.section	.text._ZN2at6native29vectorized_elementwise_kernelILi2EZZZNS0_66_GLOBAL__N__d53a5ca4_28_ActivationLeakyReluKernel_cu_9e10b42f_311226leaky_relu_backward_kernelERNS_18TensorIteratorBaseERKN3c106ScalarEENKUlvE_clEvENKUlvE0_clEvEUlffE_St5arrayIPcLm3EEEEviT0_T1_,"ax",@progbits
	.align	128
        .global         _ZN2at6native29vectorized_elementwise_kernelILi2EZZZNS0_66_GLOBAL__N__d53a5ca4_28_ActivationLeakyReluKernel_cu_9e10b42f_311226leaky_relu_backward_kernelERNS_18TensorIteratorBaseERKN3c106ScalarEENKUlvE_clEvENKUlvE0_clEvEUlffE_St5arrayIPcLm3EEEEviT0_T1_
        .type           _ZN2at6native29vectorized_elementwise_kernelILi2EZZZNS0_66_GLOBAL__N__d53a5ca4_28_ActivationLeakyReluKernel_cu_9e10b42f_311226leaky_relu_backward_kernelERNS_18TensorIteratorBaseERKN3c106ScalarEENKUlvE_clEvENKUlvE0_clEvEUlffE_St5arrayIPcLm3EEEEviT0_T1_,@function
        .size           _ZN2at6native29vectorized_elementwise_kernelILi2EZZZNS0_66_GLOBAL__N__d53a5ca4_28_ActivationLeakyReluKernel_cu_9e10b42f_311226leaky_relu_backward_kernelERNS_18TensorIteratorBaseERKN3c106ScalarEENKUlvE_clEvENKUlvE0_clEvEUlffE_St5arrayIPcLm3EEEEviT0_T1_,(.L_x_5738 - _ZN2at6native29vectorized_elementwise_kernelILi2EZZZNS0_66_GLOBAL__N__d53a5ca4_28_ActivationLeakyReluKernel_cu_9e10b42f_311226leaky_relu_backward_kernelERNS_18TensorIteratorBaseERKN3c106ScalarEENKUlvE_clEvENKUlvE0_clEvEUlffE_St5arrayIPcLm3EEEEviT0_T1_)
        .other          _ZN2at6native29vectorized_elementwise_kernelILi2EZZZNS0_66_GLOBAL__N__d53a5ca4_28_ActivationLeakyReluKernel_cu_9e10b42f_311226leaky_relu_backward_kernelERNS_18TensorIteratorBaseERKN3c106ScalarEENKUlvE_clEvENKUlvE0_clEvEUlffE_St5arrayIPcLm3EEEEviT0_T1_,@"STO_CUDA_ENTRY STV_DEFAULT"
_ZN2at6native29vectorized_elementwise_kernelILi2EZZZNS0_66_GLOBAL__N__d53a5ca4_28_ActivationLeakyReluKernel_cu_9e10b42f_311226leaky_relu_backward_kernelERNS_18TensorIteratorBaseERKN3c106ScalarEENKUlvE_clEvENKUlvE0_clEvEUlffE_St5arrayIPcLm3EEEEviT0_T1_:
.text._ZN2at6native29vectorized_elementwise_kernelILi2EZZZNS0_66_GLOBAL__N__d53a5ca4_28_ActivationLeakyReluKernel_cu_9e10b42f_311226leaky_relu_backward_kernelERNS_18TensorIteratorBaseERKN3c106ScalarEENKUlvE_clEvENKUlvE0_clEvEUlffE_St5arrayIPcLm3EEEEviT0_T1_:
        /* <DEDUP_REMOVED lines=9> */
[----:B------:R-:W1:Y:S08]  /*0090*/  LDC.64 R6, c[0x0][0x3a0] ;  /* 0x0000e800ff067b82 */ /* 0x000e700000000a00 */
[----:B------:R-:W2:Y:S01]  /*00a0*/  LDC.64 R8, c[0x0][0x3a8] ;  /* 0x0000ea00ff087b82 */ /* 0x000ea20000000a00 */
[----:B------:R-:W-:Y:S01]  /*00b0*/  IMAD.MOV.U32 R4, RZ, RZ, RZ ;  /* 0x000000ffff047224 */ /* 0x000fe200078e00ff */
[----:B------:R-:W3:Y:S06]  /*00c0*/  LDCU UR6, c[0x0][0x388] ;  /* 0x00007100ff0677ac */ /* 0x000eec0008000800 */
[----:B------:R-:W4:Y:S08]  /*00d0*/  LDC.64 R12, c[0x0][0x3a8] ;  /* 0x0000ea00ff0c7b82 */ /* 0x000f300000000a00 */
[----:B------:R-:W5:Y:S01]  /*00e0*/  LDC.64 R14, c[0x0][0x3a8] ;  /* 0x0000ea00ff0e7b82 */ /* 0x000f620000000a00 */
[----:B0-----:R-:W-:Y:S01]  /*00f0*/  ISETP.GE.U32.AND P3, PT, R11, R2, PT ;  /* 0x000000020b00720c */ /* 0x001fe20003f66070 */
[----:B------:R-:W-:-:S06]  /*0100*/  IMAD.MOV.U32 R3, RZ, RZ, R11 ;  /* 0x000000ffff037224 */ /* 0x000fcc00078e000b */
[----:B------:R-:W0:Y:S08]  /*0110*/  LDC.64 R20, c[0x0][0x3a0] ;  /* 0x0000e800ff147b82 */ /* 0x000e300000000a00 */
[----:B------:R-:W3:Y:S01]  /*0120*/  LDC.64 R28, c[0x0][0x3a0] ;  /* 0x0000e800ff1c7b82 */ /* 0x000ee20000000a00 */
[----:B------:R-:W-:-:S05]  /*0130*/  @!P3 IADD3 R5, PT, PT, R0, R3, RZ ;  /* 0x000000030005b210 */ /* 0x000fca0007ffe0ff */
[C---:B-1----:R-:W-:Y:S02]  /*0140*/  @!P3 IMAD.WIDE.U32 R6, R5.reuse, 0x4, R6 ;  /* 0x000000040506b825 */ /* 0x042fe400078e0006 */
[----:B------:R-:W1:Y:S03]  /*0150*/  LDC.64 R24, c[0x0][0x3a8] ;  /* 0x0000ea00ff187b82 */ /* 0x000e660000000a00 */
[----:B------:R4:W3:Y:S01]  /*0160*/  @!P3 LDG.E R10, desc[UR4][R6.64] ;  /* 0x00000004060ab981 */ /* 0x0008e2000c1e1900 */
[----:B--2---:R-:W-:-:S04]  /*0170*/  @!P3 IMAD.WIDE.U32 R8, R5, 0x4, R8 ;  /* 0x000000040508b825 */ /* 0x004fc800078e0008 */
[----:B------:R-:W2:Y:S01]  /*0180*/  LDC.64 R18, c[0x0][0x3a0] ;  /* 0x0000e800ff127b82 */ /* 0x000ea20000000a00 */
[----:B------:R5:W2:Y:S01]  /*0190*/  @!P3 LDG.E R4, desc[UR4][R8.64] ;  /* 0x000000040804b981 */ /* 0x000aa2000c1e1900 */
[----:B------:R-:W-:Y:S01]  /*01a0*/  @!P3 IADD3 R11, PT, PT, R3, 0x80, RZ ;  /* 0x00000080030bb810 */ /* 0x000fe20007ffe0ff */
[----:B----4-:R-:W-:-:S03]  /*01b0*/  IMAD.MOV.U32 R6, RZ, RZ, RZ ;  /* 0x000000ffff067224 */ /* 0x010fc600078e00ff */
[C---:B------:R-:W-:Y:S02]  /*01c0*/  ISETP.GE.U32.AND P4, PT, R11.reuse, R2, PT ;  /* 0x000000020b00720c */ /* 0x040fe40003f86070 */
[----:B-----5:R-:W4:Y:S11]  /*01d0*/  LDC.64 R8, c[0x0][0x3a0] ;  /* 0x0000e800ff087b82 */ /* 0x020f360000000a00 */
[----:B------:R-:W-:Y:S01]  /*01e0*/  @!P4 IMAD.IADD R5, R0, 0x1, R11 ;  /* 0x000000010005c824 */ /* 0x000fe200078e020b */
[----:B------:R-:W-:-:S03]  /*01f0*/  @!P4 IADD3 R11, PT, PT, R11, 0x80, RZ ;  /* 0x000000800b0bc810 */ /* 0x000fc60007ffe0ff */
[----:B------:R-:W-:Y:S01]  /*0200*/  @!P4 IMAD.WIDE.U32 R14, R5, 0x4, R14 ;  /* 0x00000004050ec825 */ /* 0x000fe200078e000e */
[----:B------:R-:W-:-:S03]  /*0210*/  ISETP.GE.U32.AND P5, PT, R11, R2, PT ;  /* 0x000000020b00720c */ /* 0x000fc60003fa6070 */
[----:B----4-:R-:W-:-:S04]  /*0220*/  @!P4 IMAD.WIDE.U32 R8, R5, 0x4, R8 ;  /* 0x000000040508c825 */ /* 0x010fc800078e0008 */
[----:B------:R-:W-:-:S06]  /*0230*/  HFMA2 R5, -RZ, RZ, 0, 0 ;  /* 0x00000000ff057431 */ /* 0x000fcc00000001ff */
[----:B------:R-:W-:Y:S01]  /*0240*/  @!P5 IMAD.IADD R17, R0, 0x1, R11 ;  /* 0x000000010011d824 */ /* 0x000fe200078e020b */
[----:B------:R-:W-:Y:S01]  /*0250*/  @!P5 IADD3 R11, PT, PT, R11, 0x80, RZ ;  /* 0x000000800b0bd810 */ /* 0x000fe20007ffe0ff */
[----:B------:R-:W4:Y:S02]  /*0260*/  @!P4 LDG.E R8, desc[UR4][R8.64] ;  /* 0x000000040808c981 */ /* 0x000f24000c1e1900 */
[----:B------:R-:W-:Y:S01]  /*0270*/  @!P5 IMAD.WIDE.U32 R12, R17, 0x4, R12 ;  /* 0x00000004110cd825 */ /* 0x000fe200078e000c */
[----:B------:R-:W-:Y:S01]  /*0280*/  ISETP.GE.U32.AND P6, PT, R11, R2, PT ;  /* 0x000000020b00720c */ /* 0x000fe20003fc6070 */
[----:B------:R-:W5:Y:S04]  /*0290*/  @!P4 LDG.E R5, desc[UR4][R14.64] ;  /* 0x000000040e05c981 */ /* 0x000f68000c1e1900 */
[----:B------:R1:W5:Y:S01]  /*02a0*/  @!P5 LDG.E R6, desc[UR4][R12.64] ;  /* 0x000000040c06d981 */ /* 0x000362000c1e1900 */
[----:B0-----:R-:W-:-:S02]  /*02b0*/  @!P5 IMAD.WIDE.U32 R20, R17, 0x4, R20 ;  /* 0x000000041114d825 */ /* 0x001fc400078e0014 */
[----:B------:R-:W0:Y:S05]  /*02c0*/  LDC.64 R16, c[0x0][0x3a0] ;  /* 0x0000e800ff107b82 */ /* 0x000e2a0000000a00 */
[----:B------:R-:W-:Y:S01]  /*02d0*/  @!P6 IADD3 R7, PT, PT, R0, R11, RZ ;  /* 0x0000000b0007e210 */ /* 0x000fe20007ffe0ff */
[----:B------:R-:W-:Y:S01]  /*02e0*/  @!P6 VIADD R11, R11, 0x80 ;  /* 0x000000800b0be836 */ /* 0x000fe20000000000 */
[----:B------:R-:W5:Y:S01]  /*02f0*/  @!P5 LDG.E R20, desc[UR4][R20.64] ;  /* 0x000000041414d981 */ /* 0x000f62000c1e1900 */
[----:B-1----:R-:W1:Y:S03]  /*0300*/  LDC.64 R12, c[0x0][0x3a0] ;  /* 0x0000e800ff0c7b82 */ /* 0x002e660000000a00 */
[----:B------:R-:W-:-:S05]  /*0310*/  ISETP.GE.U32.AND P0, PT, R11, R2, PT ;  /* 0x000000020b00720c */ /* 0x000fca0003f06070 */
[----:B------:R-:W0:Y:S08]  /*0320*/  LDC.64 R14, c[0x0][0x3a0] ;  /* 0x0000e800ff0e7b82 */ /* 0x000e300000000a00 */
[----:B------:R-:W-:Y:S02]  /*0330*/  @!P0 IADD3 R27, PT, PT, R0, R11, RZ ;  /* 0x0000000b001b8210 */ /* 0x000fe40007ffe0ff */
[----:B------:R-:W-:-:S04]  /*0340*/  @!P0 IADD3 R11, PT, PT, R11, 0x80, RZ ;  /* 0x000000800b0b8810 */ /* 0x000fc80007ffe0ff */
[----:B------:R-:W-:-:S13]  /*0350*/  ISETP.GE.U32.AND P1, PT, R11, R2, PT ;  /* 0x000000020b00720c */ /* 0x000fda0003f26070 */
[----:B------:R-:W-:Y:S01]  /*0360*/  @!P1 IMAD.IADD R23, R0, 0x1, R11 ;  /* 0x0000000100179824 */ /* 0x000fe200078e020b */
[----:B------:R-:W-:-:S04]  /*0370*/  @!P1 IADD3 R11, PT, PT, R11, 0x80, RZ ;  /* 0x000000800b0b9810 */ /* 0x000fc80007ffe0ff */
[----:B------:R-:W-:-:S13]  /*0380*/  ISETP.GE.U32.AND P2, PT, R11, R2, PT ;  /* 0x000000020b00720c */ /* 0x000fda0003f46070 */
[----:B------:R-:W-:Y:S02]  /*0390*/  @!P2 IADD3 R22, PT, PT, R0, R11, RZ ;  /* 0x0000000b0016a210 */ /* 0x000fe40007ffe0ff */
[----:B------:R-:W-:Y:S01]  /*03a0*/  @!P2 IADD3 R11, PT, PT, R11, 0x80, RZ ;  /* 0x000000800b0ba810 */ /* 0x000fe20007ffe0ff */
[----:B---3--:R-:W-:-:S04]  /*03b0*/  @!P6 IMAD.WIDE.U32 R28, R7, 0x4, R28 ;  /* 0x00000004071ce825 */ /* 0x008fc800078e001c */
[----:B------:R-:W-:Y:S01]  /*03c0*/  @!P6 IMAD.WIDE.U32 R24, R7, 0x4, R24 ;  /* 0x000000040718e825 */ /* 0x000fe200078e0018 */
[----:B------:R3:W5:Y:S03]  /*03d0*/  @!P6 LDG.E R9, desc[UR4][R28.64] ;  /* 0x000000041c09e981 */ /* 0x000766000c1e1900 */
[----:B------:R-:W-:Y:S02]  /*03e0*/  IMAD.MOV.U32 R7, RZ, RZ, RZ ;  /* 0x000000ffff077224 */ /* 0x000fe400078e00ff */
[----:B-1----:R-:W-:-:S04]  /*03f0*/  @!P2 IMAD.WIDE.U32 R12, R22, 0x4, R12 ;  /* 0x00000004160ca825 */ /* 0x002fc800078e000c */
[----:B------:R1:W5:Y:S01]  /*0400*/  @!P6 LDG.E R7, desc[UR4][R24.64] ;  /* 0x000000041807e981 */ /* 0x000362000c1e1900 */
[----:B---3--:R-:W3:Y:S03]  /*0410*/  LDC.64 R28, c[0x0][0x3a8] ;  /* 0x0000ea00ff1c7b82 */ /* 0x008ee60000000a00 */
[----:B------:R0:W5:Y:S05]  /*0420*/  @!P2 LDG.E R26, desc[UR4][R12.64] ;  /* 0x000000040c1aa981 */ /* 0x00016a000c1e1900 */
[----:B-1----:R-:W1:Y:S08]  /*0430*/  LDC.64 R24, c[0x0][0x3a8] ;  /* 0x0000ea00ff187b82 */ /* 0x002e700000000a00 */
[----:B0-----:R-:W0:Y:S01]  /*0440*/  LDC.64 R12, c[0x0][0x3a8] ;  /* 0x0000ea00ff0c7b82 */ /* 0x001e220000000a00 */
[----:B------:R-:W-:-:S04]  /*0450*/  @!P0 IMAD.WIDE.U32 R16, R27, 0x4, R16 ;  /* 0x000000041b108825 */ /* 0x000fc800078e0010 */
[----:B------:R-:W-:Y:S02]  /*0460*/  @!P1 IMAD.WIDE.U32 R14, R23, 0x4, R14 ;  /* 0x00000004170e9825 */ /* 0x000fe400078e000e */
[----:B------:R3:W5:Y:S04]  /*0470*/  @!P0 LDG.E R16, desc[UR4][R16.64] ;  /* 0x0000000410108981 */ /* 0x000768000c1e1900 */
[----:B------:R3:W5:Y:S02]  /*0480*/  @!P1 LDG.E R14, desc[UR4][R14.64] ;  /* 0x000000040e0e9981 */ /* 0x000764000c1e1900 */
[----:B---3--:R-:W-:-:S04]  /*0490*/  @!P2 IMAD.WIDE.U32 R28, R22, 0x4, R28 ;  /* 0x00000004161ca825 */ /* 0x008fc800078e001c */
[----:B------:R-:W-:Y:S01]  /*04a0*/  IMAD.MOV.U32 R17, RZ, RZ, RZ ;  /* 0x000000ffff117224 */ /* 0x000fe200078e00ff */
[----:B------:R-:W-:Y:S01]  /*04b0*/  MOV R15, RZ ;  /* 0x000000ff000f7202 */ /* 0x000fe20000000f00 */
[----:B0-----:R-:W-:-:S05]  /*04c0*/  @!P1 IMAD.WIDE.U32 R12, R23, 0x4, R12 ;  /* 0x00000004170c9825 */ /* 0x001fca00078e000c */
[----:B------:R-:W3:Y:S01]  /*04d0*/  @!P1 LDG.E R17, desc[UR4][R12.64] ;  /* 0x000000040c119981 */ /* 0x000ee2000c1e1900 */
[----:B------:R-:W-:-:S13]  /*04e0*/  FSETP.GT.AND P3, PT, R10, RZ, !P3 ;  /* 0x000000ff0a00720b */ /* 0x000fda0005f64000 */
[----:B--2---:R-:W-:Y:S01]  /*04f0*/  @!P3 FMUL.FTZ R4, R4, UR6 ;  /* 0x000000060404bc20 */ /* 0x004fe20008410000 */
[----:B------:R-:W-:-:S13]  /*0500*/  ISETP.GE.U32.AND P3, PT, R11, R2, PT ;  /* 0x000000020b00720c */ /* 0x000fda0003f66070 */
[----:B------:R-:W-:Y:S02]  /*0510*/  @!P3 IADD3 R21, PT, PT, R0, R11, RZ ;  /* 0x0000000b0015b210 */ /* 0x000fe40007ffe0ff */
[----:B------:R-:W0:Y:S03]  /*0520*/  LDC.64 R10, c[0x0][0x3a8] ;  /* 0x0000ea00ff0a7b82 */ /* 0x000e260000000a00 */
[----:B------:R-:W-:-:S06]  /*0530*/  @!P3 IMAD.WIDE.U32 R18, R21, 0x4, R18 ;  /* 0x000000041512b825 */ /* 0x000fcc00078e0012 */
[----:B------:R2:W3:Y:S01]  /*0540*/  @!P3 LDG.E R18, desc[UR4][R18.64] ;  /* 0x000000041212b981 */ /* 0x0004e2000c1e1900 */
[----:B-1----:R-:W-:-:S05]  /*0550*/  @!P3 IMAD.WIDE.U32 R24, R21, 0x4, R24 ;  /* 0x000000041518b825 */ /* 0x002fca00078e0018 */
[----:B------:R-:W3:Y:S01]  /*0560*/  @!P3 LDG.E R15, desc[UR4][R24.64] ;  /* 0x00000004180fb981 */ /* 0x000ee2000c1e1900 */
[----:B--2---:R-:W-:Y:S02]  /*0570*/  HFMA2 R19, -RZ, RZ, 0, 0 ;  /* 0x00000000ff137431 */ /* 0x004fe400000001ff */
[----:B0-----:R-:W-:Y:S01]  /*0580*/  @!P0 IMAD.WIDE.U32 R10, R27, 0x4, R10 ;  /* 0x000000041b0a8825 */ /* 0x001fe200078e000a */
[----:B------:R-:W-:-:S03]  /*0590*/  MOV R27, RZ ;  /* 0x000000ff001b7202 */ /* 0x000fc60000000f00 */
[----:B------:R-:W2:Y:S04]  /*05a0*/  @!P2 LDG.E R19, desc[UR4][R28.64] ;  /* 0x000000041c13a981 */ /* 0x000ea8000c1e1900 */
[----:B------:R-:W2:Y:S01]  /*05b0*/  @!P0 LDG.E R27, desc[UR4][R10.64] ;  /* 0x000000040a1b8981 */ /* 0x000ea2000c1e1900 */
[----:B----4-:R-:W-:Y:S02]  /*05c0*/  FSETP.GT.AND P4, PT, R8, RZ, !P4 ;  /* 0x000000ff0800720b */ /* 0x010fe40006784000 */
[----:B-----5:R-:W-:-:S11]  /*05d0*/  FSETP.GT.AND P5, PT, R20, RZ, !P5 ;  /* 0x000000ff1400720b */ /* 0x020fd60006fa4000 */
[----:B------:R-:W-:Y:S01]  /*05e0*/  @!P4 FMUL.FTZ R5, R5, UR6 ;  /* 0x000000060505cc20 */ /* 0x000fe20008410000 */
[----:B------:R-:W-:Y:S01]  /*05f0*/  ISETP.GE.U32.AND P4, PT, R3, R2, PT ;  /* 0x000000020300720c */ /* 0x000fe20003f86070 */
[----:B------:R-:W-:Y:S01]  /*0600*/  BSSY.RECONVERGENT B0, `(.L_x_2526) ;  /* 0x000003e000007945 */ /* 0x000fe20003800200 */
[----:B------:R-:W-:-:S03]  /*0610*/  @!P5 FMUL.FTZ R6, R6, UR6 ;  /* 0x000000060606dc20 */ /* 0x000fc60008410000 */
[----:B------:R-:W-:Y:S01]  /*0620*/  BSSY.RELIABLE B1, `(.L_x_2527) ;  /* 0x0000035000017945 */ /* 0x000fe20003800100 */
[----:B------:R-:W-:Y:S02]  /*0630*/  FSETP.GT.AND P6, PT, R9, RZ, !P6 ;  /* 0x000000ff0900720b */ /* 0x000fe400077c4000 */
[----:B------:R-:W-:-:S11]  /*0640*/  FSETP.GT.AND P2, PT, R26, RZ, !P2 ;  /* 0x000000ff1a00720b */ /* 0x000fd60005744000 */
[----:B------:R-:W-:Y:S01]  /*0650*/  @!P6 FMUL.FTZ R7, R7, UR6 ;  /* 0x000000060707ec20 */ /* 0x000fe20008410000 */
[----:B------:R-:W-:Y:S02]  /*0660*/  FSETP.GT.AND P0, PT, R16, RZ, !P0 ;  /* 0x000000ff1000720b */ /* 0x000fe40004704000 */
[----:B------:R-:W-:-:S13]  /*0670*/  FSETP.GT.AND P1, PT, R14, RZ, !P1 ;  /* 0x000000ff0e00720b */ /* 0x000fda0004f24000 */
[----:B---3--:R-:W-:Y:S01]  /*0680*/  @!P1 FMUL.FTZ R17, R17, UR6 ;  /* 0x0000000611119c20 */ /* 0x008fe20008410000 */
[----:B------:R-:W-:-:S13]  /*0690*/  FSETP.GT.AND P3, PT, R18, RZ, !P3 ;  /* 0x000000ff1200720b */ /* 0x000fda0005f64000 */
[----:B------:R-:W-:Y:S01]  /*06a0*/  @!P3 FMUL.FTZ R15, R15, UR6 ;  /* 0x000000060f0fbc20 */ /* 0x000fe20008410000 */
[----:B--2---:R-:W-:Y:S01]  /*06b0*/  @!P2 FMUL.FTZ R19, R19, UR6 ;  /* 0x000000061313ac20 */ /* 0x004fe20008410000 */
[----:B------:R-:W-:Y:S01]  /*06c0*/  @!P0 FMUL.FTZ R27, R27, UR6 ;  /* 0x000000061b1b8c20 */ /* 0x000fe20008410000 */
[----:B------:R-:W-:Y:S06]  /*06d0*/  @P4 BRA `(.L_x_2528) ;  /* 0x0000000000304947 */ /* 0x000fec0003800000 */
[----:B------:R-:W0:Y:S01]  /*06e0*/  LDC.64 R8, c[0x0][0x398] ;  /* 0x0000e600ff087b82 */ /* 0x000e220000000a00 */
[----:B------:R-:W-:Y:S01]  /*06f0*/  IMAD.IADD R11, R0, 0x1, R3 ;  /* 0x00000001000b7824 */ /* 0x000fe200078e0203 */
[----:B------:R-:W-:-:S04]  /*0700*/  IADD3 R3, PT, PT, R3, 0x80, RZ ;  /* 0x0000008003037810 */ /* 0x000fc80007ffe0ff */
[----:B------:R-:W-:Y:S01]  /*0710*/  ISETP.GE.U32.AND P0, PT, R3, R2, PT ;  /* 0x000000020300720c */ /* 0x000fe20003f06070 */
[----:B0-----:R-:W-:-:S05]  /*0720*/  IMAD.WIDE.U32 R8, R11, 0x4, R8 ;  /* 0x000000040b087825 */ /* 0x001fca00078e0008 */
[----:B------:R0:W-:Y:S07]  /*0730*/  STG.E desc[UR4][R8.64], R4 ;  /* 0x0000000408007986 */ /* 0x0001ee000c101904 */
[----:B------:R-:W-:Y:S05]  /*0740*/  @P0 BRA `(.L_x_2529) ;  /* 0x0000000000300947 */ /* 0x000fea0003800000 */
[----:B0-----:R-:W0:Y:S01]  /*0750*/  LDC.64 R8, c[0x0][0x398] ;  /* 0x0000e600ff087b82 */ /* 0x001e220000000a00 */
[----:B------:R-:W-:Y:S01]  /*0760*/  IADD3 R11, PT, PT, R0, R3, RZ ;  /* 0x00000003000b7210 */ /* 0x000fe20007ffe0ff */
[----:B------:R-:W-:-:S04]  /*0770*/  VIADD R3, R3, 0x80 ;  /* 0x0000008003037836 */ /* 0x000fc80000000000 */
[----:B0-----:R-:W-:-:S05]  /*0780*/  IMAD.WIDE.U32 R8, R11, 0x4, R8 ;  /* 0x000000040b087825 */ /* 0x001fca00078e0008 */
[----:B------:R0:W-:Y:S02]  /*0790*/  STG.E desc[UR4][R8.64], R5 ;  /* 0x0000000508007986 */ /* 0x0001e4000c101904 */
.L_x_2528:
[----:B------:R-:W-:-:S13]  /*07a0*/  ISETP.GE.U32.AND P0, PT, R3, R2, PT ;  /* 0x000000020300720c */ /* 0x000fda0003f06070 */
[----:B------:R-:W-:Y:S05]  /*07b0*/  @P0 BRA `(.L_x_2530) ;  /* 0x0000000000300947 */ /* 0x000fea0003800000 */
[----:B0-----:R-:W0:Y:S01]  /*07c0*/  LDC.64 R4, c[0x0][0x398] ;  /* 0x0000e600ff047b82 */ /* 0x001e220000000a00 */
[----:B------:R-:W-:Y:S02]  /*07d0*/  IADD3 R9, PT, PT, R0, R3, RZ ;  /* 0x0000000300097210 */ /* 0x000fe40007ffe0ff */
[----:B------:R-:W-:-:S03]  /*07e0*/  IADD3 R3, PT, PT, R3, 0x80, RZ ;  /* 0x0000008003037810 */ /* 0x000fc60007ffe0ff */
[----:B0-----:R-:W-:-:S05]  /*07f0*/  IMAD.WIDE.U32 R4, R9, 0x4, R4 ;  /* 0x0000000409047825 */ /* 0x001fca00078e0004 */
[----:B------:R1:W-:Y:S02]  /*0800*/  STG.E desc[UR4][R4.64], R6 ;  /* 0x0000000604007986 */ /* 0x0003e4000c101904 */
.L_x_2529:
[----:B------:R-:W-:-:S13]  /*0810*/  ISETP.GE.U32.AND P0, PT, R3, R2, PT ;  /* 0x000000020300720c */ /* 0x000fda0003f06070 */
[----:B------:R-:W-:Y:S05]  /*0820*/  @P0 BRA `(.L_x_2531) ;  /* 0x0000000000300947 */ /* 0x000fea0003800000 */
[----:B01----:R-:W0:Y:S01]  /*0830*/  LDC.64 R4, c[0x0][0x398] ;  /* 0x0000e600ff047b82 */ /* 0x003e220000000a00 */
[----:B------:R-:W-:Y:S01]  /*0840*/  IMAD.IADD R9, R0, 0x1, R3 ;  /* 0x0000000100097824 */ /* 0x000fe200078e0203 */
[----:B------:R-:W-:-:S03]  /*0850*/  IADD3 R3, PT, PT, R3, 0x80, RZ ;  /* 0x0000008003037810 */ /* 0x000fc60007ffe0ff */
[----:B0-----:R-:W-:-:S05]  /*0860*/  IMAD.WIDE.U32 R4, R9, 0x4, R4 ;  /* 0x0000000409047825 */ /* 0x001fca00078e0004 */
[----:B------:R1:W-:Y:S02]  /*0870*/  STG.E desc[UR4][R4.64], R7 ;  /* 0x0000000704007986 */ /* 0x0003e4000c101904 */
.L_x_2530:
[----:B------:R-:W-:-:S13]  /*0880*/  ISETP.GE.U32.AND P0, PT, R3, R2, PT ;  /* 0x000000020300720c */ /* 0x000fda0003f06070 */
[----:B------:R-:W-:Y:S05]  /*0890*/  @P0 BRA `(.L_x_2532) ;  /* 0x0000000000340947 */ /* 0x000fea0003800000 */
[----:B01----:R-:W0:Y:S01]  /*08a0*/  LDC.64 R4, c[0x0][0x398] ;  /* 0x0000e600ff047b82 */ /* 0x003e220000000a00 */
[----:B------:R-:W-:Y:S01]  /*08b0*/  IADD3 R7, PT, PT, R0, R3, RZ ;  /* 0x0000000300077210 */ /* 0x000fe20007ffe0ff */
[----:B------:R-:W-:-:S04]  /*08c0*/  VIADD R3, R3, 0x80 ;  /* 0x0000008003037836 */ /* 0x000fc80000000000 */
[----:B0-----:R-:W-:-:S05]  /*08d0*/  IMAD.WIDE.U32 R4, R7, 0x4, R4 ;  /* 0x0000000407047825 */ /* 0x001fca00078e0004 */
[----:B------:R2:W-:Y:S02]  /*08e0*/  STG.E desc[UR4][R4.64], R27 ;  /* 0x0000001b04007986 */ /* 0x0005e4000c101904 */
.L_x_2531:
[----:B------:R-:W-:-:S13]  /*08f0*/  ISETP.GE.U32.AND P0, PT, R3, R2, PT ;  /* 0x000000020300720c */ /* 0x000fda0003f06070 */
[----:B------:R-:W-:Y:S05]  /*0900*/  @P0 BREAK.RELIABLE B1 ;  /* 0x0000000000010942 */ /* 0x000fea0003800100 */
[----:B------:R-:W-:Y:S05]  /*0910*/  @P0 BRA `(.L_x_2533) ;  /* 0x0000000000300947 */ /* 0x000fea0003800000 */
[----:B012---:R-:W0:Y:S01]  /*0920*/  LDC.64 R4, c[0x0][0x398] ;  /* 0x0000e600ff047b82 */ /* 0x007e220000000a00 */
[----:B------:R-:W-:Y:S02]  /*0930*/  IADD3 R7, PT, PT, R0, R3, RZ ;  /* 0x0000000300077210 */ /* 0x000fe40007ffe0ff */
[----:B------:R-:W-:-:S03]  /*0940*/  IADD3 R3, PT, PT, R3, 0x80, RZ ;  /* 0x0000008003037810 */ /* 0x000fc60007ffe0ff */
[----:B0-----:R-:W-:-:S05]  /*0950*/  IMAD.WIDE.U32 R4, R7, 0x4, R4 ;  /* 0x0000000407047825 */ /* 0x001fca00078e0004 */
[----:B------:R2:W-:Y:S02]  /*0960*/  STG.E desc[UR4][R4.64], R17 ;  /* 0x0000001104007986 */ /* 0x0005e4000c101904 */
.L_x_2532:
[----:B------:R-:W-:Y:S05]  /*0970*/  BSYNC.RELIABLE B1 ;  /* 0x0000000000017941 */ /* 0x000fea0003800100 */
.L_x_2527:
[----:B------:R-:W-:-:S13]  /*0980*/  ISETP.GE.U32.AND P0, PT, R3, R2, PT ;  /* 0x000000020300720c */ /* 0x000fda0003f06070 */
[----:B012---:R-:W0:Y:S01]  /*0990*/  @!P0 LDC.64 R4, c[0x0][0x398] ;  /* 0x0000e600ff048b82 */ /* 0x007e220000000a00 */
[----:B------:R-:W-:Y:S01]  /*09a0*/  @!P0 IMAD.IADD R7, R0, 0x1, R3 ;  /* 0x0000000100078824 */ /* 0x000fe200078e0203 */
[----:B------:R-:W-:-:S03]  /*09b0*/  @!P0 IADD3 R3, PT, PT, R3, 0x80, RZ ;  /* 0x0000008003038810 */ /* 0x000fc60007ffe0ff */
[----:B0-----:R-:W-:-:S05]  /*09c0*/  @!P0 IMAD.WIDE.U32 R4, R7, 0x4, R4 ;  /* 0x0000000407048825 */ /* 0x001fca00078e0004 */
[----:B------:R3:W-:Y:S02]  /*09d0*/  @!P0 STG.E desc[UR4][R4.64], R19 ;  /* 0x0000001304008986 */ /* 0x0007e4000c101904 */
.L_x_2533:
[----:B------:R-:W-:Y:S05]  /*09e0*/  BSYNC.RECONVERGENT B0 ;  /* 0x0000000000007941 */ /* 0x000fea0003800200 */
.L_x_2526:
[----:B------:R-:W-:Y:S05]  /*09f0*/  WARPSYNC.ALL ;  /* 0x0000000000007948 */ /* 0x000fea0003800000 */
[----:B------:R-:W-:-:S13]  /*0a00*/  ISETP.GE.U32.AND P0, PT, R3, R2, PT ;  /* 0x000000020300720c */ /* 0x000fda0003f06070 */
[----:B------:R-:W-:Y:S05]  /*0a10*/  @P0 EXIT ;  /* 0x000000000000094d */ /* 0x000fea0003800000 */
[----:B0123--:R-:W0:Y:S01]  /*0a20*/  LDC.64 R4, c[0x0][0x398] ;  /* 0x0000e600ff047b82 */ /* 0x00fe220000000a00 */
[----:B------:R-:W-:-:S05]  /*0a30*/  IADD3 R3, PT, PT, R0, R3, RZ ;  /* 0x0000000300037210 */ /* 0x000fca0007ffe0ff */
[----:B0-----:R-:W-:-:S05]  /*0a40*/  IMAD.WIDE.U32 R2, R3, 0x4, R4 ;  /* 0x0000000403027825 */ /* 0x001fca00078e0004 */
[----:B------:R-:W-:Y:S01]  /*0a50*/  STG.E desc[UR4][R2.64], R15 ;  /* 0x0000000f02007986 */ /* 0x000fe2000c101904 */
[----:B------:R-:W-:Y:S05]  /*0a60*/  EXIT ;  /* 0x000000000000794d */ /* 0x000fea0003800000 */
.L_x_2525:
        /* <DEDUP_REMOVED lines=10> */
[----:B------:R-:W-:-:S03]  /*0b10*/  IMAD.WIDE.U32 R6, R2, 0x8, R6 ;  /* 0x0000000802067825 */ /* 0x000fc600078e0006 */
[----:B------:R-:W2:Y:S04]  /*0b20*/  LDG.E.64 R12, desc[UR4][R4.64+0x800] ;  /* 0x00080004040c7981 */ /* 0x000ea8000c1e1b00 */
[----:B------:R-:W2:Y:S04]  /*0b30*/  LDG.E.64 R16, desc[UR4][R6.64] ;  /* 0x0000000406107981 */ /* 0x000ea8000c1e1b00 */
[----:B------:R4:W2:Y:S04]  /*0b40*/  LDG.E.64 R14, desc[UR4][R4.64+0xc00] ;  /* 0x000c0004040e7981 */ /* 0x0008a8000c1e1b00 */
[----:B------:R-:W2:Y:S04]  /*0b50*/  LDG.E.64 R18, desc[UR4][R6.64+0x400] ;  /* 0x0004000406127981 */ /* 0x000ea8000c1e1b00 */
[----:B------:R-:W2:Y:S04]  /*0b60*/  LDG.E.64 R20, desc[UR4][R6.64+0x800] ;  /* 0x0008000406147981 */ /* 0x000ea8000c1e1b00 */
[----:B------:R-:W2:Y:S01]  /*0b70*/  LDG.E.64 R24, desc[UR4][R6.64+0xc00] ;  /* 0x000c000406187981 */ /* 0x000ea2000c1e1b00 */
[----:B----4-:R-:W-:-:S04]  /*0b80*/  IMAD.WIDE.U32 R4, R0, 0x4, R8 ;  /* 0x0000000400047825 */ /* 0x010fc800078e0008 */
[----:B------:R-:W-:Y:S01]  /*0b90*/  IMAD.WIDE.U32 R4, R2, 0x8, R4 ;  /* 0x0000000802047825 */ /* 0x000fe200078e0004 */
[----:B-----5:R-:W-:Y:S02]  /*0ba0*/  FSETP.GT.FTZ.AND P6, PT, R22, RZ, PT ;  /* 0x000000ff1600720b */ /* 0x020fe40003fd4000 */
[----:B------:R-:W-:Y:S02]  /*0bb0*/  FSETP.GT.FTZ.AND P5, PT, R23, RZ, PT ;  /* 0x000000ff1700720b */ /* 0x000fe40003fb4000 */
[----:B---3--:R-:W-:Y:S02]  /*0bc0*/  FSETP.GT.FTZ.AND P4, PT, R10, RZ, PT ;  /* 0x000000ff0a00720b */ /* 0x008fe40003f94000 */
[----:B------:R-:W-:Y:S02]  /*0bd0*/  FSETP.GT.FTZ.AND P3, PT, R11, RZ, PT ;  /* 0x000000ff0b00720b */ /* 0x000fe40003f74000 */
[----:B--2---:R-:W-:Y:S02]  /*0be0*/  FSETP.GT.FTZ.AND P2, PT, R12, RZ, PT ;  /* 0x000000ff0c00720b */ /* 0x004fe40003f54000 */
[----:B------:R-:W-:-:S03]  /*0bf0*/  FSETP.GT.FTZ.AND P1, PT, R13, RZ, PT ;  /* 0x000000ff0d00720b */ /* 0x000fc60003f34000 */
[----:B------:R-:W-:Y:S01]  /*0c00*/  @!P6 FMUL.FTZ R16, R16, UR6 ;  /* 0x000000061010ec20 */ /* 0x000fe20008410000 */
[----:B------:R-:W-:Y:S02]  /*0c10*/  FSETP.GT.FTZ.AND P0, PT, R14, RZ, PT ;  /* 0x000000ff0e00720b */ /* 0x000fe40003f14000 */
[----:B------:R-:W-:Y:S01]  /*0c20*/  FSETP.GT.FTZ.AND P6, PT, R15, RZ, PT ;  /* 0x000000ff0f00720b */ /* 0x000fe20003fd4000 */
[----:B------:R-:W-:Y:S01]  /*0c30*/  @!P5 FMUL.FTZ R17, R17, UR6 ;  /* 0x000000061111dc20 */ /* 0x000fe20008410000 */
[----:B------:R-:W-:Y:S01]  /*0c40*/  @!P4 FMUL.FTZ R18, R18, UR6 ;  /* 0x000000061212cc20 */ /* 0x000fe20008410000 */
[----:B------:R-:W-:Y:S02]  /*0c50*/  @!P3 FMUL.FTZ R19, R19, UR6 ;  /* 0x000000061313bc20 */ /* 0x000fe40008410000 */
[----:B------:R-:W-:Y:S02]  /*0c60*/  @!P2 FMUL.FTZ R20, R20, UR6 ;  /* 0x000000061414ac20 */ /* 0x000fe40008410000 */
[----:B------:R-:W-:-:S04]  /*0c70*/  @!P1 FMUL.FTZ R21, R21, UR6 ;  /* 0x0000000615159c20 */ /* 0x000fc80008410000 */
[----:B------:R-:W-:Y:S02]  /*0c80*/  @!P0 FMUL.FTZ R24, R24, UR6 ;  /* 0x0000000618188c20 */ /* 0x000fe40008410000 */
[----:B------:R-:W-:Y:S01]  /*0c90*/  @!P6 FMUL.FTZ R25, R25, UR6 ;  /* 0x000000061919ec20 */ /* 0x000fe20008410000 */
[----:B------:R-:W-:Y:S04]  /*0ca0*/  STG.E.64 desc[UR4][R4.64], R16 ;  /* 0x0000001004007986 */ /* 0x000fe8000c101b04 */
[----:B------:R-:W-:Y:S04]  /*0cb0*/  STG.E.64 desc[UR4][R4.64+0x400], R18 ;  /* 0x0004001204007986 */ /* 0x000fe8000c101b04 */
[----:B------:R-:W-:Y:S04]  /*0cc0*/  STG.E.64 desc[UR4][R4.64+0x800], R20 ;  /* 0x0008001404007986 */ /* 0x000fe8000c101b04 */
[----:B------:R-:W-:Y:S01]  /*0cd0*/  STG.E.64 desc[UR4][R4.64+0xc00], R24 ;  /* 0x000c001804007986 */ /* 0x000fe2000c101b04 */
[----:B------:R-:W-:Y:S05]  /*0ce0*/  EXIT ;  /* 0x000000000000794d */ /* 0x000fea0003800000 */
.L_x_2534:
        /* <DEDUP_REMOVED lines=9> */
.L_x_5738:


//--------------------- .text._ZN2at6native29vectorized_elementwise_kernelILi4EZZZNS0_66_GLOBAL__N__d53a5ca4_28_ActivationLeakyReluKernel_cu_9e10b42f_311226leaky_relu_backward_kernelERNS_18TensorIteratorBaseERKN3c106ScalarEENKUlvE_clEvENKUlvE0_clEvEUlffE_St5arrayIPcLm3EEEEviT0_T1_ --------------------------
	.section	.text._ZN2at6native29vectorized_elementwise_kernelILi4EZZZNS0_66_GLOBAL__N__d53a5ca4_28_ActivationLeakyReluKernel_cu_9e10b42f_311226leaky_relu_backward_kernelERNS_18TensorIteratorBaseERKN3c106ScalarEENKUlvE_clEvENKUlvE0_clEvEUlffE_St5arrayIPcLm3EEEEviT0_T1_,"ax",@progbits
	.align	128
        .global         _ZN2at6native29vectorized_elementwise_kernelILi4EZZZNS0_66_GLOBAL__N__d53a5ca4_28_ActivationLeakyReluKernel_cu_9e10b42f_311226leaky_relu_backward_kernelERNS_18TensorIteratorBaseERKN3c106ScalarEENKUlvE_clEvENKUlvE0_clEvEUlffE_St5arrayIPcLm3EEEEviT0_T1_
        .type           _ZN2at6native29vectorized_elementwise_kernelILi4EZZZNS0_66_GLOBAL__N__d53a5ca4_28_ActivationLeakyReluKernel_cu_9e10b42f_311226leaky_relu_backward_kernelERNS_18TensorIteratorBaseERKN3c106ScalarEENKUlvE_clEvENKUlvE0_clEvEUlffE_St5arrayIPcLm3EEEEviT0_T1_,@function
        .size           _ZN2at6native29vectorized_elementwise_kernelILi4EZZZNS0_66_GLOBAL__N__d53a5ca4_28_ActivationLeakyReluKernel_cu_9e10b42f_311226leaky_relu_backward_kernelERNS_18TensorIteratorBaseERKN3c106ScalarEENKUlvE_clEvENKUlvE0_clEvEUlffE_St5arrayIPcLm3EEEEviT0_T1_,(.L_x_5739 - _ZN2at6native29vectorized_elementwise_kernelILi4EZZZNS0_66_GLOBAL__N__d53a5ca4_28_ActivationLeakyReluKernel_cu_9e10b42f_311226leaky_relu_backward_kernelERNS_18TensorIteratorBaseERKN3c106ScalarEENKUlvE_clEvENKUlvE0_clEvEUlffE_St5arrayIPcLm3EEEEviT0_T1_)
        .other          _ZN2at6native29vectorized_elementwise_kernelILi4EZZZNS0_66_GLOBAL__N__d53a5ca4_28_ActivationLeakyReluKernel_cu_9e10b42f_311226leaky_relu_backward_kernelERNS_18TensorIteratorBaseERKN3c106ScalarEENKUlvE_clEvENKUlvE0_clEvEUlffE_St5arrayIPcLm3EEEEviT0_T1_,@"STO_CUDA_ENTRY STV_DEFAULT"
_ZN2at6native29vectorized_elementwise_kernelILi4EZZZNS0_66_GLOBAL__N__d53a5ca4_28_ActivationLeakyReluKernel_cu_9e10b42f_311226leaky_relu_backward_kernelERNS_18TensorIteratorBaseERKN3c106ScalarEENKUlvE_clEvENKUlvE0_clEvEUlffE_St5arrayIPcLm3EEEEviT0_T1_:
.text._ZN2at6native29vectorized_elementwise_kernelILi4EZZZNS0_66_GLOBAL__N__d53a5ca4_28_ActivationLeakyReluKernel_cu_9e10b42f_311226leaky_relu_backward_kernelERNS_18TensorIteratorBaseERKN3c106ScalarEENKUlvE_clEvENKUlvE0_clEvEUlffE_St5arrayIPcLm3EEEEviT0_T1_:
        /* <DEDUP_REMOVED lines=122> */
.L_x_2538:
[----:B------:R-:W-:-:S13]  /*07a0*/  ISETP.GE.U32.AND P0, PT, R3, R2, PT ;  /* 0x000000020300720c */ /* 0x000fda0003f06070 */
[----:B------:R-:W-:Y:S05]  /*07b0*/  @P0 BRA `(.L_x_2540) ;  /* 0x0000000000300947 */ /* 0x000fea0003800000 */
[----:B0-----:R-:W0:Y:S01]  /*07c0*/  LDC.64 R4, c[0x0][0x398] ;  /* 0x0000e600ff047b82 */ /* 0x001e220000000a00 */
[----:B------:R-:W-:Y:S02]  /*07d0*/  IADD3 R9, PT, PT, R0, R3, RZ ;  /* 0x0000000300097210 */ /* 0x000fe40007ffe0ff */
[----:B------:R-:W-:-:S03]  /*07e0*/  IADD3 R3, PT, PT, R3, 0x80, RZ ;  /* 0x0000008003037810 */ /* 0x000fc60007ffe0ff */
[----:B0-----:R-:W-:-:S05]  /*07f0*/  IMAD.WIDE.U32 R4, R9, 0x4, R4 ;  /* 0x0000000409047825 */ /* 0x001fca00078e0004 */
[----:B------:R1:W-:Y:S02]  /*0800*/  STG.E desc[UR4][R4.64], R6 ;  /* 0x0000000604007986 */ /* 0x0003e4000c101904 */
.L_x_2539:
[----:B------:R-:W-:-:S13]  /*0810*/  ISETP.GE.U32.AND P0, PT, R3, R2, PT ;  /* 0x000000020300720c */ /* 0x000fda0003f06070 */
[----:B------:R-:W-:Y:S05]  /*0820*/  @P0 BRA `(.L_x_2541) ;  /* 0x0000000000300947 */ /* 0x000fea0003800000 */
[----:B01----:R-:W0:Y:S01]  /*0830*/  LDC.64 R4, c[0x0][0x398] ;  /* 0x0000e600ff047b82 */ /* 0x003e220000000a00 */
[----:B------:R-:W-:Y:S01]  /*0840*/  IMAD.IADD R9, R0, 0x1, R3 ;  /* 0x0000000100097824 */ /* 0x000fe200078e0203 */
[----:B------:R-:W-:-:S03]  /*0850*/  IADD3 R3, PT, PT, R3, 0x80, RZ ;  /* 0x0000008003037810 */ /* 0x000fc60007ffe0ff */
[----:B0-----:R-:W-:-:S05]  /*0860*/  IMAD.WIDE.U32 R4, R9, 0x4, R4 ;  /* 0x0000000409047825 */ /* 0x001fca00078e0004 */
[----:B------:R1:W-:Y:S02]  /*0870*/  STG.E desc[UR4][R4.64], R7 ;  /* 0x0000000704007986 */ /* 0x0003e4000c101904 */
.L_x_2540:
[----:B------:R-:W-:-:S13]  /*0880*/  ISETP.GE.U32.AND P0, PT, R3, R2, PT ;  /* 0x000000020300720c */ /* 0x000fda0003f06070 */
[----:B------:R-:W-:Y:S05]  /*0890*/  @P0 BRA `(.L_x_2542) ;  /* 0x0000000000340947 */ /* 0x000fea0003800000 */
[----:B01----:R-:W0:Y:S01]  /*08a0*/  LDC.64 R4, c[0x0][0x398] ;  /* 0x0000e600ff047b82 */ /* 0x003e220000000a00 */
[----:B------:R-:W-:Y:S01]  /*08b0*/  IADD3 R7, PT, PT, R0, R3, RZ ;  /* 0x0000000300077210 */ /* 0x000fe20007ffe0ff */
[----:B------:R-:W-:-:S04]  /*08c0*/  VIADD R3, R3, 0x80 ;  /* 0x0000008003037836 */ /* 0x000fc80000000000 */
[----:B0-----:R-:W-:-:S05]  /*08d0*/  IMAD.WIDE.U32 R4, R7, 0x4, R4 ;  /* 0x0000000407047825 */ /* 0x001fca00078e0004 */
[----:B------:R2:W-:Y:S02]  /*08e0*/  STG.E desc[UR4][R4.64], R27 ;  /* 0x0000001b04007986 */ /* 0x0005e4000c101904 */
.L_x_2541:
        /* <DEDUP_REMOVED lines=8> */
.L_x_2542:
[----:B------:R-:W-:Y:S05]  /*0970*/  BSYNC.RELIABLE B1 ;  /* 0x0000000000017941 */ /* 0x000fea0003800100 */
.L_x_2537:
[----:B------:R-:W-:-:S13]  /*0980*/  ISETP.GE.U32.AND P0, PT, R3, R2, PT ;  /* 0x000000020300720c */ /* 0x000fda0003f06070 */
[----:B012---:R-:W0:Y:S01]  /*0990*/  @!P0 LDC.64 R4, c[0x0][0x398] ;  /* 0x0000e600ff048b82 */ /* 0x007e220000000a00 */
[----:B------:R-:W-:Y:S01]  /*09a0*/  @!P0 IMAD.IADD R7, R0, 0x1, R3 ;  /* 0x0000000100078824 */ /* 0x000fe200078e0203 */
[----:B------:R-:W-:-:S03]  /*09b0*/  @!P0 IADD3 R3, PT, PT, R3, 0x80, RZ ;  /* 0x0000008003038810 */ /* 0x000fc60007ffe0ff */
[----:B0-----:R-:W-:-:S05]  /*09c0*/  @!P0 IMAD.WIDE.U32 R4, R7, 0x4, R4 ;  /* 0x0000000407048825 */ /* 0x001fca00078e0004 */
[----:B------:R3:W-:Y:S02]  /*09d0*/  @!P0 STG.E desc[UR4][R4.64], R19 ;  /* 0x0000001304008986 */ /* 0x0007e4000c101904 */
.L_x_2543:
[----:B------:R-:W-:Y:S05]  /*09e0*/  BSYNC.RECONVERGENT B0 ;  /* 0x0000000000007941 */ /* 0x000fea0003800200 */
.L_x_2536:
        /* <DEDUP_REMOVED lines=8> */
.L_x_2535:
[----:B------:R-:W0:Y:S01]  /*0a70*/  S2R R2, SR_TID.X ;  /* 0x0000000000027919 */ /* 0x000e220000002100 */
[----:B------:R-:W1:Y:S01]  /*0a80*/  LDC.64 R4, c[0x0][0x3a0] ;  /* 0x0000e800ff047b82 */ /* 0x000e620000000a00 */
[----:B------:R-:W2:Y:S07]  /*0a90*/  LDCU UR6, c[0x0][0x388] ;  /* 0x00007100ff0677ac */ /* 0x000eae0008000800 */
[----:B------:R-:W3:Y:S08]  /*0aa0*/  LDC.64 R6, c[0x0][0x3a8] ;  /* 0x0000ea00ff067b82 */ /* 0x000ef00000000a00 */
[----:B------:R-:W4:Y:S01]  /*0ab0*/  LDC.64 R24, c[0x0][0x398] ;  /* 0x0000e600ff187b82 */ /* 0x000f220000000a00 */
[----:B-1----:R-:W-:-:S04]  /*0ac0*/  IMAD.WIDE.U32 R4, R0, 0x4, R4 ;  /* 0x0000000400047825 */ /* 0x002fc800078e0004 */
[----:B0-----:R-:W-:-:S05]  /*0ad0*/  IMAD.WIDE.U32 R20, R2, 0x10, R4 ;  /* 0x0000001002147825 */ /* 0x001fca00078e0004 */
[----:B------:R-:W5:Y:S01]  /*0ae0*/  LDG.E.128 R16, desc[UR4][R20.64] ;  /* 0x0000000414107981 */ /* 0x000f62000c1e1d00 */
[----:B---3--:R-:W-:-:S04]  /*0af0*/  IMAD.WIDE.U32 R4, R0, 0x4, R6 ;  /* 0x0000000400047825 */ /* 0x008fc800078e0006 */
[----:B------:R-:W-:Y:S02]  /*0b00*/  IMAD.WIDE.U32 R22, R2, 0x10, R4 ;  /* 0x0000001002167825 */ /* 0x000fe400078e0004 */
[----:B------:R-:W3:Y:S04]  /*0b10*/  LDG.E.128 R4, desc[UR4][R20.64+0x800] ;  /* 0x0008000414047981 */ /* 0x000ee8000c1e1d00 */
[----:B------:R-:W2:Y:S04]  /*0b20*/  LDG.E.128 R8, desc[UR4][R22.64] ;  /* 0x0000000416087981 */ /* 0x000ea8000c1e1d00 */
[----:B------:R-:W2:Y:S01]  /*0b30*/  LDG.E.128 R12, desc[UR4][R22.64+0x800] ;  /* 0x00080004160c7981 */ /* 0x000ea2000c1e1d00 */
[----:B-----5:R-:W-:-:S02]  /*0b40*/  FSETP.GT.FTZ.AND P6, PT, R16, RZ, PT ;  /* 0x000000ff1000720b */ /* 0x020fc40003fd4000 */
[----:B------:R-:W-:Y:S01]  /*0b50*/  FSETP.GT.FTZ.AND P5, PT, R17, RZ, PT ;  /* 0x000000ff1100720b */ /* 0x000fe20003fb4000 */
[----:B----4-:R-:W-:Y:S01]  /*0b60*/  IMAD.WIDE.U32 R16, R0, 0x4, R24 ;  /* 0x0000000400107825 */ /* 0x010fe200078e0018 */
[----:B------:R-:W-:Y:S02]  /*0b70*/  FSETP.GT.FTZ.AND P4, PT, R18, RZ, PT ;  /* 0x000000ff1200720b */ /* 0x000fe40003f94000 */
[----:B------:R-:W-:Y:S02]  /*0b80*/  FSETP.GT.FTZ.AND P3, PT, R19, RZ, PT ;  /* 0x000000ff1300720b */ /* 0x000fe40003f74000 */
[----:B---3--:R-:W-:Y:S01]  /*0b90*/  FSETP.GT.FTZ.AND P2, PT, R4, RZ, PT ;  /* 0x000000ff0400720b */ /* 0x008fe20003f54000 */
[----:B------:R-:W-:Y:S01]  /*0ba0*/  IMAD.WIDE.U32 R16, R2, 0x10, R16 ;  /* 0x0000001002107825 */ /* 0x000fe200078e0010 */
[----:B------:R-:W-:-:S03]  /*0bb0*/  FSETP.GT.FTZ.AND P1, PT, R5, RZ, PT ;  /* 0x000000ff0500720b */ /* 0x000fc60003f34000 */
[----:B--2---:R-:W-:Y:S01]  /*0bc0*/  @!P6 FMUL.FTZ R8, R8, UR6 ;  /* 0x000000060808ec20 */ /* 0x004fe20008410000 */
[----:B------:R-:W-:Y:S01]  /*0bd0*/  FSETP.GT.FTZ.AND P0, PT, R6, RZ, PT ;  /* 0x000000ff0600720b */ /* 0x000fe20003f14000 */
[----:B------:R-:W-:Y:S01]  /*0be0*/  @!P5 FMUL.FTZ R9, R9, UR6 ;  /* 0x000000060909dc20 */ /* 0x000fe20008410000 */
[----:B------:R-:W-:Y:S01]  /*0bf0*/  FSETP.GT.FTZ.AND P6, PT, R7, RZ, PT ;  /* 0x000000ff0700720b */ /* 0x000fe20003fd4000 */
[----:B------:R-:W-:Y:S02]  /*0c00*/  @!P4 FMUL.FTZ R10, R10, UR6 ;  /* 0x000000060a0acc20 */ /* 0x000fe40008410000 */
[----:B------:R-:W-:Y:S02]  /*0c10*/  @!P3 FMUL.FTZ R11, R11, UR6 ;  /* 0x000000060b0bbc20 */ /* 0x000fe40008410000 */
[----:B------:R-:W-:Y:S02]  /*0c20*/  @!P2 FMUL.FTZ R12, R12, UR6 ;  /* 0x000000060c0cac20 */ /* 0x000fe40008410000 */
[----:B------:R-:W-:Y:S01]  /*0c30*/  @!P1 FMUL.FTZ R13, R13, UR6 ;  /* 0x000000060d0d9c20 */ /* 0x000fe20008410000 */
[----:B------:R-:W-:Y:S03]  /*0c40*/  STG.E.128 desc[UR4][R16.64], R8 ;  /* 0x0000000810007986 */ /* 0x000fe6000c101d04 */
[----:B------:R-:W-:-:S02]  /*0c50*/  @!P0 FMUL.FTZ R14, R14, UR6 ;  /* 0x000000060e0e8c20 */ /* 0x000fc40008410000 */
[----:B------:R-:W-:-:S05]  /*0c60*/  @!P6 FMUL.FTZ R15, R15, UR6 ;  /* 0x000000060f0fec20 */ /* 0x000fca0008410000 */
[----:B------:R-:W-:Y:S01]  /*0c70*/  STG.E.128 desc[UR4][R16.64+0x800], R12 ;  /* 0x0008000c10007986 */ /* 0x000fe2000c101d04 */
[----:B------:R-:W-:Y:S05]  /*0c80*/  EXIT ;  /* 0x000000000000794d */ /* 0x000fea0003800000 */
.L_x_2544:
        /* <DEDUP_REMOVED lines=15> */
.L_x_5739:


//--------------------- .text._ZN2at6native29vectorized_elementwise_kernelILi8EZZZNS0_66_GLOBAL__N__d53a5ca4_28_ActivationLeakyReluKernel_cu_9e10b42f_311226leaky_relu_backward_kernelERNS_18TensorIteratorBaseERKN3c106ScalarEENKUlvE_clEvENKUlvE0_clEvEUlffE_St5arrayIPcLm3EEEEviT0_T1_ --------------------------
	.section	.text._ZN2at6native29vectorized_elementwise_kernelILi8EZZZNS0_66_GLOBAL__N__d53a5ca4_28_ActivationLeakyReluKernel_cu_9e10b42f_311226leaky_relu_backward_kernelERNS_18TensorIteratorBaseERKN3c106ScalarEENKUlvE_clEvENKUlvE0_clEvEUlffE_St5arrayIPcLm3EEEEviT0_T1_,"ax",@progbits
	.align	128
        .global         _ZN2at6native29vectorized_elementwise_kernelILi8EZZZNS0_66_GLOBAL__N__d53a5ca4_28_ActivationLeakyReluKernel_cu_9e10b42f_311226leaky_relu_backward_kernelERNS_18TensorIteratorBaseERKN3c106ScalarEENKUlvE_clEvENKUlvE0_clEvEUlffE_St5arrayIPcLm3EEEEviT0_T1_
        .type           _ZN2at6native29vectorized_elementwise_kernelILi8EZZZNS0_66_GLOBAL__N__d53a5ca4_28_ActivationLeakyReluKernel_cu_9e10b42f_311226leaky_relu_backward_kernelERNS_18TensorIteratorBaseERKN3c106ScalarEENKUlvE_clEvENKUlvE0_clEvEUlffE_St5arrayIPcLm3EEEEviT0_T1_,@function
        .size           _ZN2at6native29vectorized_elementwise_kernelILi8EZZZNS0_66_GLOBAL__N__d53a5ca4_28_ActivationLeakyReluKernel_cu_9e10b42f_311226leaky_relu_backward_kernelERNS_18TensorIteratorBaseERKN3c106ScalarEENKUlvE_clEvENKUlvE0_clEvEUlffE_St5arrayIPcLm3EEEEviT0_T1_,(.L_x_5740 - _ZN2at6native29vectorized_elementwise_kernelILi8EZZZNS0_66_GLOBAL__N__d53a5ca4_28_ActivationLeakyReluKernel_cu_9e10b42f_311226leaky_relu_backward_kernelERNS_18TensorIteratorBaseERKN3c106ScalarEENKUlvE_clEvENKUlvE0_clEvEUlffE_St5arrayIPcLm3EEEEviT0_T1_)
        .other          _ZN2at6native29vectorized_elementwise_kernelILi8EZZZNS0_66_GLOBAL__N__d53a5ca4_28_ActivationLeakyReluKernel_cu_9e10b42f_311226leaky_relu_backward_kernelERNS_18TensorIteratorBaseERKN3c106ScalarEENKUlvE_clEvENKUlvE0_clEvEUlffE_St5arrayIPcLm3EEEEviT0_T1_,@"STO_CUDA_ENTRY STV_DEFAULT"
_ZN2at6native29vectorized_elementwise_kernelILi8EZZZNS0_66_GLOBAL__N__d53a5ca4_28_ActivationLeakyReluKernel_cu_9e10b42f_311226leaky_relu_backward_kernelERNS_18TensorIteratorBaseERKN3c106ScalarEENKUlvE_clEvENKUlvE0_clEvEUlffE_St5arrayIPcLm3EEEEviT0_T1_:
.text._ZN2at6native29vectorized_elementwise_kernelILi8EZZZNS0_66_GLOBAL__N__d53a5ca4_28_ActivationLeakyReluKernel_cu_9e10b42f_311226leaky_relu_backward_kernelERNS_18TensorIteratorBaseERKN3c106ScalarEENKUlvE_clEvENKUlvE0_clEvEUlffE_St5arrayIPcLm3EEEEviT0_T1_:
        /* <DEDUP_REMOVED lines=122> */
.L_x_2548:
[----:B------:R-:W-:-:S13]  /*07a0*/  ISETP.GE.U32.AND P0, PT, R3, R2, PT ;  /* 0x000000020300720c */ /* 0x000fda0003f06070 */
[----:B------:R-:W-:Y:S05]  /*07b0*/  @P0 BRA `(.L_x_2550) ;  /* 0x0000000000300947 */ /* 0x000fea0003800000 */
[----:B0-----:R-:W0:Y:S01]  /*07c0*/  LDC.64 R4, c[0x0][0x398] ;  /* 0x0000e600ff047b82 */ /* 0x001e220000000a00 */
[----:B------:R-:W-:Y:S02]  /*07d0*/  IADD3 R9, PT, PT, R0, R3, RZ ;  /* 0x0000000300097210 */ /* 0x000fe40007ffe0ff */
[----:B------:R-:W-:-:S03]  /*07e0*/  IADD3 R3, PT, PT, R3, 0x80, RZ ;  /* 0x0000008003037810 */ /* 0x000fc60007ffe0ff */
[----:B0-----:R-:W-:-:S05]  /*07f0*/  IMAD.WIDE.U32 R4, R9, 0x4, R4 ;  /* 0x0000000409047825 */ /* 0x001fca00078e0004 */
[----:B------:R1:W-:Y:S02]  /*0800*/  STG.E desc[UR4][R4.64], R6 ;  /* 0x0000000604007986 */ /* 0x0003e4000c101904 */
.L_x_2549:
[----:B------:R-:W-:-:S13]  /*0810*/  ISETP.GE.U32.AND P0, PT, R3, R2, PT ;  /* 0x000000020300720c */ /* 0x000fda0003f06070 */
[----:B------:R-:W-:Y:S05]  /*0820*/  @P0 BRA `(.L_x_2551) ;  /* 0x0000000000300947 */ /* 0x000fea0003800000 */
[----:B01----:R-:W0:Y:S01]  /*0830*/  LDC.64 R4, c[0x0][0x398] ;  /* 0x0000e600ff047b82 */ /* 0x003e220000000a00 */
[----:B------:R-:W-:Y:S01]  /*0840*/  IMAD.IADD R9, R0, 0x1, R3 ;  /* 0x0000000100097824 */ /* 0x000fe200078e0203 */
[----:B------:R-:W-:-:S03]  /*0850*/  IADD3 R3, PT, PT, R3, 0x80, RZ ;  /* 0x0000008003037810 */ /* 0x000fc60007ffe0ff */
[----:B0-----:R-:W-:-:S05]  /*0860*/  IMAD.WIDE.U32 R4, R9, 0x4, R4 ;  /* 0x0000000409047825 */ /* 0x001fca00078e0004 */
[----:B------:R1:W-:Y:S02]  /*0870*/  STG.E desc[UR4][R4.64], R7 ;  /* 0x0000000704007986 */ /* 0x0003e4000c101904 */
.L_x_2550:
[----:B------:R-:W-:-:S13]  /*0880*/  ISETP.GE.U32.AND P0, PT, R3, R2, PT ;  /* 0x000000020300720c */ /* 0x000fda0003f06070 */
[----:B------:R-:W-:Y:S05]  /*0890*/  @P0 BRA `(.L_x_2552) ;  /* 0x0000000000340947 */ /* 0x000fea0003800000 */
[----:B01----:R-:W0:Y:S01]  /*08a0*/  LDC.64 R4, c[0x0][0x398] ;  /* 0x0000e600ff047b82 */ /* 0x003e220000000a00 */
[----:B------:R-:W-:Y:S01]  /*08b0*/  IADD3 R7, PT, PT, R0, R3, RZ ;  /* 0x0000000300077210 */ /* 0x000fe20007ffe0ff */
[----:B------:R-:W-:-:S04]  /*08c0*/  VIADD R3, R3, 0x80 ;  /* 0x0000008003037836 */ /* 0x000fc80000000000 */
[----:B0-----:R-:W-:-:S05]  /*08d0*/  IMAD.WIDE.U32 R4, R7, 0x4, R4 ;  /* 0x0000000407047825 */ /* 0x001fca00078e0004 */
[----:B------:R2:W-:Y:S02]  /*08e0*/  STG.E desc[UR4][R4.64], R27 ;  /* 0x0000001b04007986 */ /* 0x0005e4000c101904 */
.L_x_2551:
        /* <DEDUP_REMOVED lines=8> */
.L_x_2552:
[----:B------:R-:W-:Y:S05]  /*0970*/  BSYNC.RELIABLE B1 ;  /* 0x0000000000017941 */ /* 0x000fea0003800100 */
.L_x_2547:
[----:B------:R-:W-:-:S13]  /*0980*/  ISETP.GE.U32.AND P0, PT, R3, R2, PT ;  /* 0x000000020300720c */ /* 0x000fda0003f06070 */
[----:B012---:R-:W0:Y:S01]  /*0990*/  @!P0 LDC.64 R4, c[0x0][0x398] ;  /* 0x0000e600ff048b82 */ /* 0x007e220000000a00 */
[----:B------:R-:W-:Y:S01]  /*09a0*/  @!P0 IMAD.IADD R7, R0, 0x1, R3 ;  /* 0x0000000100078824 */ /* 0x000fe200078e0203 */
[----:B------:R-:W-:-:S03]  /*09b0*/  @!P0 IADD3 R3, PT, PT, R3, 0x80, RZ ;  /* 0x0000008003038810 */ /* 0x000fc60007ffe0ff */
[----:B0-----:R-:W-:-:S05]  /*09c0*/  @!P0 IMAD.WIDE.U32 R4, R7, 0x4, R4 ;  /* 0x0000000407048825 */ /* 0x001fca00078e0004 */
[----:B------:R3:W-:Y:S02]  /*09d0*/  @!P0 STG.E desc[UR4][R4.64], R19 ;  /* 0x0000001304008986 */ /* 0x0007e4000c101904 */
.L_x_2553:
[----:B------:R-:W-:Y:S05]  /*09e0*/  BSYNC.RECONVERGENT B0 ;  /* 0x0000000000007941 */ /* 0x000fea0003800200 */
.L_x_2546:
        /* <DEDUP_REMOVED lines=8> */
.L_x_2545:
        /* <DEDUP_REMOVED lines=8> */
[----:B------:R-:W3:Y:S02]  /*0af0*/  LDG.E.ENL2.256 R4, R8, desc[UR4][R4.64] ;  /* 0xfe0000040408797e */ /* 0x000ee40008121904 */
[----:B------:R-:W-:-:S06]  /*0b00*/  IMAD.WIDE.U32 R14, R2, 0x20, R12 ;  /* 0x00000020020e7825 */ /* 0x000fcc00078e000c */
[----:B------:R-:W2:Y:S01]  /*0b10*/  LDG.E.ENL2.256 R16, R12, desc[UR4][R14.64] ;  /* 0xfe0000040e0c797e */ /* 0x000ea20008121910 */
[----:B---3--:R-:W-:Y:S02]  /*0b20*/  FSETP.GT.FTZ.AND P6, PT, R8, RZ, PT ;  /* 0x000000ff0800720b */ /* 0x008fe40003fd4000 */
[----:B------:R-:W-:Y:S02]  /*0b30*/  FSETP.GT.FTZ.AND P5, PT, R9, RZ, PT ;  /* 0x000000ff0900720b */ /* 0x000fe40003fb4000 */
[----:B------:R-:W-:Y:S02]  /*0b40*/  FSETP.GT.FTZ.AND P4, PT, R10, RZ, PT ;  /* 0x000000ff0a00720b */ /* 0x000fe40003f94000 */
[----:B------:R-:W-:Y:S02]  /*0b50*/  FSETP.GT.FTZ.AND P3, PT, R11, RZ, PT ;  /* 0x000000ff0b00720b */ /* 0x000fe40003f74000 */
[----:B------:R-:W-:Y:S02]  /*0b60*/  FSETP.GT.FTZ.AND P2, PT, R4, RZ, PT ;  /* 0x000000ff0400720b */ /* 0x000fe40003f54000 */
[----:B------:R-:W-:Y:S01]  /*0b70*/  FSETP.GT.FTZ.AND P1, PT, R5, RZ, PT ;  /* 0x000000ff0500720b */ /* 0x000fe20003f34000 */
[----:B----4-:R-:W-:Y:S01]  /*0b80*/  IMAD.WIDE.U32 R4, R0, 0x4, R20 ;  /* 0x0000000400047825 */ /* 0x010fe200078e0014 */
[----:B------:R-:W-:-:S03]  /*0b90*/  FSETP.GT.FTZ.AND P0, PT, R6, RZ, PT ;  /* 0x000000ff0600720b */ /* 0x000fc60003f14000 */
[----:B--2---:R-:W-:Y:S01]  /*0ba0*/  @!P6 FMUL.FTZ R12, R12, UR6 ;  /* 0x000000060c0cec20 */ /* 0x004fe20008410000 */
[----:B------:R-:W-:Y:S01]  /*0bb0*/  FSETP.GT.FTZ.AND P6, PT, R7, RZ, PT ;  /* 0x000000ff0700720b */ /* 0x000fe20003fd4000 */
[----:B------:R-:W-:Y:S01]  /*0bc0*/  @!P5 FMUL.FTZ R13, R13, UR6 ;  /* 0x000000060d0ddc20 */ /* 0x000fe20008410000 */
[----:B------:R-:W-:-:S04]  /*0bd0*/  IMAD.WIDE.U32 R4, R2, 0x20, R4 ;  /* 0x0000002002047825 */ /* 0x000fc800078e0004 */
[----:B------:R-:W-:Y:S01]  /*0be0*/  @!P4 FMUL.FTZ R14, R14, UR6 ;  /* 0x000000060e0ecc20 */ /* 0x000fe20008410000 */
[----:B------:R-:W-:Y:S01]  /*0bf0*/  @!P3 FMUL.FTZ R15, R15, UR6 ;  /* 0x000000060f0fbc20 */ /* 0x000fe20008410000 */
[----:B------:R-:W-:Y:S01]  /*0c00*/  @!P2 FMUL.FTZ R16, R16, UR6 ;  /* 0x000000061010ac20 */ /* 0x000fe20008410000 */
[----:B------:R-:W-:Y:S01]  /*0c10*/  @!P1 FMUL.FTZ R17, R17, UR6 ;  /* 0x0000000611119c20 */ /* 0x000fe20008410000 */
[----:B------:R-:W-:-:S03]  /*0c20*/  @!P0 FMUL.FTZ R18, R18, UR6 ;  /* 0x0000000612128c20 */ /* 0x000fc60008410000 */
[----:B------:R-:W-:-:S05]  /*0c30*/  @!P6 FMUL.FTZ R19, R19, UR6 ;  /* 0x000000061313ec20 */ /* 0x000fca0008410000 */
[----:B------:R-:W-:Y:S01]  /*0c40*/  STG.E.ENL2.256 desc[UR4][R4.64], R12, R16 ;  /* 0xf800000c0410797f */ /* 0x000fe2000f121804 */
[----:B------:R-:W-:Y:S05]  /*0c50*/  EXIT ;  /* 0x000000000000794d */ /* 0x000fea0003800000 */
.L_x_2554:
        /* <DEDUP_REMOVED lines=10> */
.L_x_5740:


//--------------------- .text._ZN2at6native18elementwise_kernelILi128ELi4EZNS0_15gpu_kernel_implIZZZNS0_66_GLOBAL__N__d53a5ca4_28_ActivationLeakyReluKernel_cu_9e10b42f_311226leaky_relu_backward_kernelERNS_18TensorIteratorBaseERKN3c106ScalarEENKUlvE_clEvENKUlvE_clEvEUlddE_EEvS5_RKT_EUliE_EEviT1_ --------------------------
	.section	.text._ZN2at6native18elementwise_kernelILi128ELi4EZNS0_15gpu_kernel_implIZZZNS0_66_GLOBAL__N__d53a5ca4_28_ActivationLeakyReluKernel_cu_9e10b42f_311226leaky_relu_backward_kernelERNS_18TensorIteratorBaseERKN3c106ScalarEENKUlvE_clEvENKUlvE_clEvEUlddE_EEvS5_RKT_EUliE_EEviT1_,"ax",@progbits
	.align	128
        .global         _ZN2at6native18elementwise_kernelILi128ELi4EZNS0_15gpu_kernel_implIZZZNS0_66_GLOBAL__N__d53a5ca4_28_ActivationLeakyReluKernel_cu_9e10b42f_311226leaky_relu_backward_kernelERNS_18TensorIteratorBaseERKN3c106ScalarEENKUlvE_clEvENKUlvE_clEvEUlddE_EEvS5_RKT_EUliE_EEviT1_
        .type           _ZN2at6native18elementwise_kernelILi128ELi4EZNS0_15gpu_kernel_implIZZZNS0_66_GLOBAL__N__d53a5ca4_28_ActivationLeakyReluKernel_cu_9e10b42f_311226leaky_relu_backward_kernelERNS_18TensorIteratorBaseERKN3c106ScalarEENKUlvE_clEvENKUlvE_clEvEUlddE_EEvS5_RKT_EUliE_EEviT1_,@function
        .size           _ZN2at6native18elementwise_kernelILi128ELi4EZNS0_15gpu_kernel_implIZZZNS0_66_GLOBAL__N__d53a5ca4_28_ActivationLeakyReluKernel_cu_9e10b42f_311226leaky_relu_backward_kernelERNS_18TensorIteratorBaseERKN3c106ScalarEENKUlvE_clEvENKUlvE_clEvEUlddE_EEvS5_RKT_EUliE_EEviT1_,(.L_x_5741 - _ZN2at6native18elementwise_kernelILi128ELi4EZNS0_15gpu_kernel_implIZZZNS0_66_GLOBAL__N__d53a5ca4_28_ActivationLeakyReluKernel_cu_9e10b42f_311226leaky_relu_backward_kernelERNS_18TensorIteratorBaseERKN3c106ScalarEENKUlvE_clEvENKUlvE_clEvEUlddE_EEvS5_RKT_EUliE_EEviT1_)
        .other          _ZN2at6native18elementwise_kernelILi128ELi4EZNS0_15gpu_kernel_implIZZZNS0_66_GLOBAL__N__d53a5ca4_28_ActivationLeakyReluKernel_cu_9e10b42f_311226leaky_relu_backward_kernelERNS_18TensorIteratorBaseERKN3c106ScalarEENKUlvE_clEvENKUlvE_clEvEUlddE_EEvS5_RKT_EUliE_EEviT1_,@"STO_CUDA_ENTRY STV_DEFAULT"
_ZN2at6native18elementwise_kernelILi128ELi4EZNS0_15gpu_kernel_implIZZZNS0_66_GLOBAL__N__d53a5ca4_28_ActivationLeakyReluKernel_cu_9e10b42f_311226leaky_relu_backward_kernelERNS_18TensorIteratorBaseERKN3c106ScalarEENKUlvE_clEvENKUlvE_clEvEUlddE_EEvS5_RKT_EUliE_EEviT1_:
.text._ZN2at6native18elementwise_kernelILi128ELi4EZNS0_15gpu_kernel_implIZZZNS0_66_GLOBAL__N__d53a5ca4_28_ActivationLeakyReluKernel_cu_9e10b42f_311226leaky_relu_backward_kernelERNS_18TensorIteratorBaseERKN3c106ScalarEENKUlvE_clEvENKUlvE_clEvEUlddE_EEvS5_RKT_EUliE_EEviT1_:
        /* <DEDUP_REMOVED lines=20> */
[----:B------:R-:W-:Y:S02]  /*0140*/  HFMA2 R18, -RZ, RZ, 0, 0 ;  /* 0x00000000ff127431 */ /* 0x000fe400000001ff */
        /* <DEDUP_REMOVED lines=351> */
.L_x_2557:
[----:B------:R-:W0:Y:S01]  /*1740*/  LDCU.64 UR6, c[0x0][0x5f0] ;  /* 0x0000be00ff0677ac */ /* 0x000e220008000a00 */
[----:B------:R-:W-:Y:S01]  /*1750*/  BSSY.RECONVERGENT B6, `(.L_x_2558) ;  /* 0x00000ec000067945 */ /* 0x000fe20003800200 */
        /* <DEDUP_REMOVED lines=14> */
[----:B--2---:R0:W1:Y:S01]  /*1840*/  I2F.F64.S16 R16, R2 ;  /* 0x0000000200107312 */ /* 0x0040620000101c00 */
[----:B------:R-:W-:Y:S05]  /*1850*/  BRA `(.L_x_2564) ;  /* 0x0000000c006c7947 */ /* 0x000fea0003800000 */
.L_x_2562:
[----:B------:R-:W2:Y:S02]  /*1860*/  LDG.E.U8 R2, desc[UR36][R2.64] ;  /* 0x0000002402027981 */ /* 0x000ea4000c1e1100 */
[----:B--2---:R0:W1:Y:S01]  /*1870*/  I2F.F64.U16 R16, R2 ;  /* 0x0000000200107312 */ /* 0x0040620000101800 */
[----:B------:R-:W-:Y:S05]  /*1880*/  BRA `(.L_x_2564) ;  /* 0x0000000c00607947 */ /* 0x000fea0003800000 */
.L_x_2561:
[----:B------:R-:W-:-:S09]  /*1890*/  UISETP.NE.AND UP0, UPT, UR4, 0x2, UPT ;  /* 0x000000020400788c */ /* 0x000fd2000bf05270 */
[----:B------:R-:W-:Y:S05]  /*18a0*/  BRA.U !UP0, `(.L_x_2565) ;  /* 0x0000000108287547 */ /* 0x000fea000b800000 */
[----:B------:R-:W-:-:S09]  /*18b0*/  UISETP.NE.AND UP0, UPT, UR4, 0x3, UPT ;  /* 0x000000030400788c */ /* 0x000fd2000bf05270 */
[----:B------:R-:W-:Y:S05]  /*18c0*/  BRA.U !UP0, `(.L_x_2566) ;  /* 0x0000000108147547 */ /* 0x000fea000b800000 */
[----:B------:R-:W-:-:S09]  /*18d0*/  UISETP.NE.AND UP0, UPT, UR4, 0x4, UPT ;  /* 0x000000040400788c */ /* 0x000fd2000bf05270 */
[----:B------:R-:W-:Y:S05]  /*18e0*/  BRA.U UP0, `(.L_x_2563) ;  /* 0x0000000900bc7547 */ /* 0x000fea000b800000 */
[----:B------:R-:W2:Y:S02]  /*18f0*/  LDG.E.64 R16, desc[UR36][R2.64] ;  /* 0x0000002402107981 */ /* 0x000ea4000c1e1b00 */
[----:B--2---:R-:W0:Y:S01]  /*1900*/  I2F.F64.S64 R16, R16 ;  /* 0x0000001000107312 */ /* 0x004e220000301c00 */
[----:B------:R-:W-:Y:S05]  /*1910*/  BRA `(.L_x_2564) ;  /* 0x0000000c003c7947 */ /* 0x000fea0003800000 */
.L_x_2566:
[----:B------:R-:W2:Y:S02]  /*1920*/  LDG.E R2, desc[UR36][R2.64] ;  /* 0x0000002402027981 */ /* 0x000ea4000c1e1900 */
[----:B--2---:R0:W1:Y:S01]  /*1930*/  I2F.F64 R16, R2 ;  /* 0x0000000200107312 */ /* 0x0040620000201c00 */
[----:B------:R-:W-:Y:S05]  /*1940*/  BRA `(.L_x_2564) ;  /* 0x0000000c00307947 */ /* 0x000fea0003800000 */
.L_x_2565:
[----:B------:R-:W2:Y:S02]  /*1950*/  LDG.E.U16 R2, desc[UR36][R2.64] ;  /* 0x0000002402027981 */ /* 0x000ea4000c1e1500 */
[----:B--2---:R0:W1:Y:S01]  /*1960*/  I2F.F64.S16 R16, R2 ;  /* 0x0000000200107312 */ /* 0x0040620000101c00 */
[----:B------:R-:W-:Y:S05]  /*1970*/  BRA `(.L_x_2564) ;  /* 0x0000000c00247947 */ /* 0x000fea0003800000 */
.L_x_2560:
[----:B------:R-:W-:-:S09]  /*1980*/  UISETP.GT.AND UP0, UPT, UR4, 0x6, UPT ;  /* 0x000000060400788c */ /* 0x000fd2000bf04270 */
[----:B------:R-:W-:Y:S05]  /*1990*/  BRA.U UP0, `(.L_x_2567) ;  /* 0x0000000100347547 */ /* 0x000fea000b800000 */
[----:B------:R-:W-:-:S09]  /*19a0*/  UISETP.NE.AND UP0, UPT, UR4, 0x5, UPT ;  /* 0x000000050400788c */ /* 0x000fd2000bf05270 */
[----:B------:R-:W-:Y:S05]  /*19b0*/  BRA.U !UP0, `(.L_x_2568) ;  /* 0x0000000108187547 */ /* 0x000fea000b800000 */
[----:B------:R-:W-:-:S09]  /*19c0*/  UISETP.NE.AND UP0, UPT, UR4, 0x6, UPT ;  /* 0x000000060400788c */ /* 0x000fd2000bf05270 */
[----:B------:R-:W-:Y:S05]  /*19d0*/  BRA.U UP0, `(.L_x_2563) ;  /* 0x0000000900807547 */ /* 0x000fea000b800000 */
[----:B------:R-:W2:Y:S02]  /*19e0*/  LDG.E R16, desc[UR36][R2.64] ;  /* 0x0000002402107981 */ /* 0x000ea4000c1e1900 */
[----:B--2---:R-:W-:-:S06]  /*19f0*/  FMUL.FTZ R16, R16, 1 ;  /* 0x3f80000010107820 */ /* 0x004fcc0000410000 */
[----:B------:R-:W0:Y:S01]  /*1a00*/  F2F.F64.F32 R16, R16 ;  /* 0x0000001000107310 */ /* 0x000e220000201800 */
[----:B------:R-:W-:Y:S05]  /*1a10*/  BRA `(.L_x_2564) ;  /* 0x0000000800fc7947 */ /* 0x000fea0003800000 */
.L_x_2568:
[----:B------:R-:W2:Y:S02]  /*1a20*/  LDG.E.U16 R0, desc[UR36][R2.64] ;  /* 0x0000002402007981 */ /* 0x000ea4000c1e1500 */
[----:B--2---:R-:W-:-:S05]  /*1a30*/  HADD2.F32 R0, -RZ, R0.H0_H0 ;  /* 0x20000000ff007230 */ /* 0x004fca0000004100 */
[----:B------:R-:W-:-:S04]  /*1a40*/  FMUL.FTZ R0, R0, 1 ;  /* 0x3f80000000007820 */ /* 0x000fc80000410000 */
[----:B------:R0:W1:Y:S01]  /*1a50*/  F2F.F64.F32 R16, R0 ;  /* 0x0000000000107310 */ /* 0x0000620000201800 */
[----:B------:R-:W-:Y:S05]  /*1a60*/  BRA `(.L_x_2564) ;  /* 0x0000000800e87947 */ /* 0x000fea0003800000 */
.L_x_2567:
[----:B------:R-:W-:-:S09]  /*1a70*/  UISETP.NE.AND UP0, UPT, UR4, 0x7, UPT ;  /* 0x000000070400788c */ /* 0x000fd2000bf05270 */
[----:B------:R-:W-:Y:S05]  /*1a80*/  BRA.U !UP0, `(.L_x_2569) ;  /* 0x0000000108347547 */ /* 0x000fea000b800000 */
        /* <DEDUP_REMOVED lines=8> */
.L_x_2570:
[----:B------:R-:W2:Y:S02]  /*1b10*/  LDG.E.U16 R2, desc[UR36][R2.64] ;  /* 0x0000002402027981 */ /* 0x000ea4000c1e1500 */
[----:B--2---:R-:W-:-:S05]  /*1b20*/  HADD2.F32 R0, -RZ, R2.H0_H0 ;  /* 0x20000002ff007230 */ /* 0x004fca0000004100 */
[----:B------:R-:W-:-:S04]  /*1b30*/  FMUL.FTZ R0, R0, 1 ;  /* 0x3f80000000007820 */ /* 0x000fc80000410000 */
[----:B------:R0:W1:Y:S01]  /*1b40*/  F2F.F64.F32 R16, R0 ;  /* 0x0000000000107310 */ /* 0x0000620000201800 */
[----:B------:R-:W-:Y:S05]  /*1b50*/  BRA `(.L_x_2564) ;  /* 0x0000000800ac7947 */ /* 0x000fea0003800000 */
.L_x_2569:
[----:B------:R0:W5:Y:S01]  /*1b60*/  LDG.E.64 R16, desc[UR36][R2.64] ;  /* 0x0000002402107981 */ /* 0x000162000c1e1b00 */
[----:B------:R-:W-:Y:S05]  /*1b70*/  BRA `(.L_x_2564) ;  /* 0x0000000800a47947 */ /* 0x000fea0003800000 */
.L_x_2559:
        /* <DEDUP_REMOVED lines=8> */
[----:B------:R-:W2:Y:S01]  /*1c00*/  LDG.E.U8 R2, desc[UR36][R2.64] ;  /* 0x0000002402027981 */ /* 0x000ea2000c1e1100 */
[----:B------:R-:W-:Y:S01]  /*1c10*/  IMAD.MOV.U32 R16, RZ, RZ, RZ ;  /* 0x000000ffff107224 */ /* 0x000fe200078e00ff */
[----:B--2---:R-:W-:-:S04]  /*1c20*/  ISETP.NE.AND P0, PT, R2, RZ, PT ;  /* 0x000000ff0200720c */ /* 0x004fc80003f05270 */
[----:B------:R-:W-:Y:S01]  /*1c30*/  FSEL R17, RZ, 1.875, !P0 ;  /* 0x3ff00000ff117808 */ /* 0x000fe20004000000 */
[----:B------:R-:W-:Y:S08]  /*1c40*/  BRA `(.L_x_2564) ;  /* 0x0000000800707947 */ /* 0x000ff00003800000 */
.L_x_2573:
[----:B------:R0:W5:Y:S01]  /*1c50*/  LDG.E.64 R16, desc[UR36][R2.64] ;  /* 0x0000002402107981 */ /* 0x000162000c1e1b00 */
[----:B------:R-:W-:Y:S05]  /*1c60*/  BRA `(.L_x_2564) ;  /* 0x0000000800687947 */ /* 0x000fea0003800000 */
.L_x_2572:
        /* <DEDUP_REMOVED lines=23> */
[----:B------:R-:W-:-:S05]  /*1de0*/  LOP3.LUT R5, R5, 0x80000000, R0, 0xf8, !PT ;  /* 0x8000000005057812 */ /* 0x000fca00078ef800 */
[----:B------:R-:W-:-:S04]  /*1df0*/  FMUL.FTZ R5, R5, 1 ;  /* 0x3f80000005057820 */ /* 0x000fc80000410000 */
[----:B------:R0:W1:Y:S01]  /*1e00*/  F2F.F64.F32 R16, R5 ;  /* 0x0000000500107310 */ /* 0x0000620000201800 */
[----:B------:R-:W-:Y:S05]  /*1e10*/  BRA `(.L_x_2564) ;  /* 0x0000000400fc7947 */ /* 0x000fea0003800000 */
.L_x_2575:
[----:B------:R-:W2:Y:S02]  /*1e20*/  LDG.E.U8 R2, desc[UR36][R2.64] ;  /* 0x0000002402027981 */ /* 0x000ea4000c1e1100 */
[C---:B--2---:R-:W-:Y:S01]  /*1e30*/  SHF.L.U32 R4, R2.reuse, 0x19, RZ ;  /* 0x0000001902047819 */ /* 0x044fe200000006ff */
        /* <DEDUP_REMOVED lines=8> */
[----:B------:R-:W-:-:S05]  /*1ec0*/  LOP3.LUT R0, R0, 0x80000000, R5, 0xf8, !PT ;  /* 0x8000000000007812 */ /* 0x000fca00078ef805 */
[----:B------:R-:W-:-:S04]  /*1ed0*/  FMUL.FTZ R0, R0, 1 ;  /* 0x3f80000000007820 */ /* 0x000fc80000410000 */
[----:B------:R0:W1:Y:S01]  /*1ee0*/  F2F.F64.F32 R16, R0 ;  /* 0x0000000000107310 */ /* 0x0000620000201800 */
[----:B------:R-:W-:Y:S05]  /*1ef0*/  BRA `(.L_x_2564) ;  /* 0x0000000400c47947 */ /* 0x000fea0003800000 */
.L_x_2574:
[----:B------:R-:W2:Y:S02]  /*1f00*/  LDG.E.U16 R0, desc[UR36][R2.64] ;  /* 0x0000002402007981 */ /* 0x000ea4000c1e1500 */
[----:B--2---:R-:W-:-:S04]  /*1f10*/  IMAD.U32 R0, R0, 0x10000, RZ ;  /* 0x0001000000007824 */ /* 0x004fc800078e00ff */
[----:B------:R-:W-:-:S04]  /*1f20*/  FMUL.FTZ R0, R0, 1 ;  /* 0x3f80000000007820 */ /* 0x000fc80000410000 */
[----:B------:R0:W1:Y:S01]  /*1f30*/  F2F.F64.F32 R16, R0 ;  /* 0x0000000000107310 */ /* 0x0000620000201800 */
[----:B------:R-:W-:Y:S05]  /*1f40*/  BRA `(.L_x_2564) ;  /* 0x0000000400b07947 */ /* 0x000fea0003800000 */
.L_x_2571:
        /* <DEDUP_REMOVED lines=9> */
[----:B--2---:R0:W1:Y:S01]  /*1fe0*/  I2F.F64.U16 R16, R2 ;  /* 0x0000000200107312 */ /* 0x0040620000101800 */
[----:B------:R-:W-:Y:S05]  /*1ff0*/  BRA `(.L_x_2564) ;  /* 0x0000000400847947 */ /* 0x000fea0003800000 */
.L_x_2578:
[----:B------:R-:W2:Y:S01]  /*2000*/  LDG.E.U8 R3, desc[UR36][R2.64] ;  /* 0x0000002402037981 */ /* 0x000ea2000c1e1100 */
[----:B------:R-:W-:Y:S02]  /*2010*/  CS2R R16, SRZ ;  /* 0x0000000000107805 */ /* 0x000fe4000001ff00 */
[----:B--2---:R-:W-:-:S13]  /*2020*/  ISETP.NE.AND P0, PT, R3, RZ, PT ;  /* 0x000000ff0300720c */ /* 0x004fda0003f05270 */
[----:B------:R-:W-:Y:S05]  /*2030*/  @!P0 BRA `(.L_x_2564) ;  /* 0x0000000400748947 */ /* 0x000fea0003800000 */
[----:B------:R-:W-:-:S13]  /*2040*/  ISETP.NE.AND P0, PT, R3, 0x80, PT ;  /* 0x000000800300780c */ /* 0x000fda0003f05270 */
[----:B------:R-:W-:Y:S01]  /*2050*/  @!P0 MOV R16, 0x20000000 ;  /* 0x2000000000108802 */ /* 0x000fe20000000f00 */
        /* <DEDUP_REMOVED lines=15> */
.L_x_2580:
[----:B------:R-:W-:Y:S05]  /*2150*/  BSYNC.RECONVERGENT B0 ;  /* 0x0000000000007941 */ /* 0x000fea0003800200 */
.L_x_2579:
[----:B------:R-:W-:Y:S01]  /*2160*/  IMAD.SHL.U32 R0, R0, 0x100000, RZ ;  /* 0x0010000000007824 */ /* 0x000fe200078e00ff */
[----:B------:R-:W-:-:S04]  /*2170*/  LEA R2, R2, 0x3b800000, 0x17 ;  /* 0x3b80000002027811 */ /* 0x000fc800078eb8ff */
[----:B------:R-:W-:-:S05]  /*2180*/  LOP3.LUT R0, R2, R0, R7, 0xfe, !PT ;  /* 0x0000000002007212 */ /* 0x000fca00078efe07 */
[----:B------:R-:W-:-:S04]  /*2190*/  FMUL.FTZ R0, R0, 1 ;  /* 0x3f80000000007820 */ /* 0x000fc80000410000 */
[----:B------:R0:W1:Y:S01]  /*21a0*/  F2F.F64.F32 R16, R0 ;  /* 0x0000000000107310 */ /* 0x0000620000201800 */
[----:B------:R-:W-:Y:S05]  /*21b0*/  BRA `(.L_x_2564) ;  /* 0x0000000400147947 */ /* 0x000fea0003800000 */
.L_x_2577:
[----:B------:R-:W2:Y:S01]  /*21c0*/  LDG.E.U8 R3, desc[UR36][R2.64] ;  /* 0x0000002402037981 */ /* 0x000ea2000c1e1100 */
[----:B------:R-:W-:Y:S02]  /*21d0*/  CS2R R16, SRZ ;  /* 0x0000000000107805 */ /* 0x000fe4000001ff00 */
[----:B--2---:R-:W-:-:S13]  /*21e0*/  ISETP.NE.AND P0, PT, R3, RZ, PT ;  /* 0x000000ff0300720c */ /* 0x004fda0003f05270 */
[----:B------:R-:W-:Y:S05]  /*21f0*/  @!P0 BRA `(.L_x_2564) ;  /* 0x0000000400048947 */ /* 0x000fea0003800000 */
[----:B------:R-:W-:-:S13]  /*2200*/  ISETP.NE.AND P0, PT, R3, 0x80, PT ;  /* 0x000000800300780c */ /* 0x000fda0003f05270 */
[----:B------:R-:W-:Y:S01]  /*2210*/  @!P0 IMAD.MOV.U32 R16, RZ, RZ, 0x20000000 ;  /* 0x20000000ff108424 */ /* 0x000fe200078e00ff */
        /* <DEDUP_REMOVED lines=15> */
.L_x_2582:
[----:B------:R-:W-:Y:S05]  /*2310*/  BSYNC.RECONVERGENT B0 ;  /* 0x0000000000007941 */ /* 0x000fea0003800200 */
.L_x_2581:
[----:B------:R-:W-:Y:S02]  /*2320*/  SHF.L.U32 R0, R0, 0x15, RZ ;  /* 0x0000001500007819 */ /* 0x000fe400000006ff */
[----:B------:R-:W-:-:S04]  /*2330*/  LEA R2, R2, 0x37800000, 0x17 ;  /* 0x3780000002027811 */ /* 0x000fc800078eb8ff */
[----:B------:R-:W-:-:S05]  /*2340*/  LOP3.LUT R0, R2, R0, R7, 0xfe, !PT ;  /* 0x0000000002007212 */ /* 0x000fca00078efe07 */
[----:B------:R-:W-:-:S04]  /*2350*/  FMUL.FTZ R0, R0, 1 ;  /* 0x3f80000000007820 */ /* 0x000fc80000410000 */
[----:B------:R0:W1:Y:S01]  /*2360*/  F2F.F64.F32 R16, R0 ;  /* 0x0000000000107310 */ /* 0x0000620000201800 */
[----:B------:R-:W-:Y:S05]  /*2370*/  BRA `(.L_x_2564) ;  /* 0x0000000000a47947 */ /* 0x000fea0003800000 */
.L_x_2576:
[----:B------:R-:W-:-:S09]  /*2380*/  UISETP.NE.AND UP0, UPT, UR4, 0x1c, UPT ;  /* 0x0000001c0400788c */ /* 0x000fd2000bf05270 */
[----:B------:R-:W-:Y:S05]  /*2390*/  BRA.U !UP0, `(.L_x_2583) ;  /* 0x0000000108947547 */ /* 0x000fea000b800000 */
[----:B------:R-:W-:-:S09]  /*23a0*/  UISETP.NE.AND UP0, UPT, UR4, 0x1d, UPT ;  /* 0x0000001d0400788c */ /* 0x000fd2000bf05270 */
[----:B------:R-:W-:Y:S05]  /*23b0*/  BRA.U !UP0, `(.L_x_2584) ;  /* 0x0000000108807547 */ /* 0x000fea000b800000 */
[----:B------:R-:W-:-:S09]  /*23c0*/  UISETP.NE.AND UP0, UPT, UR4, 0x2c, UPT ;  /* 0x0000002c0400788c */ /* 0x000fd2000bf05270 */
[----:B------:R-:W-:Y:S05]  /*23d0*/  BRA.U !UP0, `(.L_x_2585) ;  /* 0x0000000108487547 */ /* 0x000fea000b800000 */
.L_x_2563:
        /* <DEDUP_REMOVED lines=16> */
.L_x_2586:
[----:B------:R-:W-:Y:S01]  /*24e0*/  CS2R R16, SRZ ;  /* 0x0000000000107805 */ /* 0x000fe2000001ff00 */
[----:B------:R-:W-:Y:S06]  /*24f0*/  BRA `(.L_x_2564) ;  /* 0x0000000000447947 */ /* 0x000fec0003800000 */
.L_x_2585:
[----:B------:R-:W2:Y:S01]  /*2500*/  LDG.E.U8 R0, desc[UR36][R2.64] ;  /* 0x0000002402007981 */ /* 0x000ea2000c1e1100 */
[----:B------:R-:W-:Y:S02]  /*2510*/  IMAD.MOV.U32 R16, RZ, RZ, 0x0 ;  /* 0x00000000ff107424 */ /* 0x000fe400078e00ff */
[----:B------:R-:W-:Y:S01]  /*2520*/  IMAD.MOV.U32 R17, RZ, RZ, 0x38000000 ;  /* 0x38000000ff117424 */ /* 0x000fe200078e00ff */
[----:B--2---:R-:W-:-:S13]  /*2530*/  ISETP.NE.AND P0, PT, R0, RZ, PT ;  /* 0x000000ff0000720c */ /* 0x004fda0003f05270 */
[----:B------:R-:W-:Y:S05]  /*2540*/  @!P0 BRA `(.L_x_2564) ;  /* 0x0000000000308947 */ /* 0x000fea0003800000 */
[----:B------:R-:W-:-:S13]  /*2550*/  ISETP.NE.AND P0, PT, R0, 0xff, PT ;  /* 0x000000ff0000780c */ /* 0x000fda0003f05270 */
[----:B------:R-:W-:Y:S01]  /*2560*/  @P0 SHF.L.U32 R0, R0, 0x17, RZ ;  /* 0x0000001700000819 */ /* 0x000fe200000006ff */
[----:B------:R-:W-:Y:S02]  /*2570*/  @!P0 IMAD.MOV.U32 R16, RZ, RZ, 0x20000000 ;  /* 0x20000000ff108424 */ /* 0x000fe400078e00ff */
[----:B------:R-:W-:Y:S02]  /*2580*/  @!P0 IMAD.MOV.U32 R17, RZ, RZ, 0x7ff80000 ;  /* 0x7ff80000ff118424 */ /* 0x000fe400078e00ff */
[----:B------:R-:W-:-:S04]  /*2590*/  @P0 FMUL.FTZ R0, R0, 1 ;  /* 0x3f80000000000820 */ /* 0x000fc80000410000 */
[----:B------:R2:W3:Y:S01]  /*25a0*/  @P0 F2F.F64.F32 R16, R0 ;  /* 0x0000000000100310 */ /* 0x0004e20000201800 */
[----:B------:R-:W-:Y:S05]  /*25b0*/  BRA `(.L_x_2564) ;  /* 0x0000000000147947 */ /* 0x000fea0003800000 */
.L_x_2584:
[----:B------:R-:W2:Y:S02]  /*25c0*/  LDG.E.64 R16, desc[UR36][R2.64] ;  /* 0x0000002402107981 */ /* 0x000ea4000c1e1b00 */
[----:B--2---:R-:W4:Y:S01]  /*25d0*/  I2F.F64.U64 R16, R16 ;  /* 0x0000001000107312 */ /* 0x004f220000301800 */
[----:B------:R-:W-:Y:S05]  /*25e0*/  BRA `(.L_x_2564) ;  /* 0x0000000000087947 */ /* 0x000fea0003800000 */
.L_x_2583:
[----:B------:R-:W2:Y:S02]  /*25f0*/  LDG.E R2, desc[UR36][R2.64] ;  /* 0x0000002402027981 */ /* 0x000ea4000c1e1900 */
[----:B--2---:R0:W1:Y:S02]  /*2600*/  I2F.F64.U32 R16, R2 ;  /* 0x0000000200107312 */ /* 0x0040640000201800 */
.L_x_2564:
[----:B------:R-:W-:Y:S05]  /*2610*/  BSYNC.RECONVERGENT B6 ;  /* 0x0000000000067941 */ /* 0x000fea0003800200 */
.L_x_2558:
[----:B------:R-:W2:Y:S01]  /*2620*/  LDCU.64 UR6, c[0x0][0x5f8] ;  /* 0x0000bf00ff0677ac */ /* 0x000ea20008000a00 */
[----:B------:R-:W-:Y:S01]  /*2630*/  BSSY.RECONVERGENT B6, `(.L_x_2587) ;  /* 0x00000ec000067945 */ /* 0x000fe20003800200 */
[----:B------:R-:W-:-:S04]  /*2640*/  UPRMT UR4, UR40, 0x7772, URZ ;  /* 0x0000777228047896 */ /* 0x000fc800080000ff */
[----:B------:R-:W-:Y:S01]  /*2650*/  UISETP.GT.AND UP0, UPT, UR4, 0x9, UPT ;  /* 0x000000090400788c */ /* 0x000fe2000bf04270 */
[----:B--2---:R-:W-:-:S04]  /*2660*/  IADD3 R22, P0, PT, R22, UR6, RZ ;  /* 0x0000000616167c10 */ /* 0x004fc8000ff1e0ff */
        /* <DEDUP_REMOVED lines=10> */
[----:B------:R-:W0:Y:S02]  /*2710*/  LDG.E.S8 R4, desc[UR36][R22.64] ;  /* 0x0000002416047981 */ /* 0x000e24000c1e1300 */
[----:B0-----:R-:W0:Y:S01]  /*2720*/  I2F.F64.S16 R4, R4 ;  /* 0x0000000400047312 */ /* 0x001e220000101c00 */
[----:B------:R-:W-:Y:S05]  /*2730*/  BRA `(.L_x_2593) ;  /* 0x0000000c006c7947 */ /* 0x000fea0003800000 */
.L_x_2591:
[----:B------:R-:W0:Y:S02]  /*2740*/  LDG.E.U8 R4, desc[UR36][R22.64] ;  /* 0x0000002416047981 */ /* 0x000e24000c1e1100 */
[----:B0-----:R-:W0:Y:S01]  /*2750*/  I2F.F64.U16 R4, R4 ;  /* 0x0000000400047312 */ /* 0x001e220000101800 */
[----:B------:R-:W-:Y:S05]  /*2760*/  BRA `(.L_x_2593) ;  /* 0x0000000c00607947 */ /* 0x000fea0003800000 */
.L_x_2590:
[----:B------:R-:W-:-:S09]  /*2770*/  UISETP.NE.AND UP0, UPT, UR4, 0x2, UPT ;  /* 0x000000020400788c */ /* 0x000fd2000bf05270 */
[----:B------:R-:W-:Y:S05]  /*2780*/  BRA.U !UP0, `(.L_x_2594) ;  /* 0x0000000108287547 */ /* 0x000fea000b800000 */
[----:B------:R-:W-:-:S09]  /*2790*/  UISETP.NE.AND UP0, UPT, UR4, 0x3, UPT ;  /* 0x000000030400788c */ /* 0x000fd2000bf05270 */
[----:B------:R-:W-:Y:S05]  /*27a0*/  BRA.U !UP0, `(.L_x_2595) ;  /* 0x0000000108147547 */ /* 0x000fea000b800000 */
[----:B------:R-:W-:-:S09]  /*27b0*/  UISETP.NE.AND UP0, UPT, UR4, 0x4, UPT ;  /* 0x000000040400788c */ /* 0x000fd2000bf05270 */
[----:B------:R-:W-:Y:S05]  /*27c0*/  BRA.U UP0, `(.L_x_2592) ;  /* 0x0000000900bc7547 */ /* 0x000fea000b800000 */
[----:B0-----:R-:W2:Y:S02]  /*27d0*/  LDG.E.64 R4, desc[UR36][R22.64] ;  /* 0x0000002416047981 */ /* 0x001ea4000c1e1b00 */
[----:B--2---:R-:W0:Y:S01]  /*27e0*/  I2F.F64.S64 R4, R4 ;  /* 0x0000000400047312 */ /* 0x004e220000301c00 */
[----:B------:R-:W-:Y:S05]  /*27f0*/  BRA `(.L_x_2593) ;  /* 0x0000000c003c7947 */ /* 0x000fea0003800000 */
.L_x_2595:
[----:B------:R-:W0:Y:S02]  /*2800*/  LDG.E R4, desc[UR36][R22.64] ;  /* 0x0000002416047981 */ /* 0x000e24000c1e1900 */
[----:B0-----:R-:W0:Y:S01]  /*2810*/  I2F.F64 R4, R4 ;  /* 0x0000000400047312 */ /* 0x001e220000201c00 */
[----:B------:R-:W-:Y:S05]  /*2820*/  BRA `(.L_x_2593) ;  /* 0x0000000c00307947 */ /* 0x000fea0003800000 */
.L_x_2594:
[----:B------:R-:W0:Y:S02]  /*2830*/  LDG.E.U16 R4, desc[UR36][R22.64] ;  /* 0x0000002416047981 */ /* 0x000e24000c1e1500 */
[----:B0-----:R-:W0:Y:S01]  /*2840*/  I2F.F64.S16 R4, R4 ;  /* 0x0000000400047312 */ /* 0x001e220000101c00 */
[----:B------:R-:W-:Y:S05]  /*2850*/  BRA `(.L_x_2593) ;  /* 0x0000000c00247947 */ /* 0x000fea0003800000 */
.L_x_2589:
        /* <DEDUP_REMOVED lines=8> */
[----:B0-----:R-:W0:Y:S01]  /*28e0*/  F2F.F64.F32 R4, R4 ;  /* 0x0000000400047310 */ /* 0x001e220000201800 */
[----:B------:R-:W-:Y:S05]  /*28f0*/  BRA `(.L_x_2593) ;  /* 0x0000000800fc7947 */ /* 0x000fea0003800000 */
.L_x_2597:
[----:B0-----:R-:W2:Y:S02]  /*2900*/  LDG.E.U16 R0, desc[UR36][R22.64] ;  /* 0x0000002416007981 */ /* 0x001ea4000c1e1500 */
[----:B--2---:R-:W-:-:S05]  /*2910*/  HADD2.F32 R0, -RZ, R0.H0_H0 ;  /* 0x20000000ff007230 */ /* 0x004fca0000004100 */
[----:B------:R-:W-:-:S04]  /*2920*/  FMUL.FTZ R0, R0, 1 ;  /* 0x3f80000000007820 */ /* 0x000fc80000410000 */
[----:B------:R0:W2:Y:S01]  /*2930*/  F2F.F64.F32 R4, R0 ;  /* 0x0000000000047310 */ /* 0x0000a20000201800 */
[----:B------:R-:W-:Y:S05]  /*2940*/  BRA `(.L_x_2593) ;  /* 0x0000000800e87947 */ /* 0x000fea0003800000 */
.L_x_2596:
        /* <DEDUP_REMOVED lines=10> */
.L_x_2599:
[----:B------:R-:W0:Y:S02]  /*29f0*/  LDG.E.U16 R22, desc[UR36][R22.64] ;  /* 0x0000002416167981 */ /* 0x000e24000c1e1500 */
[----:B0-----:R-:W-:-:S05]  /*2a00*/  HADD2.F32 R0, -RZ, R22.H0_H0 ;  /* 0x20000016ff007230 */ /* 0x001fca0000004100 */
[----:B------:R-:W-:-:S04]  /*2a10*/  FMUL.FTZ R0, R0, 1 ;  /* 0x3f80000000007820 */ /* 0x000fc80000410000 */
[----:B------:R0:W2:Y:S01]  /*2a20*/  F2F.F64.F32 R4, R0 ;  /* 0x0000000000047310 */ /* 0x0000a20000201800 */
[----:B------:R-:W-:Y:S05]  /*2a30*/  BRA `(.L_x_2593) ;  /* 0x0000000800ac7947 */ /* 0x000fea0003800000 */
.L_x_2598:
[----:B0-----:R0:W5:Y:S01]  /*2a40*/  LDG.E.64 R4, desc[UR36][R22.64] ;  /* 0x0000002416047981 */ /* 0x001162000c1e1b00 */
[----:B------:R-:W-:Y:S05]  /*2a50*/  BRA `(.L_x_2593) ;  /* 0x0000000800a47947 */ /* 0x000fea0003800000 */
.L_x_2588:
        /* <DEDUP_REMOVED lines=11> */
[----:B0-----:R-:W-:Y:S01]  /*2b10*/  FSEL R5, RZ, 1.875, !P0 ;  /* 0x3ff00000ff057808 */ /* 0x001fe20004000000 */
[----:B------:R-:W-:Y:S08]  /*2b20*/  BRA `(.L_x_2593) ;  /* 0x0000000800707947 */ /* 0x000ff00003800000 */
.L_x_2602:
[----:B0-----:R0:W5:Y:S01]  /*2b30*/  LDG.E.64 R4, desc[UR36][R22.64] ;  /* 0x0000002416047981 */ /* 0x001162000c1e1b00 */
[----:B------:R-:W-:Y:S05]  /*2b40*/  BRA `(.L_x_2593) ;  /* 0x0000000800687947 */ /* 0x000fea0003800000 */
.L_x_2601:
[----:B------:R-:W-:-:S09]  /*2b50*/  UISETP.NE.AND UP0, UPT, UR4, 0xf, UPT ;  /* 0x0000000f0400788c */ /* 0x000fd2000bf05270 */
[----:B------:R-:W-:Y:S05]  /*2b60*/  BRA.U !UP0, `(.L_x_2603) ;  /* 0x00000001089c7547 */ /* 0x000fea000b800000 */
[----:B------:R-:W-:-:S09]  /*2b70*/  UISETP.NE.AND UP0, UPT, UR4, 0x17, UPT ;  /* 0x000000170400788c */ /* 0x000fd2000bf05270 */
[----:B------:R-:W-:Y:S05]  /*2b80*/  BRA.U !UP0, `(.L_x_2604) ;  /* 0x00000001085c7547 */ /* 0x000fea000b800000 */
[----:B------:R-:W-:-:S09]  /*2b90*/  UISETP.NE.AND UP0, UPT, UR4, 0x18, UPT ;  /* 0x000000180400788c */ /* 0x000fd2000bf05270 */
[----:B------:R-:W-:Y:S05]  /*2ba0*/  BRA.U UP0, `(.L_x_2592) ;  /* 0x0000000500c47547 */ /* 0x000fea000b800000 */
[----:B0-----:R-:W2:Y:S01]  /*2bb0*/  LDG.E.U8 R0, desc[UR36][R22.64] ;  /* 0x0000002416007981 */ /* 0x001ea2000c1e1100 */
        /* <DEDUP_REMOVED lines=18> */
[----:B------:R0:W2:Y:S01]  /*2ce0*/  F2F.F64.F32 R4, R3 ;  /* 0x0000000300047310 */ /* 0x0000a20000201800 */
[----:B------:R-:W-:Y:S05]  /*2cf0*/  BRA `(.L_x_2593) ;  /* 0x0000000400fc7947 */ /* 0x000fea0003800000 */
.L_x_2604:
[----:B0-----:R-:W2:Y:S02]  /*2d00*/  LDG.E.U8 R3, desc[UR36][R22.64] ;  /* 0x0000002416037981 */ /* 0x001ea4000c1e1100 */
        /* <DEDUP_REMOVED lines=11> */
[----:B------:R0:W2:Y:S01]  /*2dc0*/  F2F.F64.F32 R4, R0 ;  /* 0x0000000000047310 */ /* 0x0000a20000201800 */
[----:B------:R-:W-:Y:S05]  /*2dd0*/  BRA `(.L_x_2593) ;  /* 0x0000000400c47947 */ /* 0x000fea0003800000 */
.L_x_2603:
[----:B0-----:R-:W2:Y:S02]  /*2de0*/  LDG.E.U16 R0, desc[UR36][R22.64] ;  /* 0x0000002416007981 */ /* 0x001ea4000c1e1500 */
[----:B--2---:R-:W-:-:S04]  /*2df0*/  IMAD.U32 R0, R0, 0x10000, RZ ;  /* 0x0001000000007824 */ /* 0x004fc800078e00ff */
[----:B------:R-:W-:-:S04]  /*2e00*/  FMUL.FTZ R0, R0, 1 ;  /* 0x3f80000000007820 */ /* 0x000fc80000410000 */
[----:B------:R0:W2:Y:S01]  /*2e10*/  F2F.F64.F32 R4, R0 ;  /* 0x0000000000047310 */ /* 0x0000a20000201800 */
[----:B------:R-:W-:Y:S05]  /*2e20*/  BRA `(.L_x_2593) ;  /* 0x0000000400b07947 */ /* 0x000fea0003800000 */
.L_x_2600:
        /* <DEDUP_REMOVED lines=8> */
[----:B------:R-:W0:Y:S02]  /*2eb0*/  LDG.E.U16 R4, desc[UR36][R22.64] ;  /* 0x0000002416047981 */ /* 0x000e24000c1e1500 */
[----:B0-----:R-:W0:Y:S01]  /*2ec0*/  I2F.F64.U16 R4, R4 ;  /* 0x0000000400047312 */ /* 0x001e220000101800 */
[----:B------:R-:W-:Y:S05]  /*2ed0*/  BRA `(.L_x_2593) ;  /* 0x0000000400847947 */ /* 0x000fea0003800000 */
.L_x_2607:
[----:B------:R-:W2:Y:S01]  /*2ee0*/  LDG.E.U8 R22, desc[UR36][R22.64] ;  /* 0x0000002416167981 */ /* 0x000ea2000c1e1100 */
[----:B0-----:R-:W-:Y:S02]  /*2ef0*/  CS2R R4, SRZ ;  /* 0x0000000000047805 */ /* 0x001fe4000001ff00 */
        /* <DEDUP_REMOVED lines=19> */
.L_x_2609:
[----:B------:R-:W-:Y:S05]  /*3030*/  BSYNC.RECONVERGENT B0 ;  /* 0x0000000000007941 */ /* 0x000fea0003800200 */
.L_x_2608:
[----:B------:R-:W-:Y:S01]  /*3040*/  IMAD.SHL.U32 R0, R0, 0x100000, RZ ;  /* 0x0010000000007824 */ /* 0x000fe200078e00ff */
[----:B------:R-:W-:-:S04]  /*3050*/  LEA R2, R2, 0x3b800000, 0x17 ;  /* 0x3b80000002027811 */ /* 0x000fc800078eb8ff */
[----:B------:R-:W-:-:S05]  /*3060*/  LOP3.LUT R0, R2, R0, R7, 0xfe, !PT ;  /* 0x0000000002007212 */ /* 0x000fca00078efe07 */
[----:B------:R-:W-:-:S04]  /*3070*/  FMUL.FTZ R0, R0, 1 ;  /* 0x3f80000000007820 */ /* 0x000fc80000410000 */
[----:B------:R0:W2:Y:S01]  /*3080*/  F2F.F64.F32 R4, R0 ;  /* 0x0000000000047310 */ /* 0x0000a20000201800 */
[----:B------:R-:W-:Y:S05]  /*3090*/  BRA `(.L_x_2593) ;  /* 0x0000000400147947 */ /* 0x000fea0003800000 */
.L_x_2606:
[----:B------:R-:W2:Y:S01]  /*30a0*/  LDG.E.U8 R22, desc[UR36][R22.64] ;  /* 0x0000002416167981 */ /* 0x000ea2000c1e1100 */
[----:B0-----:R-:W-:Y:S02]  /*30b0*/  CS2R R4, SRZ ;  /* 0x0000000000047805 */ /* 0x001fe4000001ff00 */
        /* <DEDUP_REMOVED lines=19> */
.L_x_2611:
[----:B------:R-:W-:Y:S05]  /*31f0*/  BSYNC.RECONVERGENT B0 ;  /* 0x0000000000007941 */ /* 0x000fea0003800200 */
.L_x_2610:
[----:B------:R-:W-:Y:S02]  /*3200*/  SHF.L.U32 R0, R0, 0x15, RZ ;  /* 0x0000001500007819 */ /* 0x000fe400000006ff */
[----:B------:R-:W-:-:S04]  /*3210*/  LEA R2, R2, 0x37800000, 0x17 ;  /* 0x3780000002027811 */ /* 0x000fc800078eb8ff */
[----:B------:R-:W-:-:S05]  /*3220*/  LOP3.LUT R0, R2, R0, R7, 0xfe, !PT ;  /* 0x0000000002007212 */ /* 0x000fca00078efe07 */
[----:B------:R-:W-:-:S04]  /*3230*/  FMUL.FTZ R0, R0, 1 ;  /* 0x3f80000000007820 */ /* 0x000fc80000410000 */
[----:B------:R0:W2:Y:S01]  /*3240*/  F2F.F64.F32 R4, R0 ;  /* 0x0000000000047310 */ /* 0x0000a20000201800 */
[----:B------:R-:W-:Y:S05]  /*3250*/  BRA `(.L_x_2593) ;  /* 0x0000000000a47947 */ /* 0x000fea0003800000 */
.L_x_2605:
[----:B------:R-:W-:-:S09]  /*3260*/  UISETP.NE.AND UP0, UPT, UR4, 0x1c, UPT ;  /* 0x0000001c0400788c */ /* 0x000fd2000bf05270 */
[----:B------:R-:W-:Y:S05]  /*3270*/  BRA.U !UP0, `(.L_x_2612) ;  /* 0x0000000108947547 */ /* 0x000fea000b800000 */
[----:B------:R-:W-:-:S09]  /*3280*/  UISETP.NE.AND UP0, UPT, UR4, 0x1d, UPT ;  /* 0x0000001d0400788c */ /* 0x000fd2000bf05270 */
[----:B------:R-:W-:Y:S05]  /*3290*/  BRA.U !UP0, `(.L_x_2613) ;  /* 0x0000000108807547 */ /* 0x000fea000b800000 */
[----:B------:R-:W-:-:S09]  /*32a0*/  UISETP.NE.AND UP0, UPT, UR4, 0x2c, UPT ;  /* 0x0000002c0400788c */ /* 0x000fd2000bf05270 */
[----:B------:R-:W-:Y:S05]  /*32b0*/  BRA.U !UP0, `(.L_x_2614) ;  /* 0x0000000108487547 */ /* 0x000fea000b800000 */
.L_x_2592:
[----:B0-----:R-:W-:Y:S01]  /*32c0*/  MOV R2, 0x0 ;  /* 0x0000000000027802 */ /* 0x001fe20000000f00 */
[----:B------:R-:W0:Y:S01]  /*32d0*/  LDCU.64 UR4, c[0x4][0x128] ;  /* 0x01002500ff0477ac */ /* 0x000e220008000a00 */
[----:B------:R-:W-:Y:S02]  /*32e0*/  HFMA2 R13, -RZ, RZ, 0, 0 ;  /* 0x00000000ff0d7431 */ /* 0x000fe400000001ff */
[----:B------:R-:W-:Y:S01]  /*32f0*/  IMAD.MOV.U32 R8, RZ, RZ, 0x4e ;  /* 0x0000004eff087424 */ /* 0x000fe200078e00ff */
[----:B------:R-:W2:Y:S01]  /*3300*/  LDCU.64 UR6, c[0x4][0x130] ;  /* 0x01002600ff0677ac */ /* 0x000ea20008000a00 */
[----:B------:R-:W1:Y:S01]  /*3310*/  LDC.64 R2, c[0x4][R2] ;  /* 0x0100000002027b82 */ /* 0x000e620000000a00 */
[----:B------:R-:W-:Y:S01]  /*3320*/  IMAD.MOV.U32 R12, RZ, RZ, 0x1 ;  /* 0x00000001ff0c7424 */ /* 0x000fe200078e00ff */
[----:B------:R-:W3:Y:S01]  /*3330*/  LDCU.64 UR8, c[0x4][0x8] ;  /* 0x01000100ff0877ac */ /* 0x000ee20008000a00 */
[----:B0-----:R-:W-:Y:S02]  /*3340*/  IMAD.U32 R4, RZ, RZ, UR4 ;  /* 0x00000004ff047e24 */ /* 0x001fe4000f8e00ff */
[----:B------:R-:W-:Y:S01]  /*3350*/  IMAD.U32 R5, RZ, RZ, UR5 ;  /* 0x00000005ff057e24 */ /* 0x000fe2000f8e00ff */
[----:B--2---:R-:W-:Y:S01]  /*3360*/  MOV R6, UR6 ;  /* 0x0000000600067c02 */ /* 0x004fe20008000f00 */
[----:B------:R-:W-:-:S02]  /*3370*/  IMAD.U32 R7, RZ, RZ, UR7 ;  /* 0x00000007ff077e24 */ /* 0x000fc4000f8e00ff */
[----:B---3--:R-:W-:Y:S01]  /*3380*/  IMAD.U32 R10, RZ, RZ, UR8 ;  /* 0x00000008ff0a7e24 */ /* 0x008fe2000f8e00ff */
[----:B------:R-:W-:-:S07]  /*3390*/  MOV R11, UR9 ;  /* 0x00000009000b7c02 */ /* 0x000fce0008000f00 */
[----:B------:R-:W-:-:S07]  /*33a0*/  LEPC R20, `(.L_x_2615) ;  /* 0x000000001014794e */ /* 0x000fce0000000000 */
[----:B-1--45:R-:W-:Y:S05]  /*33b0*/  CALL.ABS.NOINC R2 ;  /* 0x0000000002007343 */ /* 0x032fea0003c00000 */
.L_x_2615:
[----:B------:R-:W-:Y:S01]  /*33c0*/  CS2R R4, SRZ ;  /* 0x0000000000047805 */ /* 0x000fe2000001ff00 */
[----:B------:R-:W-:Y:S06]  /*33d0*/  BRA `(.L_x_2593) ;  /* 0x0000000000447947 */ /* 0x000fec0003800000 */
.L_x_2614:
[----:B0-----:R-:W2:Y:S01]  /*33e0*/  LDG.E.U8 R0, desc[UR36][R22.64] ;  /* 0x0000002416007981 */ /* 0x001ea2000c1e1100 */
        /* <DEDUP_REMOVED lines=9> */
[----:B------:R2:W0:Y:S01]  /*3480*/  @P0 F2F.F64.F32 R4, R0 ;  /* 0x0000000000040310 */ /* 0x0004220000201800 */
[----:B------:R-:W-:Y:S05]  /*3490*/  BRA `(.L_x_2593) ;  /* 0x0000000000147947 */ /* 0x000fea0003800000 */
.L_x_2613:
[----:B0-----:R-:W2:Y:S02]  /*34a0*/  LDG.E.64 R4, desc[UR36][R22.64] ;  /* 0x0000002416047981 */ /* 0x001ea4000c1e1b00 */
[----:B--2---:R-:W0:Y:S01]  /*34b0*/  I2F.F64.U64 R4, R4 ;  /* 0x0000000400047312 */ /* 0x004e220000301800 */
[----:B------:R-:W-:Y:S05]  /*34c0*/  BRA `(.L_x_2593) ;  /* 0x0000000000087947 */ /* 0x000fea0003800000 */
.L_x_2612:
[----:B------:R-:W0:Y:S02]  /*34d0*/  LDG.E R4, desc[UR36][R22.64] ;  /* 0x0000002416047981 */ /* 0x000e24000c1e1900 */
[----:B0-----:R-:W0:Y:S02]  /*34e0*/  I2F.F64.U32 R4, R4 ;  /* 0x0000000400047312 */ /* 0x001e240000201800 */
.L_x_2593:
[----:B------:R-:W-:Y:S05]  /*34f0*/  BSYNC.RECONVERGENT B6 ;  /* 0x0000000000067941 */ /* 0x000fea0003800200 */
.L_x_2587:
[----:B------:R-:W2:Y:S01]  /*3500*/  LDCU.64 UR4, c[0x0][0x5e8] ;  /* 0x0000bd00ff0477ac */ /* 0x000ea20008000a00 */
[----:B-1-345:R-:W-:Y:S01]  /*3510*/  DSETP.GT.AND P0, PT, R16, RZ, PT ;  /* 0x000000ff1000722a */ /* 0x03afe20003f04000 */
[----:B------:R-:W0:Y:S01]  /*3520*/  LDCU.64 UR6, c[0x0][0x600] ;  /* 0x0000c000ff0677ac */ /* 0x000e220008000a00 */
[----:B--2---:R-:W-:Y:S01]  /*3530*/  IADD3 R2, P1, PT, R18, UR4, RZ ;  /* 0x0000000412027c10 */ /* 0x004fe2000ff3e0ff */
[----:B------:R-:W-:Y:S01]  /*3540*/  ULOP3.LUT UR4, UR40, 0xff, URZ, 0xc0, !UPT ;  /* 0x000000ff28047892 */ /* 0x000fe2000f8ec0ff */
[----:B0-----:R-:W-:-:S03]  /*3550*/  DMUL R6, R4, UR6 ;  /* 0x0000000604067c28 */ /* 0x001fc60008000000 */
[----:B------:R-:W-:Y:S01]  /*3560*/  UISETP.GT.AND UP0, UPT, UR4, 0x9, UPT ;  /* 0x000000090400788c */ /* 0x000fe2000bf04270 */
[----:B------:R-:W-:-:S06]  /*3570*/  IADD3.X R3, PT, PT, RZ, UR5, RZ, P1, !PT ;  /* 0x00000005ff037c10 */ /* 0x000fcc0008ffe4ff */
[----:B------:R-:W-:Y:S02]  /*3580*/  FSEL R4, R4, R6, P0 ;  /* 0x0000000604047208 */ /* 0x000fe40000000000 */
[----:B------:R-:W-:Y:S01]  /*3590*/  FSEL R5, R5, R7, P0 ;  /* 0x0000000705057208 */ /* 0x000fe20000000000 */
        /* <DEDUP_REMOVED lines=9> */
[----:B------:R-:W0:Y:S02]  /*3630*/  F2I.F64.TRUNC R5, R4 ;  /* 0x0000000400057311 */ /* 0x000e24000030d100 */
[----:B0-----:R0:W-:Y:S01]  /*3640*/  STG.E.U8 desc[UR36][R2.64], R5 ;  /* 0x0000000502007986 */ /* 0x0011e2000c101124 */
[----:B------:R-:W-:Y:S05]  /*3650*/  BRA `(.L_x_2621) ;  /* 0x0000000c00f47947 */ /* 0x000fea0003800000 */
.L_x_2619:
[----:B------:R-:W0:Y:S02]  /*3660*/  F2I.S64.F64.TRUNC R4, R4 ;  /* 0x0000000400047311 */ /* 0x000e24000030d900 */
[----:B0-----:R-:W-:-:S05]  /*3670*/  IMAD.MOV.U32 R7, RZ, RZ, R4 ;  /* 0x000000ffff077224 */ /* 0x001fca00078e0004 */
[----:B------:R0:W-:Y:S01]  /*3680*/  STG.E.U8 desc[UR36][R2.64], R7 ;  /* 0x0000000702007986 */ /* 0x0001e2000c101124 */
[----:B------:R-:W-:Y:S05]  /*3690*/  BRA `(.L_x_2621) ;  /* 0x0000000c00e47947 */ /* 0x000fea0003800000 */
.L_x_2618:
[----:B------:R-:W-:-:S09]  /*36a0*/  UISETP.NE.AND UP0, UPT, UR4, 0x2, UPT ;  /* 0x000000020400788c */ /* 0x000fd2000bf05270 */
[----:B------:R-:W-:Y:S05]  /*36b0*/  BRA.U !UP0, `(.L_x_2622) ;  /* 0x0000000108287547 */ /* 0x000fea000b800000 */
[----:B------:R-:W-:-:S09]  /*36c0*/  UISETP.NE.AND UP0, UPT, UR4, 0x3, UPT ;  /* 0x000000030400788c */ /* 0x000fd2000bf05270 */
[----:B------:R-:W-:Y:S05]  /*36d0*/  BRA.U !UP0, `(.L_x_2623) ;  /* 0x0000000108147547 */ /* 0x000fea000b800000 */
[----:B------:R-:W-:-:S09]  /*36e0*/  UISETP.NE.AND UP0, UPT, UR4, 0x4, UPT ;  /* 0x000000040400788c */ /* 0x000fd2000bf05270 */
[----:B------:R-:W-:Y:S05]  /*36f0*/  BRA.U UP0, `(.L_x_2620) ;  /* 0x0000000d00247547 */ /* 0x000fea000b800000 */
[----:B------:R-:W0:Y:S02]  /*3700*/  F2I.S64.F64.TRUNC R4, R4 ;  /* 0x0000000400047311 */ /* 0x000e24000030d900 */
[----:B0-----:R0:W-:Y:S01]  /*3710*/  STG.E.64 desc[UR36][R2.64], R4 ;  /* 0x0000000402007986 */ /* 0x0011e2000c101b24 */
[----:B------:R-:W-:Y:S05]  /*3720*/  BRA `(.L_x_2621) ;  /* 0x0000000c00c07947 */ /* 0x000fea0003800000 */
.L_x_2623:
[----:B------:R-:W0:Y:S02]  /*3730*/  F2I.F64.TRUNC R5, R4 ;  /* 0x0000000400057311 */ /* 0x000e24000030d100 */
[----:B0-----:R0:W-:Y:S01]  /*3740*/  STG.E desc[UR36][R2.64], R5 ;  /* 0x0000000502007986 */ /* 0x0011e2000c101924 */
[----:B------:R-:W-:Y:S05]  /*3750*/  BRA `(.L_x_2621) ;  /* 0x0000000c00b47947 */ /* 0x000fea0003800000 */
.L_x_2622:
[----:B------:R-:W0:Y:S02]  /*3760*/  F2I.F64.TRUNC R5, R4 ;  /* 0x0000000400057311 */ /* 0x000e24000030d100 */
[----:B0-----:R0:W-:Y:S01]  /*3770*/  STG.E.U16 desc[UR36][R2.64], R5 ;  /* 0x0000000502007986 */ /* 0x0011e2000c101524 */
[----:B------:R-:W-:Y:S05]  /*3780*/  BRA `(.L_x_2621) ;  /* 0x0000000c00a87947 */ /* 0x000fea0003800000 */
.L_x_2617:
[----:B------:R-:W-:-:S09]  /*3790*/  UISETP.GT.AND UP0, UPT, UR4, 0x6, UPT ;  /* 0x000000060400788c */ /* 0x000fd2000bf04270 */
[----:B------:R-:W-:Y:S05]  /*37a0*/  BRA.U UP0, `(.L_x_2624) ;  /* 0x00000001004c7547 */ /* 0x000fea000b800000 */
[----:B------:R-:W-:-:S09]  /*37b0*/  UISETP.NE.AND UP0, UPT, UR4, 0x5, UPT ;  /* 0x000000050400788c */ /* 0x000fd2000bf05270 */
[----:B------:R-:W-:Y:S05]  /*37c0*/  BRA.U !UP0, `(.L_x_2625) ;  /* 0x0000000108247547 */ /* 0x000fea000b800000 */
[----:B------:R-:W-:-:S09]  /*37d0*/  UISETP.NE.AND UP0, UPT, UR4, 0x6, UPT ;  /* 0x000000060400788c */ /* 0x000fd2000bf05270 */
[----:B------:R-:W-:Y:S05]  /*37e0*/  BRA.U UP0, `(.L_x_2620) ;  /* 0x0000000900e87547 */ /* 0x000fea000b800000 */
[----:B------:R-:W-:Y:S01]  /*37f0*/  UMOV UR4, 0xf0000000 ;  /* 0xf000000000047882 */ /* 0x000fe20000000000 */
[----:B------:R-:W-:Y:S01]  /*3800*/  UMOV UR5, 0x380fffff ;  /* 0x380fffff00057882 */ /* 0x000fe20000000000 */
[----:B------:R-:W0:Y:S01]  /*3810*/  F2F.F32.F64 R7, R4 ;  /* 0x0000000400077310 */ /* 0x000e220000301000 */
[----:B------:R-:W-:-:S14]  /*3820*/  DSETP.GEU.AND P0, PT, |R4|, UR4, PT ;  /* 0x0000000404007e2a */ /* 0x000fdc000bf0e200 */
[----:B0-----:R-:W-:-:S05]  /*3830*/  @!P0 FMUL R7, R7, 1.175494350822287508e-38 ;  /* 0x0080000007078820 */ /* 0x001fca0000400000 */
[----:B------:R1:W-:Y:S01]  /*3840*/  STG.E desc[UR36][R2.64], R7 ;  /* 0x0000000702007986 */ /* 0x0003e2000c101924 */
[----:B------:R-:W-:Y:S05]  /*3850*/  BRA `(.L_x_2621) ;  /* 0x0000000c00747947 */ /* 0x000fea0003800000 */
.L_x_2625:
[----:B------:R-:W-:Y:S01]  /*3860*/  UMOV UR4, 0xf0000000 ;  /* 0xf000000000047882 */ /* 0x000fe20000000000 */
[----:B------:R-:W-:Y:S01]  /*3870*/  UMOV UR5, 0x380fffff ;  /* 0x380fffff00057882 */ /* 0x000fe20000000000 */
[----:B------:R-:W0:Y:S01]  /*3880*/  F2F.F32.F64 R0, R4 ;  /* 0x0000000400007310 */ /* 0x000e220000301000 */
[----:B------:R-:W-:-:S14]  /*3890*/  DSETP.GEU.AND P0, PT, |R4|, UR4, PT ;  /* 0x0000000404007e2a */ /* 0x000fdc000bf0e200 */
[----:B0-----:R-:W-:-:S05]  /*38a0*/  @!P0 FMUL R0, R0, 1.175494350822287508e-38 ;  /* 0x0080000000008820 */ /* 0x001fca0000400000 */
[----:B------:R-:W-:-:S05]  /*38b0*/  F2FP.F16.F32.PACK_AB R0, RZ, R0 ;  /* 0x00000000ff00723e */ /* 0x000fca00000000ff */
[----:B------:R0:W-:Y:S01]  /*38c0*/  STG.E.U16 desc[UR36][R2.64], R0 ;  /* 0x0000000002007986 */ /* 0x0001e2000c101524 */
[----:B------:R-:W-:Y:S05]  /*38d0*/  BRA `(.L_x_2621) ;  /* 0x0000000c00547947 */ /* 0x000fea0003800000 */
.L_x_2624:
[----:B------:R-:W-:-:S09]  /*38e0*/  UISETP.NE.AND UP0, UPT, UR4, 0x7, UPT ;  /* 0x000000070400788c */ /* 0x000fd2000bf05270 */
[----:B------:R-:W-:Y:S05]  /*38f0*/  BRA.U !UP0, `(.L_x_2626) ;  /* 0x0000000108547547 */ /* 0x000fea000b800000 */
[----:B------:R-:W-:-:S09]  /*3900*/  UISETP.NE.AND UP0, UPT, UR4, 0x8, UPT ;  /* 0x000000080400788c */ /* 0x000fd2000bf05270 */
[----:B------:R-:W-:Y:S05]  /*3910*/  BRA.U !UP0, `(.L_x_2627) ;  /* 0x0000000108287547 */ /* 0x000fea000b800000 */
[----:B------:R-:W-:-:S09]  /*3920*/  UISETP.NE.AND UP0, UPT, UR4, 0x9, UPT ;  /* 0x000000090400788c */ /* 0x000fd2000bf05270 */
[----:B------:R-:W-:Y:S05]  /*3930*/  BRA.U UP0, `(.L_x_2620) ;  /* 0x0000000900947547 */ /* 0x000fea000b800000 */
[----:B------:R-:W-:Y:S01]  /*3940*/  UMOV UR4, 0xf0000000 ;  /* 0xf000000000047882 */ /* 0x000fe20000000000 */
[----:B------:R-:W-:Y:S01]  /*3950*/  UMOV UR5, 0x380fffff ;  /* 0x380fffff00057882 */ /* 0x000fe20000000000 */
[----:B------:R-:W0:Y:S01]  /*3960*/  F2F.F32.F64 R6, R4 ;  /* 0x0000000400067310 */ /* 0x000e220000301000 */
[----:B------:R-:W-:Y:S01]  /*3970*/  DSETP.GEU.AND P0, PT, |R4|, UR4, PT ;  /* 0x0000000404007e2a */ /* 0x000fe2000bf0e200 */
[----:B------:R-:W-:-:S13]  /*3980*/  IMAD.MOV.U32 R7, RZ, RZ, RZ ;  /* 0x000000ffff077224 */ /* 0x000fda00078e00ff */
[----:B0-----:R-:W-:-:S05]  /*3990*/  @!P0 FMUL R6, R6, 1.175494350822287508e-38 ;  /* 0x0080000006068820 */ /* 0x001fca0000400000 */
[----:B------:R3:W-:Y:S01]  /*39a0*/  STG.E.64 desc[UR36][R2.64], R6 ;  /* 0x0000000602007986 */ /* 0x0007e2000c101b24 */
[----:B------:R-:W-:Y:S05]  /*39b0*/  BRA `(.L_x_2621) ;  /* 0x0000000c001c7947 */ /* 0x000fea0003800000 */
.L_x_2627:
[----:B------:R-:W-:Y:S01]  /*39c0*/  UMOV UR4, 0xf0000000 ;  /* 0xf000000000047882 */ /* 0x000fe20000000000 */
[----:B------:R-:W-:Y:S01]  /*39d0*/  UMOV UR5, 0x380fffff ;  /* 0x380fffff00057882 */ /* 0x000fe20000000000 */
[----:B------:R-:W0:Y:S01]  /*39e0*/  F2F.F32.F64 R0, R4 ;  /* 0x0000000400007310 */ /* 0x000e220000301000 */
[----:B------:R-:W-:-:S14]  /*39f0*/  DSETP.GEU.AND P0, PT, |R4|, UR4, PT ;  /* 0x0000000404007e2a */ /* 0x000fdc000bf0e200 */
[----:B0-----:R-:W-:-:S05]  /*3a00*/  @!P0 FMUL R0, R0, 1.175494350822287508e-38 ;  /* 0x0080000000008820 */ /* 0x001fca0000400000 */
[----:B------:R-:W-:-:S04]  /*3a10*/  F2FP.F16.F32.PACK_AB R5, RZ, R0 ;  /* 0x00000000ff05723e */ /* 0x000fc800000000ff */
[----:B------:R-:W-:-:S05]  /*3a20*/  PRMT R5, R5, 0x5410, RZ ;  /* 0x0000541005057816 */ /* 0x000fca00000000ff */
[----:B------:R2:W-:Y:S01]  /*3a30*/  STG.E desc[UR36][R2.64], R5 ;  /* 0x0000000502007986 */ /* 0x0005e2000c101924 */
[----:B------:R-:W-:Y:S05]  /*3a40*/  BRA `(.L_x_2621) ;  /* 0x0000000800f87947 */ /* 0x000fea0003800000 */
.L_x_2626:
[----:B------:R4:W-:Y:S01]  /*3a50*/  STG.E.64 desc[UR36][R2.64], R4 ;  /* 0x0000000402007986 */ /* 0x0009e2000c101b24 */
[----:B------:R-:W-:Y:S05]  /*3a60*/  BRA `(.L_x_2621) ;  /* 0x0000000800f07947 */ /* 0x000fea0003800000 */
.L_x_2616:
        /* <DEDUP_REMOVED lines=8> */
[----:B------:R-:W-:-:S06]  /*3af0*/  DSETP.NEU.AND P0, PT, R4, RZ, PT ;  /* 0x000000ff0400722a */ /* 0x000fcc0003f0d000 */
[----:B------:R-:W-:-:S05]  /*3b00*/  SEL R5, RZ, 0x1, !P0 ;  /* 0x00000001ff057807 */ /* 0x000fca0004000000 */
[----:B------:R0:W-:Y:S01]  /*3b10*/  STG.E.U8 desc[UR36][R2.64], R5 ;  /* 0x0000000502007986 */ /* 0x0001e2000c101124 */
[----:B------:R-:W-:Y:S05]  /*3b20*/  BRA `(.L_x_2621) ;  /* 0x0000000800c07947 */ /* 0x000fea0003800000 */
.L_x_2630:
[----:B------:R-:W-:-:S05]  /*3b30*/  CS2R R6, SRZ ;  /* 0x0000000000067805 */ /* 0x000fca000001ff00 */
[----:B------:R0:W-:Y:S01]  /*3b40*/  STG.E.128 desc[UR36][R2.64], R4 ;  /* 0x0000000402007986 */ /* 0x0001e2000c101d24 */
[----:B------:R-:W-:Y:S05]  /*3b50*/  BRA `(.L_x_2621) ;  /* 0x0000000800b47947 */ /* 0x000fea0003800000 */
.L_x_2629:
        /* <DEDUP_REMOVED lines=10> */
[----:B------:R-:W-:Y:S01]  /*3c00*/  BSSY.RECONVERGENT B0, `(.L_x_2633) ;  /* 0x000000d000007945 */ /* 0x000fe20003800200 */
[----:B------:R-:W-:-:S12]  /*3c10*/  MOV R0, 0x7f ;  /* 0x0000007f00007802 */ /* 0x000fd80000000f00 */
[----:B0-----:R-:W-:-:S05]  /*3c20*/  @!P0 FMUL R9, R9, 1.175494350822287508e-38 ;  /* 0x0080000009098820 */ /* 0x001fca0000400000 */
        /* <DEDUP_REMOVED lines=10> */
.L_x_2634:
[----:B------:R-:W-:Y:S05]  /*3cd0*/  BSYNC.RECONVERGENT B0 ;  /* 0x0000000000007941 */ /* 0x000fea0003800200 */
.L_x_2633:
[----:B------:R-:W-:-:S05]  /*3ce0*/  LOP3.LUT R7, R0, 0x80, R7, 0xf8, !PT ;  /* 0x0000008000077812 */ /* 0x000fca00078ef807 */
[----:B------:R0:W-:Y:S01]  /*3cf0*/  STG.E.U8 desc[UR36][R2.64], R7 ;  /* 0x0000000702007986 */ /* 0x0001e2000c101124 */
[----:B------:R-:W-:Y:S05]  /*3d00*/  BRA `(.L_x_2621) ;  /* 0x0000000800487947 */ /* 0x000fea0003800000 */
.L_x_2632:
[----:B------:R-:W-:Y:S01]  /*3d10*/  UMOV UR4, 0xf0000000 ;  /* 0xf000000000047882 */ /* 0x000fe20000000000 */
[----:B------:R-:W-:Y:S01]  /*3d20*/  UMOV UR5, 0x380fffff ;  /* 0x380fffff00057882 */ /* 0x000fe20000000000 */
[----:B------:R-:W0:Y:S01]  /*3d30*/  F2F.F32.F64 R9, R4 ;  /* 0x0000000400097310 */ /* 0x000e220000301000 */
[----:B------:R-:W-:Y:S01]  /*3d40*/  DSETP.GEU.AND P0, PT, |R4|, UR4, PT ;  /* 0x0000000404007e2a */ /* 0x000fe2000bf0e200 */
[----:B------:R-:W-:-:S13]  /*3d50*/  BSSY.RECONVERGENT B0, `(.L_x_2635) ;  /* 0x000000f000007945 */ /* 0x000fda0003800200 */
[----:B0-----:R-:W-:-:S05]  /*3d60*/  @!P0 FMUL R9, R9, 1.175494350822287508e-38 ;  /* 0x0080000009098820 */ /* 0x001fca0000400000 */
        /* <DEDUP_REMOVED lines=13> */
.L_x_2636:
[----:B------:R-:W-:Y:S05]  /*3e40*/  BSYNC.RECONVERGENT B0 ;  /* 0x0000000000007941 */ /* 0x000fea0003800200 */
.L_x_2635:
[----:B------:R-:W-:-:S05]  /*3e50*/  LOP3.LUT R7, R0, 0x80, R7, 0xf8, !PT ;  /* 0x0000008000077812 */ /* 0x000fca00078ef807 */
[----:B------:R0:W-:Y:S01]  /*3e60*/  STG.E.U8 desc[UR36][R2.64], R7 ;  /* 0x0000000702007986 */ /* 0x0001e2000c101124 */
[----:B------:R-:W-:Y:S05]  /*3e70*/  BRA `(.L_x_2621) ;  /* 0x0000000400ec7947 */ /* 0x000fea0003800000 */
.L_x_2631:
[----:B------:R-:W-:Y:S01]  /*3e80*/  UMOV UR4, 0xf0000000 ;  /* 0xf000000000047882 */ /* 0x000fe20000000000 */
[----:B------:R-:W-:Y:S01]  /*3e90*/  UMOV UR5, 0x380fffff ;  /* 0x380fffff00057882 */ /* 0x000fe20000000000 */
[----:B------:R-:W0:Y:S01]  /*3ea0*/  F2F.F32.F64 R0, R4 ;  /* 0x0000000400007310 */ /* 0x000e220000301000 */
[----:B------:R-:W-:-:S14]  /*3eb0*/  DSETP.GEU.AND P0, PT, |R4|, UR4, PT ;  /* 0x0000000404007e2a */ /* 0x000fdc000bf0e200 */
[----:B0-----:R-:W-:-:S05]  /*3ec0*/  @!P0 FMUL R0, R0, 1.175494350822287508e-38 ;  /* 0x0080000000008820 */ /* 0x001fca0000400000 */
[----:B------:R-:W-:-:S05]  /*3ed0*/  F2FP.BF16.F32.PACK_AB R0, RZ, R0 ;  /* 0x00000000ff00723e */ /* 0x000fca00000010ff */
[----:B------:R0:W-:Y:S01]  /*3ee0*/  STG.E.U16 desc[UR36][R2.64], R0 ;  /* 0x0000000002007986 */ /* 0x0001e2000c101524 */
[----:B------:R-:W-:Y:S05]  /*3ef0*/  BRA `(.L_x_2621) ;  /* 0x0000000400cc7947 */ /* 0x000fea0003800000 */
.L_x_2628:
        /* <DEDUP_REMOVED lines=8> */
[----:B------:R-:W0:Y:S02]  /*3f80*/  F2I.U32.F64.TRUNC R5, R4 ;  /* 0x0000000400057311 */ /* 0x000e24000030d000 */
[----:B0-----:R0:W-:Y:S01]  /*3f90*/  STG.E.U16 desc[UR36][R2.64], R5 ;  /* 0x0000000502007986 */ /* 0x0011e2000c101524 */
[----:B------:R-:W-:Y:S05]  /*3fa0*/  BRA `(.L_x_2621) ;  /* 0x0000000400a07947 */ /* 0x000fea0003800000 */
.L_x_2639:
[----:B------:R-:W-:Y:S01]  /*3fb0*/  UMOV UR4, 0xf0000000 ;  /* 0xf000000000047882 */ /* 0x000fe20000000000 */
[----:B------:R-:W-:Y:S01]  /*3fc0*/  UMOV UR5, 0x380fffff ;  /* 0x380fffff00057882 */ /* 0x000fe20000000000 */
[----:B------:R-:W0:Y:S01]  /*3fd0*/  F2F.F32.F64 R7, R4 ;  /* 0x0000000400077310 */ /* 0x000e220000301000 */
[----:B------:R-:W-:Y:S01]  /*3fe0*/  DSETP.GEU.AND P0, PT, |R4|, UR4, PT ;  /* 0x0000000404007e2a */ /* 0x000fe2000bf0e200 */
[----:B------:R-:W-:Y:S01]  /*3ff0*/  BSSY.RECONVERGENT B0, `(.L_x_2640) ;  /* 0x0000015000007945 */ /* 0x000fe20003800200 */
[----:B------:R-:W-:-:S12]  /*4000*/  IMAD.MOV.U32 R0, RZ, RZ, 0x80 ;  /* 0x00000080ff007424 */ /* 0x000fd800078e00ff */
[----:B0-----:R-:W-:-:S05]  /*4010*/  @!P0 FMUL R7, R7, 1.175494350822287508e-38 ;  /* 0x0080000007078820 */ /* 0x001fca0000400000 */
        /* <DEDUP_REMOVED lines=10> */
.L_x_2642:
[----:B------:R-:W-:-:S04]  /*40c0*/  SHF.R.U32.HI R0, RZ, 0x14, R7 ;  /* 0x00000014ff007819 */ /* 0x000fc80000011607 */
[----:B------:R-:W-:-:S04]  /*40d0*/  LOP3.LUT R0, R0, 0x1, RZ, 0xc0, !PT ;  /* 0x0000000100007812 */ /* 0x000fc800078ec0ff */
[----:B------:R-:W-:-:S04]  /*40e0*/  IADD3 R0, PT, PT, R7, 0x487ffff, R0 ;  /* 0x0487ffff07007810 */ /* 0x000fc80007ffe000 */
[----:B------:R-:W-:-:S04]  /*40f0*/  SHF.R.U32.HI R0, RZ, 0x14, R0 ;  /* 0x00000014ff007819 */ /* 0x000fc80000011600 */
[----:B------:R-:W-:-:S07]  /*4100*/  LOP3.LUT R4, R0, 0xff, RZ, 0xc0, !PT ;  /* 0x000000ff00047812 */ /* 0x000fce00078ec0ff */
.L_x_2643:
[----:B------:R-:W-:-:S04]  /*4110*/  SHF.R.U32.HI R5, RZ, 0x18, R7 ;  /* 0x00000018ff057819 */ /* 0x000fc80000011607 */
[----:B------:R-:W-:-:S04]  /*4120*/  LOP3.LUT R4, R4, 0x80, R5, 0xf8, !PT ;  /* 0x0000008004047812 */ /* 0x000fc800078ef805 */
[----:B------:R-:W-:-:S07]  /*4130*/  PRMT R0, R4, 0x7610, R0 ;  /* 0x0000761004007816 */ /* 0x000fce0000000000 */
.L_x_2641:
[----:B------:R-:W-:Y:S05]  /*4140*/  BSYNC.RECONVERGENT B0 ;  /* 0x0000000000007941 */ /* 0x000fea0003800200 */
.L_x_2640:
[----:B------:R0:W-:Y:S01]  /*4150*/  STG.E.U8 desc[UR36][R2.64], R0 ;  /* 0x0000000002007986 */ /* 0x0001e2000c101124 */
[----:B------:R-:W-:Y:S05]  /*4160*/  BRA `(.L_x_2621) ;  /* 0x0000000400307947 */ /* 0x000fea0003800000 */
.L_x_2638:
[----:B------:R-:W-:Y:S01]  /*4170*/  UMOV UR4, 0xf0000000 ;  /* 0xf000000000047882 */ /* 0x000fe20000000000 */
[----:B------:R-:W-:Y:S01]  /*4180*/  UMOV UR5, 0x380fffff ;  /* 0x380fffff00057882 */ /* 0x000fe20000000000 */
[----:B------:R-:W0:Y:S01]  /*4190*/  F2F.F32.F64 R7, R4 ;  /* 0x0000000400077310 */ /* 0x000e220000301000 */
[----:B------:R-:W-:Y:S01]  /*41a0*/  DSETP.GEU.AND P0, PT, |R4|, UR4, PT ;  /* 0x0000000404007e2a */ /* 0x000fe2000bf0e200 */
[----:B------:R-:W-:Y:S01]  /*41b0*/  BSSY.RECONVERGENT B0, `(.L_x_2644) ;  /* 0x0000015000007945 */ /* 0x000fe20003800200 */
[----:B------:R-:W-:-:S12]  /*41c0*/  MOV R0, 0x80 ;  /* 0x0000008000007802 */ /* 0x000fd80000000f00 */
        /* <DEDUP_REMOVED lines=11> */
.L_x_2646:
[----:B------:R-:W-:-:S04]  /*4280*/  SHF.R.U32.HI R0, RZ, 0x15, R7 ;  /* 0x00000015ff007819 */ /* 0x000fc80000011607 */
[----:B------:R-:W-:-:S04]  /*4290*/  LOP3.LUT R0, R0, 0x1, RZ, 0xc0, !PT ;  /* 0x0000000100007812 */ /* 0x000fc800078ec0ff */
[----:B------:R-:W-:-:S04]  /*42a0*/  IADD3 R0, PT, PT, R7, 0x88fffff, R0 ;  /* 0x088fffff07007810 */ /* 0x000fc80007ffe000 */
[----:B------:R-:W-:-:S04]  /*42b0*/  SHF.R.U32.HI R0, RZ, 0x15, R0 ;  /* 0x00000015ff007819 */ /* 0x000fc80000011600 */
[----:B------:R-:W-:-:S07]  /*42c0*/  LOP3.LUT R4, R0, 0xff, RZ, 0xc0, !PT ;  /* 0x000000ff00047812 */ /* 0x000fce00078ec0ff */
.L_x_2647:
[----:B------:R-:W-:-:S04]  /*42d0*/  SHF.R.U32.HI R5, RZ, 0x18, R7 ;  /* 0x00000018ff057819 */ /* 0x000fc80000011607 */
[----:B------:R-:W-:-:S04]  /*42e0*/  LOP3.LUT R4, R4, 0x80, R5, 0xf8, !PT ;  /* 0x0000008004047812 */ /* 0x000fc800078ef805 */
[----:B------:R-:W-:-:S07]  /*42f0*/  PRMT R0, R4, 0x7610, R0 ;  /* 0x0000761004007816 */ /* 0x000fce0000000000 */
.L_x_2645:
[----:B------:R-:W-:Y:S05]  /*4300*/  BSYNC.RECONVERGENT B0 ;  /* 0x0000000000007941 */ /* 0x000fea0003800200 */
.L_x_2644:
[----:B------:R0:W-:Y:S01]  /*4310*/  STG.E.U8 desc[UR36][R2.64], R0 ;  /* 0x0000000002007986 */ /* 0x0001e2000c101124 */
[----:B------:R-:W-:Y:S05]  /*4320*/  BRA `(.L_x_2621) ;  /* 0x0000000000c07947 */ /* 0x000fea0003800000 */
.L_x_2637:
[----:B------:R-:W-:-:S09]  /*4330*/  UISETP.NE.AND UP0, UPT, UR4, 0x1c, UPT ;  /* 0x0000001c0400788c */ /* 0x000fd2000bf05270 */
[----:B------:R-:W-:Y:S05]  /*4340*/  BRA.U !UP0, `(.L_x_2648) ;  /* 0x0000000108b07547 */ /* 0x000fea000b800000 */
[----:B------:R-:W-:-:S09]  /*4350*/  UISETP.NE.AND UP0, UPT, UR4, 0x1d, UPT ;  /* 0x0000001d0400788c */ /* 0x000fd2000bf05270 */
[----:B------:R-:W-:Y:S05]  /*4360*/  BRA.U !UP0, `(.L_x_2649) ;  /* 0x00000001089c7547 */ /* 0x000fea000b800000 */
[----:B------:R-:W-:-:S09]  /*4370*/  UISETP.NE.AND UP0, UPT, UR4, 0x2c, UPT ;  /* 0x0000002c0400788c */ /* 0x000fd2000bf05270 */
[----:B------:R-:W-:Y:S05]  /*4380*/  BRA.U !UP0, `(.L_x_2650) ;  /* 0x0000000108447547 */ /* 0x000fea000b800000 */
.L_x_2620:
[----:B------:R-:W-:Y:S01]  /*4390*/  MOV R0, 0x0 ;  /* 0x0000000000007802 */ /* 0x000fe20000000f00 */
[----:B------:R-:W0:Y:S01]  /*43a0*/  LDCU.64 UR6, c[0x4][0x128] ;  /* 0x01002500ff0677ac */ /* 0x000e220008000a00 */
[----:B------:R-:W-:Y:S02]  /*43b0*/  HFMA2 R13, -RZ, RZ, 0, 0 ;  /* 0x00000000ff0d7431 */ /* 0x000fe400000001ff */
[----:B------:R-:W-:Y:S01]  /*43c0*/  IMAD.MOV.U32 R8, RZ, RZ, 0x65 ;  /* 0x00000065ff087424 */ /* 0x000fe200078e00ff */
[----:B------:R1:W2:Y:S01]  /*43d0*/  LDC.64 R2, c[0x4][R0] ;  /* 0x0100000000027b82 */ /* 0x0002a20000000a00 */
[----:B------:R-:W3:Y:S01]  /*43e0*/  LDCU.64 UR8, c[0x4][0x130] ;  /* 0x01002600ff0877ac */ /* 0x000ee20008000a00 */
[----:B------:R-:W-:Y:S01]  /*43f0*/  IMAD.MOV.U32 R12, RZ, RZ, 0x1 ;  /* 0x00000001ff0c7424 */ /* 0x000fe200078e00ff */
[----:B------:R-:W4:Y:S01]  /*4400*/  LDCU.64 UR4, c[0x4][0x10] ;  /* 0x01000200ff0477ac */ /* 0x000f220008000a00 */
[----:B0-----:R-:W-:Y:S02]  /*4410*/  IMAD.U32 R4, RZ, RZ, UR6 ;  /* 0x00000006ff047e24 */ /* 0x001fe4000f8e00ff */
[----:B------:R-:W-:Y:S01]  /*4420*/  IMAD.U32 R5, RZ, RZ, UR7 ;  /* 0x00000007ff057e24 */ /* 0x000fe2000f8e00ff */
[----:B---3--:R-:W-:Y:S01]  /*4430*/  MOV R6, UR8 ;  /* 0x0000000800067c02 */ /* 0x008fe20008000f00 */
[----:B------:R-:W-:-:S02]  /*4440*/  IMAD.U32 R7, RZ, RZ, UR9 ;  /* 0x00000009ff077e24 */ /* 0x000fc4000f8e00ff */
[----:B----4-:R-:W-:Y:S01]  /*4450*/  IMAD.U32 R10, RZ, RZ, UR4 ;  /* 0x00000004ff0a7e24 */ /* 0x010fe2000f8e00ff */
[----:B-1----:R-:W-:-:S07]  /*4460*/  MOV R11, UR5 ;  /* 0x00000005000b7c02 */ /* 0x002fce0008000f00 */
[----:B------:R-:W-:-:S07]  /*4470*/  LEPC R20, `(.L_x_2651) ;  /* 0x000000001014794e */ /* 0x000fce0000000000 */
[----:B--2---:R-:W-:Y:S05]  /*4480*/  CALL.ABS.NOINC R2 ;  /* 0x0000000002007343 */ /* 0x004fea0003c00000 */
.L_x_2651:
[----:B------:R-:W-:Y:S05]  /*4490*/  BRA `(.L_x_2621) ;  /* 0x0000000000647947 */ /* 0x000fea0003800000 */
.L_x_2650:
[----:B------:R-:W-:Y:S01]  /*44a0*/  UMOV UR4, 0xf0000000 ;  /* 0xf000000000047882 */ /* 0x000fe20000000000 */
[----:B------:R-:W-:Y:S01]  /*44b0*/  UMOV UR5, 0x380fffff ;  /* 0x380fffff00057882 */ /* 0x000fe20000000000 */
[----:B------:R0:W1:Y:S01]  /*44c0*/  F2F.F32.F64 R8, R4 ;  /* 0x0000000400087310 */ /* 0x0000620000301000 */
[----:B------:R-:W-:Y:S01]  /*44d0*/  DSETP.GEU.AND P0, PT, |R4|, UR4, PT ;  /* 0x0000000404007e2a */ /* 0x000fe2000bf0e200 */
[----:B0-----:R-:W-:-:S13]  /*44e0*/  IMAD.MOV.U32 R5, RZ, RZ, 0xff ;  /* 0x000000ffff057424 */ /* 0x001fda00078e00ff */
[----:B-1----:R-:W-:-:S05]  /*44f0*/  @!P0 FMUL R8, R8, 1.175494350822287508e-38 ;  /* 0x0080000008088820 */ /* 0x002fca0000400000 */
        /* <DEDUP_REMOVED lines=14> */
.L_x_2649:
[----:B------:R-:W0:Y:S02]  /*45e0*/  F2I.U64.F64.TRUNC R4, R4 ;  /* 0x0000000400047311 */ /* 0x000e24000030d800 */
[----:B0-----:R0:W-:Y:S01]  /*45f0*/  STG.E.64 desc[UR36][R2.64], R4 ;  /* 0x0000000402007986 */ /* 0x0011e2000c101b24 */
[----:B------:R-:W-:Y:S05]  /*4600*/  BRA `(.L_x_2621) ;  /* 0x0000000000087947 */ /* 0x000fea0003800000 */
.L_x_2648:
[----:B------:R-:W0:Y:S02]  /*4610*/  F2I.U32.F64.TRUNC R5, R4 ;  /* 0x0000000400057311 */ /* 0x000e24000030d000 */
[----:B0-----:R0:W-:Y:S02]  /*4620*/  STG.E desc[UR36][R2.64], R5 ;  /* 0x0000000502007986 */ /* 0x0011e4000c101924 */
.L_x_2621:
[----:B------:R-:W-:-:S07]  /*4630*/  VIADD R19, R19, 0x80 ;  /* 0x0000008013137836 */ /* 0x000fce0000000000 */
.L_x_2556:
[----:B------:R-:W-:Y:S05]  /*4640*/  BSYNC.RECONVERGENT B7 ;  /* 0x0000000000077941 */ /* 0x000fea0003800200 */
.L_x_2555:
[----:B------:R-:W5:Y:S01]  /*4650*/  LDCU UR4, c[0x0][0x380] ;  /* 0x00007000ff0477ac */ /* 0x000f620008000800 */
[----:B------:R-:W-:Y:S01]  /*4660*/  BSSY.RECONVERGENT B7, `(.L_x_2652) ;  /* 0x0000454000077945 */ /* 0x000fe20003800200 */
[----:B-----5:R-:W-:-:S13]  /*4670*/  ISETP.GE.AND P0, PT, R19, UR4, PT ;  /* 0x0000000413007c0c */ /* 0x020fda000bf06270 */
[----:B------:R-:W-:Y:S05]  /*4680*/  @P0 BRA `(.L_x_2653) ;  /* 0x0000004400440947 */ /* 0x000fea0003800000 */
        /* <DEDUP_REMOVED lines=354> */
.L_x_2654:
        /* <DEDUP_REMOVED lines=18> */
.L_x_2659:
[----:B------:R-:W2:Y:S02]  /*5dd0*/  LDG.E.U8 R2, desc[UR36][R2.64] ;  /* 0x0000002402027981 */ /* 0x000ea4000c1e1100 */
[----:B--2---:R0:W1:Y:S01]  /*5de0*/  I2F.F64.U16 R16, R2 ;  /* 0x0000000200107312 */ /* 0x0040620000101800 */
[----:B------:R-:W-:Y:S05]  /*5df0*/  BRA `(.L_x_2661) ;  /* 0x0000000c00607947 */ /* 0x000fea0003800000 */
.L_x_2658:
[----:B------:R-:W-:-:S09]  /*5e00*/  UISETP.NE.AND UP0, UPT, UR4, 0x2, UPT ;  /* 0x000000020400788c */ /* 0x000fd2000bf05270 */
[----:B------:R-:W-:Y:S05]  /*5e10*/  BRA.U !UP0, `(.L_x_2662) ;  /* 0x0000000108287547 */ /* 0x000fea000b800000 */
[----:B------:R-:W-:-:S09]  /*5e20*/  UISETP.NE.AND UP0, UPT, UR4, 0x3, UPT ;  /* 0x000000030400788c */ /* 0x000fd2000bf05270 */
[----:B------:R-:W-:Y:S05]  /*5e30*/  BRA.U !UP0, `(.L_x_2663) ;  /* 0x0000000108147547 */ /* 0x000fea000b800000 */
[----:B------:R-:W-:-:S09]  /*5e40*/  UISETP.NE.AND UP0, UPT, UR4, 0x4, UPT ;  /* 0x000000040400788c */ /* 0x000fd2000bf05270 */
[----:B------:R-:W-:Y:S05]  /*5e50*/  BRA.U UP0, `(.L_x_2660) ;  /* 0x0000000900ec7547 */ /* 0x000fea000b800000 */
[----:B------:R-:W2:Y:S02]  /*5e60*/  LDG.E.64 R16, desc[UR36][R2.64] ;  /* 0x0000002402107981 */ /* 0x000ea4000c1e1b00 */
[----:B--2---:R-:W2:Y:S01]  /*5e70*/  I2F.F64.S64 R16, R16 ;  /* 0x0000001000107312 */ /* 0x004ea20000301c00 */
[----:B------:R-:W-:Y:S05]  /*5e80*/  BRA `(.L_x_2661) ;  /* 0x0000000c003c7947 */ /* 0x000fea0003800000 */
.L_x_2663:
[----:B------:R-:W2:Y:S02]  /*5e90*/  LDG.E R2, desc[UR36][R2.64] ;  /* 0x0000002402027981 */ /* 0x000ea4000c1e1900 */
[----:B--2---:R3:W4:Y:S01]  /*5ea0*/  I2F.F64 R16, R2 ;  /* 0x0000000200107312 */ /* 0x0047220000201c00 */
[----:B------:R-:W-:Y:S05]  /*5eb0*/  BRA `(.L_x_2661) ;  /* 0x0000000c00307947 */ /* 0x000fea0003800000 */
.L_x_2662:
[----:B------:R-:W2:Y:S02]  /*5ec0*/  LDG.E.U16 R2, desc[UR36][R2.64] ;  /* 0x0000002402027981 */ /* 0x000ea4000c1e1500 */
[----:B--2---:R0:W1:Y:S01]  /*5ed0*/  I2F.F64.S16 R16, R2 ;  /* 0x0000000200107312 */ /* 0x0040620000101c00 */
[----:B------:R-:W-:Y:S05]  /*5ee0*/  BRA `(.L_x_2661) ;  /* 0x0000000c00247947 */ /* 0x000fea0003800000 */
.L_x_2657:
        /* <DEDUP_REMOVED lines=10> */
.L_x_2665:
[----:B------:R-:W2:Y:S02]  /*5f90*/  LDG.E.U16 R0, desc[UR36][R2.64] ;  /* 0x0000002402007981 */ /* 0x000ea4000c1e1500 */
[----:B--2---:R-:W-:-:S05]  /*5fa0*/  HADD2.F32 R0, -RZ, R0.H0_H0 ;  /* 0x20000000ff007230 */ /* 0x004fca0000004100 */
[----:B------:R-:W-:-:S04]  /*5fb0*/  FMUL.FTZ R0, R0, 1 ;  /* 0x3f80000000007820 */ /* 0x000fc80000410000 */
[----:B------:R0:W1:Y:S01]  /*5fc0*/  F2F.F64.F32 R16, R0 ;  /* 0x0000000000107310 */ /* 0x0000620000201800 */
[----:B------:R-:W-:Y:S05]  /*5fd0*/  BRA `(.L_x_2661) ;  /* 0x0000000800e87947 */ /* 0x000fea0003800000 */
.L_x_2664:
        /* <DEDUP_REMOVED lines=10> */
.L_x_2667:
[----:B------:R-:W2:Y:S02]  /*6080*/  LDG.E.U16 R2, desc[UR36][R2.64] ;  /* 0x0000002402027981 */ /* 0x000ea4000c1e1500 */
[----:B--2---:R-:W-:-:S05]  /*6090*/  HADD2.F32 R0, -RZ, R2.H0_H0 ;  /* 0x20000002ff007230 */ /* 0x004fca0000004100 */
[----:B------:R-:W-:-:S04]  /*60a0*/  FMUL.FTZ R0, R0, 1 ;  /* 0x3f80000000007820 */ /* 0x000fc80000410000 */
[----:B------:R0:W1:Y:S01]  /*60b0*/  F2F.F64.F32 R16, R0 ;  /* 0x0000000000107310 */ /* 0x0000620000201800 */
[----:B------:R-:W-:Y:S05]  /*60c0*/  BRA `(.L_x_2661) ;  /* 0x0000000800ac7947 */ /* 0x000fea0003800000 */
.L_x_2666:
[----:B------:R0:W5:Y:S01]  /*60d0*/  LDG.E.64 R16, desc[UR36][R2.64] ;  /* 0x0000002402107981 */ /* 0x000162000c1e1b00 */
[----:B------:R-:W-:Y:S05]  /*60e0*/  BRA `(.L_x_2661) ;  /* 0x0000000800a47947 */ /* 0x000fea0003800000 */
.L_x_2656:
        /* <DEDUP_REMOVED lines=9> */
[----:B------:R-:W-:Y:S02]  /*6180*/  MOV R16, RZ ;  /* 0x000000ff00107202 */ /* 0x000fe40000000f00 */
[----:B--2---:R-:W-:-:S04]  /*6190*/  ISETP.NE.AND P0, PT, R2, RZ, PT ;  /* 0x000000ff0200720c */ /* 0x004fc80003f05270 */
[----:B------:R-:W-:Y:S01]  /*61a0*/  FSEL R17, RZ, 1.875, !P0 ;  /* 0x3ff00000ff117808 */ /* 0x000fe20004000000 */
[----:B------:R-:W-:Y:S08]  /*61b0*/  BRA `(.L_x_2661) ;  /* 0x0000000800707947 */ /* 0x000ff00003800000 */
.L_x_2670:
[----:B------:R0:W5:Y:S01]  /*61c0*/  LDG.E.64 R16, desc[UR36][R2.64] ;  /* 0x0000002402107981 */ /* 0x000162000c1e1b00 */
[----:B------:R-:W-:Y:S05]  /*61d0*/  BRA `(.L_x_2661) ;  /* 0x0000000800687947 */ /* 0x000fea0003800000 */
.L_x_2669:
        /* <DEDUP_REMOVED lines=27> */
.L_x_2672:
        /* <DEDUP_REMOVED lines=10> */
[----:B------:R-:W-:-:S05]  /*6430*/  LOP3.LUT R0, R0, 0x80000000, R5, 0xf8, !PT ;  /* 0x8000000000007812 */ /* 0x000fca00078ef805 */
[----:B------:R-:W-:-:S04]  /*6440*/  FMUL.FTZ R0, R0, 1 ;  /* 0x3f80000000007820 */ /* 0x000fc80000410000 */
[----:B------:R0:W1:Y:S01]  /*6450*/  F2F.F64.F32 R16, R0 ;  /* 0x0000000000107310 */ /* 0x0000620000201800 */
[----:B------:R-:W-:Y:S05]  /*6460*/  BRA `(.L_x_2661) ;  /* 0x0000000400c47947 */ /* 0x000fea0003800000 */
.L_x_2671:
[----:B------:R-:W2:Y:S02]  /*6470*/  LDG.E.U16 R0, desc[UR36][R2.64] ;  /* 0x0000002402007981 */ /* 0x000ea4000c1e1500 */
[----:B--2---:R-:W-:-:S04]  /*6480*/  IMAD.U32 R0, R0, 0x10000, RZ ;  /* 0x0001000000007824 */ /* 0x004fc800078e00ff */
[----:B------:R-:W-:-:S04]  /*6490*/  FMUL.FTZ R0, R0, 1 ;  /* 0x3f80000000007820 */ /* 0x000fc80000410000 */
[----:B------:R0:W1:Y:S01]  /*64a0*/  F2F.F64.F32 R16, R0 ;  /* 0x0000000000107310 */ /* 0x0000620000201800 */
[----:B------:R-:W-:Y:S05]  /*64b0*/  BRA `(.L_x_2661) ;  /* 0x0000000400b07947 */ /* 0x000fea0003800000 */
.L_x_2668:
        /* <DEDUP_REMOVED lines=11> */
.L_x_2675:
        /* <DEDUP_REMOVED lines=21> */
.L_x_2677:
[----:B------:R-:W-:Y:S05]  /*66c0*/  BSYNC.RECONVERGENT B0 ;  /* 0x0000000000007941 */ /* 0x000fea0003800200 */
.L_x_2676:
[----:B------:R-:W-:Y:S02]  /*66d0*/  SHF.L.U32 R0, R0, 0x14, RZ ;  /* 0x0000001400007819 */ /* 0x000fe400000006ff */
[----:B------:R-:W-:-:S04]  /*66e0*/  LEA R2, R2, 0x3b800000, 0x17 ;  /* 0x3b80000002027811 */ /* 0x000fc800078eb8ff */
[----:B------:R-:W-:-:S05]  /*66f0*/  LOP3.LUT R0, R2, R0, R7, 0xfe, !PT ;  /* 0x0000000002007212 */ /* 0x000fca00078efe07 */
[----:B------:R-:W-:-:S04]  /*6700*/  FMUL.FTZ R0, R0, 1 ;  /* 0x3f80000000007820 */ /* 0x000fc80000410000 */
[----:B------:R0:W1:Y:S01]  /*6710*/  F2F.F64.F32 R16, R0 ;  /* 0x0000000000107310 */ /* 0x0000620000201800 */
[----:B------:R-:W-:Y:S05]  /*6720*/  BRA `(.L_x_2661) ;  /* 0x0000000400147947 */ /* 0x000fea0003800000 */
.L_x_2674:
[----:B------:R-:W2:Y:S01]  /*6730*/  LDG.E.U8 R3, desc[UR36][R2.64] ;  /* 0x0000002402037981 */ /* 0x000ea2000c1e1100 */
[----:B------:R-:W-:Y:S02]  /*6740*/  CS2R R16, SRZ ;  /* 0x0000000000107805 */ /* 0x000fe4000001ff00 */
[----:B--2---:R-:W-:-:S13]  /*6750*/  ISETP.NE.AND P0, PT, R3, RZ, PT ;  /* 0x000000ff0300720c */ /* 0x004fda0003f05270 */
[----:B------:R-:W-:Y:S05]  /*6760*/  @!P0 BRA `(.L_x_2661) ;  /* 0x0000000400048947 */ /* 0x000fea0003800000 */
[----:B------:R-:W-:-:S13]  /*6770*/  ISETP.NE.AND P0, PT, R3, 0x80, PT ;  /* 0x000000800300780c */ /* 0x000fda0003f05270 */
[----:B------:R-:W-:Y:S02]  /*6780*/  @!P0 IMAD.MOV.U32 R16, RZ, RZ, 0x20000000 ;  /* 0x20000000ff108424 */ /* 0x000fe400078e00ff */
        /* <DEDUP_REMOVED lines=15> */
.L_x_2679:
[----:B------:R-:W-:Y:S05]  /*6880*/  BSYNC.RECONVERGENT B0 ;  /* 0x0000000000007941 */ /* 0x000fea0003800200 */
.L_x_2678:
[----:B------:R-:W-:Y:S01]  /*6890*/  IMAD.SHL.U32 R0, R0, 0x200000, RZ ;  /* 0x0020000000007824 */ /* 0x000fe200078e00ff */
[----:B------:R-:W-:-:S04]  /*68a0*/  LEA R2, R2, 0x37800000, 0x17 ;  /* 0x3780000002027811 */ /* 0x000fc800078eb8ff */
[----:B------:R-:W-:-:S05]  /*68b0*/  LOP3.LUT R0, R2, R0, R7, 0xfe, !PT ;  /* 0x0000000002007212 */ /* 0x000fca00078efe07 */
[----:B------:R-:W-:-:S04]  /*68c0*/  FMUL.FTZ R0, R0, 1 ;  /* 0x3f80000000007820 */ /* 0x000fc80000410000 */
[----:B------:R0:W1:Y:S01]  /*68d0*/  F2F.F64.F32 R16, R0 ;  /* 0x0000000000107310 */ /* 0x0000620000201800 */
[----:B------:R-:W-:Y:S05]  /*68e0*/  BRA `(.L_x_2661) ;  /* 0x0000000000a47947 */ /* 0x000fea0003800000 */
.L_x_2673:
[----:B------:R-:W-:-:S09]  /*68f0*/  UISETP.NE.AND UP0, UPT, UR4, 0x1c, UPT ;  /* 0x0000001c0400788c */ /* 0x000fd2000bf05270 */
[----:B------:R-:W-:Y:S05]  /*6900*/  BRA.U !UP0, `(.L_x_2680) ;  /* 0x0000000108947547 */ /* 0x000fea000b800000 */
[----:B------:R-:W-:-:S09]  /*6910*/  UISETP.NE.AND UP0, UPT, UR4, 0x1d, UPT ;  /* 0x0000001d0400788c */ /* 0x000fd2000bf05270 */
[----:B------:R-:W-:Y:S05]  /*6920*/  BRA.U !UP0, `(.L_x_2681) ;  /* 0x0000000108807547 */ /* 0x000fea000b800000 */
[----:B------:R-:W-:-:S09]  /*6930*/  UISETP.NE.AND UP0, UPT, UR4, 0x2c, UPT ;  /* 0x0000002c0400788c */ /* 0x000fd2000bf05270 */
[----:B------:R-:W-:Y:S05]  /*6940*/  BRA.U UP0, `(.L_x_2660) ;  /* 0x0000000100307547 */ /* 0x000fea000b800000 */
[----:B------:R-:W2:Y:S01]  /*6950*/  LDG.E.U8 R0, desc[UR36][R2.64] ;  /* 0x0000002402007981 */ /* 0x000ea2000c1e1100 */
[----:B------:R-:W-:Y:S02]  /*6960*/  HFMA2 R16, -RZ, RZ, 0, 0 ;  /* 0x00000000ff107431 */ /* 0x000fe400000001ff */
[----:B------:R-:W-:Y:S01]  /*6970*/  IMAD.MOV.U32 R17, RZ, RZ, 0x38000000 ;  /* 0x38000000ff117424 */ /* 0x000fe200078e00ff */
[----:B--2---:R-:W-:-:S13]  /*6980*/  ISETP.NE.AND P0, PT, R0, RZ, PT ;  /* 0x000000ff0000720c */ /* 0x004fda0003f05270 */
[----:B------:R-:W-:Y:S05]  /*6990*/  @!P0 BRA `(.L_x_2661) ;  /* 0x0000000000788947 */ /* 0x000fea0003800000 */
[----:B------:R-:W-:-:S13]  /*69a0*/  ISETP.NE.AND P0, PT, R0, 0xff, PT ;  /* 0x000000ff0000780c */ /* 0x000fda0003f05270 */
[----:B------:R-:W-:Y:S01]  /*69b0*/  @P0 IMAD.SHL.U32 R0, R0, 0x800000, RZ ;  /* 0x0080000000000824 */ /* 0x000fe200078e00ff */
[----:B------:R-:W-:Y:S01]  /*69c0*/  @!P0 MOV R16, 0x20000000 ;  /* 0x2000000000108802 */ /* 0x000fe20000000f00 */
[----:B------:R-:W-:Y:S02]  /*69d0*/  @!P0 IMAD.MOV.U32 R17, RZ, RZ, 0x7ff80000 ;  /* 0x7ff80000ff118424 */ /* 0x000fe400078e00ff */
[----:B------:R-:W-:-:S04]  /*69e0*/  @P0 FMUL.FTZ R0, R0, 1 ;  /* 0x3f80000000000820 */ /* 0x000fc80000410000 */
[----:B------:R0:W1:Y:S01]  /*69f0*/  @P0 F2F.F64.F32 R16, R0 ;  /* 0x0000000000100310 */ /* 0x0000620000201800 */
[----:B------:R-:W-:Y:S05]  /*6a00*/  BRA `(.L_x_2661) ;  /* 0x00000000005c7947 */ /* 0x000fea0003800000 */
.L_x_2660:
        /* <DEDUP_REMOVED lines=16> */
.L_x_2682:
[----:B------:R-:W-:Y:S01]  /*6b10*/  CS2R R16, SRZ ;  /* 0x0000000000107805 */ /* 0x000fe2000001ff00 */
[----:B------:R-:W-:Y:S06]  /*6b20*/  BRA `(.L_x_2661) ;  /* 0x0000000000147947 */ /* 0x000fec0003800000 */
.L_x_2681:
[----:B------:R-:W2:Y:S02]  /*6b30*/  LDG.E.64 R16, desc[UR36][R2.64] ;  /* 0x0000002402107981 */ /* 0x000ea4000c1e1b00 */
[----:B--2---:R-:W0:Y:S01]  /*6b40*/  I2F.F64.U64 R16, R16 ;  /* 0x0000001000107312 */ /* 0x004e220000301800 */
[----:B------:R-:W-:Y:S05]  /*6b50*/  BRA `(.L_x_2661) ;  /* 0x0000000000087947 */ /* 0x000fea0003800000 */
.L_x_2680:
[----:B------:R-:W2:Y:S02]  /*6b60*/  LDG.E R2, desc[UR36][R2.64] ;  /* 0x0000002402027981 */ /* 0x000ea4000c1e1900 */
[----:B--2---:R0:W1:Y:S02]  /*6b70*/  I2F.F64.U32 R16, R2 ;  /* 0x0000000200107312 */ /* 0x0040640000201800 */
.L_x_2661:
[----:B------:R-:W-:Y:S05]  /*6b80*/  BSYNC.RECONVERGENT B6 ;  /* 0x0000000000067941 */ /* 0x000fea0003800200 */
.L_x_2655:
[----:B------:R-:W3:Y:S01]  /*6b90*/  LDCU.64 UR6, c[0x0][0x5f8] ;  /* 0x0000bf00ff0677ac */ /* 0x000ee20008000a00 */
[----:B------:R-:W-:Y:S01]  /*6ba0*/  BSSY.RECONVERGENT B6, `(.L_x_2683) ;  /* 0x00000ec000067945 */ /* 0x000fe20003800200 */
[----:B------:R-:W-:-:S04]  /*6bb0*/  UPRMT UR4, UR40, 0x7772, URZ ;  /* 0x0000777228047896 */ /* 0x000fc800080000ff */
[----:B------:R-:W-:Y:S01]  /*6bc0*/  UISETP.GT.AND UP0, UPT, UR4, 0x9, UPT ;  /* 0x000000090400788c */ /* 0x000fe2000bf04270 */
[----:B---3--:R-:W-:-:S05]  /*6bd0*/  IADD3 R22, P0, PT, R22, UR6, RZ ;  /* 0x0000000616167c10 */ /* 0x008fca000ff1e0ff */
        /* <DEDUP_REMOVED lines=13> */
.L_x_2687:
[----:B------:R-:W0:Y:S02]  /*6cb0*/  LDG.E.U8 R4, desc[UR36][R22.64] ;  /* 0x0000002416047981 */ /* 0x000e24000c1e1100 */
[----:B0-----:R-:W0:Y:S01]  /*6cc0*/  I2F.F64.U16 R4, R4 ;  /* 0x0000000400047312 */ /* 0x001e220000101800 */
[----:B------:R-:W-:Y:S05]  /*6cd0*/  BRA `(.L_x_2689) ;  /* 0x0000000c00607947 */ /* 0x000fea0003800000 */
.L_x_2686:
[----:B------:R-:W-:-:S09]  /*6ce0*/  UISETP.NE.AND UP0, UPT, UR4, 0x2, UPT ;  /* 0x000000020400788c */ /* 0x000fd2000bf05270 */
[----:B------:R-:W-:Y:S05]  /*6cf0*/  BRA.U !UP0, `(.L_x_2690) ;  /* 0x0000000108287547 */ /* 0x000fea000b800000 */
[----:B------:R-:W-:-:S09]  /*6d00*/  UISETP.NE.AND UP0, UPT, UR4, 0x3, UPT ;  /* 0x000000030400788c */ /* 0x000fd2000bf05270 */
[----:B------:R-:W-:Y:S05]  /*6d10*/  BRA.U !UP0, `(.L_x_2691) ;  /* 0x0000000108147547 */ /* 0x000fea000b800000 */
[----:B------:R-:W-:-:S09]  /*6d20*/  UISETP.NE.AND UP0, UPT, UR4, 0x4, UPT ;  /* 0x000000040400788c */ /* 0x000fd2000bf05270 */
[----:B------:R-:W-:Y:S05]  /*6d30*/  BRA.U UP0, `(.L_x_2688) ;  /* 0x0000000900ec7547 */ /* 0x000fea000b800000 */
[----:B0-----:R-:W3:Y:S02]  /*6d40*/  LDG.E.64 R4, desc[UR36][R22.64] ;  /* 0x0000002416047981 */ /* 0x001ee4000c1e1b00 */
[----:B---3--:R-:W0:Y:S01]  /*6d50*/  I2F.F64.S64 R4, R4 ;  /* 0x0000000400047312 */ /* 0x008e220000301c00 */
[----:B------:R-:W-:Y:S05]  /*6d60*/  BRA `(.L_x_2689) ;  /* 0x0000000c003c7947 */ /* 0x000fea0003800000 */
.L_x_2691:
[----:B------:R-:W0:Y:S02]  /*6d70*/  LDG.E R4, desc[UR36][R22.64] ;  /* 0x0000002416047981 */ /* 0x000e24000c1e1900 */
[----:B0-----:R-:W0:Y:S01]  /*6d80*/  I2F.F64 R4, R4 ;  /* 0x0000000400047312 */ /* 0x001e220000201c00 */
[----:B------:R-:W-:Y:S05]  /*6d90*/  BRA `(.L_x_2689) ;  /* 0x0000000c00307947 */ /* 0x000fea0003800000 */
.L_x_2690:
[----:B------:R-:W0:Y:S02]  /*6da0*/  LDG.E.U16 R4, desc[UR36][R22.64] ;  /* 0x0000002416047981 */ /* 0x000e24000c1e1500 */
[----:B0-----:R-:W0:Y:S01]  /*6db0*/  I2F.F64.S16 R4, R4 ;  /* 0x0000000400047312 */ /* 0x001e220000101c00 */
[----:B------:R-:W-:Y:S05]  /*6dc0*/  BRA `(.L_x_2689) ;  /* 0x0000000c00247947 */ /* 0x000fea0003800000 */
.L_x_2685:
[----:B------:R-:W-:-:S09]  /*6dd0*/  UISETP.GT.AND UP0, UPT, UR4, 0x6, UPT ;  /* 0x000000060400788c */ /* 0x000fd2000bf04270 */
[----:B------:R-:W-:Y:S05]  /*6de0*/  BRA.U UP0, `(.L_x_2692) ;  /* 0x0000000100347547 */ /* 0x000fea000b800000 */
[----:B------:R-:W-:-:S09]  /*6df0*/  UISETP.NE.AND UP0, UPT, UR4, 0x5, UPT ;  /* 0x000000050400788c */ /* 0x000fd2000bf05270 */
[----:B------:R-:W-:Y:S05]  /*6e00*/  BRA.U !UP0, `(.L_x_2693) ;  /* 0x0000000108187547 */ /* 0x000fea000b800000 */
[----:B------:R-:W-:-:S09]  /*6e10*/  UISETP.NE.AND UP0, UPT, UR4, 0x6, UPT ;  /* 0x000000060400788c */ /* 0x000fd2000bf05270 */
[----:B------:R-:W-:Y:S05]  /*6e20*/  BRA.U UP0, `(.L_x_2688) ;  /* 0x0000000900b07547 */ /* 0x000fea000b800000 */
[----:B------:R-:W3:Y:S02]  /*6e30*/  LDG.E R4, desc[UR36][R22.64] ;  /* 0x0000002416047981 */ /* 0x000ee4000c1e1900 */
[----:B---3--:R-:W-:-:S06]  /*6e40*/  FMUL.FTZ R4, R4, 1 ;  /* 0x3f80000004047820 */ /* 0x008fcc0000410000 */
[----:B0-----:R-:W0:Y:S01]  /*6e50*/  F2F.F64.F32 R4, R4 ;  /* 0x0000000400047310 */ /* 0x001e220000201800 */
[----:B------:R-:W-:Y:S05]  /*6e60*/  BRA `(.L_x_2689) ;  /* 0x0000000800fc7947 */ /* 0x000fea0003800000 */
.L_x_2693:
[----:B0-----:R-:W3:Y:S02]  /*6e70*/  LDG.E.U16 R0, desc[UR36][R22.64] ;  /* 0x0000002416007981 */ /* 0x001ee4000c1e1500 */
[----:B---3--:R-:W-:-:S05]  /*6e80*/  HADD2.F32 R0, -RZ, R0.H0_H0 ;  /* 0x20000000ff007230 */ /* 0x008fca0000004100 */
[----:B------:R-:W-:-:S04]  /*6e90*/  FMUL.FTZ R0, R0, 1 ;  /* 0x3f80000000007820 */ /* 0x000fc80000410000 */
[----:B------:R0:W3:Y:S01]  /*6ea0*/  F2F.F64.F32 R4, R0 ;  /* 0x0000000000047310 */ /* 0x0000e20000201800 */
[----:B------:R-:W-:Y:S05]  /*6eb0*/  BRA `(.L_x_2689) ;  /* 0x0000000800e87947 */ /* 0x000fea0003800000 */
.L_x_2692:
[----:B------:R-:W-:-:S09]  /*6ec0*/  UISETP.NE.AND UP0, UPT, UR4, 0x7, UPT ;  /* 0x000000070400788c */ /* 0x000fd2000bf05270 */
[----:B------:R-:W-:Y:S05]  /*6ed0*/  BRA.U !UP0, `(.L_x_2694) ;  /* 0x0000000108347547 */ /* 0x000fea000b800000 */
        /* <DEDUP_REMOVED lines=8> */
.L_x_2695:
[----:B------:R-:W0:Y:S02]  /*6f60*/  LDG.E.U16 R22, desc[UR36][R22.64] ;  /* 0x0000002416167981 */ /* 0x000e24000c1e1500 */
[----:B0-----:R-:W-:-:S05]  /*6f70*/  HADD2.F32 R0, -RZ, R22.H0_H0 ;  /* 0x20000016ff007230 */ /* 0x001fca0000004100 */
[----:B------:R-:W-:-:S04]  /*6f80*/  FMUL.FTZ R0, R0, 1 ;  /* 0x3f80000000007820 */ /* 0x000fc80000410000 */
[----:B------:R0:W3:Y:S01]  /*6f90*/  F2F.F64.F32 R4, R0 ;  /* 0x0000000000047310 */ /* 0x0000e20000201800 */
[----:B------:R-:W-:Y:S05]  /*6fa0*/  BRA `(.L_x_2689) ;  /* 0x0000000800ac7947 */ /* 0x000fea0003800000 */
.L_x_2694:
[----:B0-----:R0:W5:Y:S01]  /*6fb0*/  LDG.E.64 R4, desc[UR36][R22.64] ;  /* 0x0000002416047981 */ /* 0x001162000c1e1b00 */
[----:B------:R-:W-:Y:S05]  /*6fc0*/  BRA `(.L_x_2689) ;  /* 0x0000000800a47947 */ /* 0x000fea0003800000 */
.L_x_2684:
        /* <DEDUP_REMOVED lines=8> */
[----:B------:R-:W3:Y:S01]  /*7050*/  LDG.E.U8 R22, desc[UR36][R22.64] ;  /* 0x0000002416167981 */ /* 0x000ee2000c1e1100 */
[----:B------:R-:W-:Y:S02]  /*7060*/  MOV R4, RZ ;  /* 0x000000ff00047202 */ /* 0x000fe40000000f00 */
[----:B---3--:R-:W-:-:S04]  /*7070*/  ISETP.NE.AND P0, PT, R22, RZ, PT ;  /* 0x000000ff1600720c */ /* 0x008fc80003f05270 */
[----:B0-----:R-:W-:Y:S01]  /*7080*/  FSEL R5, RZ, 1.875, !P0 ;  /* 0x3ff00000ff057808 */ /* 0x001fe20004000000 */
[----:B------:R-:W-:Y:S08]  /*7090*/  BRA `(.L_x_2689) ;  /* 0x0000000800707947 */ /* 0x000ff00003800000 */
.L_x_2698:
[----:B0-----:R0:W5:Y:S01]  /*70a0*/  LDG.E.64 R4, desc[UR36][R22.64] ;  /* 0x0000002416047981 */ /* 0x001162000c1e1b00 */
[----:B------:R-:W-:Y:S05]  /*70b0*/  BRA `(.L_x_2689) ;  /* 0x0000000800687947 */ /* 0x000fea0003800000 */
.L_x_2697:
[----:B------:R-:W-:-:S09]  /*70c0*/  UISETP.NE.AND UP0, UPT, UR4, 0xf, UPT ;  /* 0x0000000f0400788c */ /* 0x000fd2000bf05270 */
[----:B------:R-:W-:Y:S05]  /*70d0*/  BRA.U !UP0, `(.L_x_2699) ;  /* 0x00000001089c7547 */ /* 0x000fea000b800000 */
[----:B------:R-:W-:-:S09]  /*70e0*/  UISETP.NE.AND UP0, UPT, UR4, 0x17, UPT ;  /* 0x000000170400788c */ /* 0x000fd2000bf05270 */
[----:B------:R-:W-:Y:S05]  /*70f0*/  BRA.U !UP0, `(.L_x_2700) ;  /* 0x00000001085c7547 */ /* 0x000fea000b800000 */
[----:B------:R-:W-:-:S09]  /*7100*/  UISETP.NE.AND UP0, UPT, UR4, 0x18, UPT ;  /* 0x000000180400788c */ /* 0x000fd2000bf05270 */
[----:B------:R-:W-:Y:S05]  /*7110*/  BRA.U UP0, `(.L_x_2688) ;  /* 0x0000000500f47547 */ /* 0x000fea000b800000 */
[----:B0-----:R-:W3:Y:S01]  /*7120*/  LDG.E.U8 R0, desc[UR36][R22.64] ;  /* 0x0000002416007981 */ /* 0x001ee2000c1e1100 */
[----:B------:R-:W-:Y:S02]  /*7130*/  IMAD.MOV.U32 R4, RZ, RZ, 0x1f ;  /* 0x0000001fff047424 */ /* 0x000fe400078e00ff */
[----:B---3--:R-:W-:-:S05]  /*7140*/  IMAD.SHL.U32 R0, R0, 0x1000000, RZ ;  /* 0x0100000000007824 */ /* 0x008fca00078e00ff */
        /* <DEDUP_REMOVED lines=16> */
[----:B------:R0:W3:Y:S01]  /*7250*/  F2F.F64.F32 R4, R3 ;  /* 0x0000000300047310 */ /* 0x0000e20000201800 */
[----:B------:R-:W-:Y:S05]  /*7260*/  BRA `(.L_x_2689) ;  /* 0x0000000400fc7947 */ /* 0x000fea0003800000 */
.L_x_2700:
[----:B0-----:R-:W3:Y:S02]  /*7270*/  LDG.E.U8 R3, desc[UR36][R22.64] ;  /* 0x0000002416037981 */ /* 0x001ee4000c1e1100 */
[C---:B---3--:R-:W-:Y:S01]  /*7280*/  IMAD.SHL.U32 R0, R3.reuse, 0x2000000, RZ ;  /* 0x0200000003007824 */ /* 0x048fe200078e00ff */
        /* <DEDUP_REMOVED lines=10> */
[----:B------:R0:W3:Y:S01]  /*7330*/  F2F.F64.F32 R4, R0 ;  /* 0x0000000000047310 */ /* 0x0000e20000201800 */
[----:B------:R-:W-:Y:S05]  /*7340*/  BRA `(.L_x_2689) ;  /* 0x0000000400c47947 */ /* 0x000fea0003800000 */
.L_x_2699:
[----:B0-----:R-:W3:Y:S02]  /*7350*/  LDG.E.U16 R0, desc[UR36][R22.64] ;  /* 0x0000002416007981 */ /* 0x001ee4000c1e1500 */
[----:B---3--:R-:W-:-:S04]  /*7360*/  IMAD.U32 R0, R0, 0x10000, RZ ;  /* 0x0001000000007824 */ /* 0x008fc800078e00ff */
[----:B------:R-:W-:-:S04]  /*7370*/  FMUL.FTZ R0, R0, 1 ;  /* 0x3f80000000007820 */ /* 0x000fc80000410000 */
[----:B------:R0:W3:Y:S01]  /*7380*/  F2F.F64.F32 R4, R0 ;  /* 0x0000000000047310 */ /* 0x0000e20000201800 */
[----:B------:R-:W-:Y:S05]  /*7390*/  BRA `(.L_x_2689) ;  /* 0x0000000400b07947 */ /* 0x000fea0003800000 */
.L_x_2696:
        /* <DEDUP_REMOVED lines=11> */
.L_x_2703:
[----:B------:R-:W3:Y:S01]  /*7450*/  LDG.E.U8 R22, desc[UR36][R22.64] ;  /* 0x0000002416167981 */ /* 0x000ee2000c1e1100 */
[----:B0-----:R-:W-:Y:S02]  /*7460*/  CS2R R4, SRZ ;  /* 0x0000000000047805 */ /* 0x001fe4000001ff00 */
[----:B---3--:R-:W-:-:S13]  /*7470*/  ISETP.NE.AND P0, PT, R22, RZ, PT ;  /* 0x000000ff1600720c */ /* 0x008fda0003f05270 */
        /* <DEDUP_REMOVED lines=18> */
.L_x_2705:
[----:B------:R-:W-:Y:S05]  /*75a0*/  BSYNC.RECONVERGENT B0 ;  /* 0x0000000000007941 */ /* 0x000fea0003800200 */
.L_x_2704:
[----:B------:R-:W-:Y:S02]  /*75b0*/  SHF.L.U32 R0, R0, 0x14, RZ ;  /* 0x0000001400007819 */ /* 0x000fe400000006ff */
[----:B------:R-:W-:-:S04]  /*75c0*/  LEA R2, R2, 0x3b800000, 0x17 ;  /* 0x3b80000002027811 */ /* 0x000fc800078eb8ff */
[----:B------:R-:W-:-:S05]  /*75d0*/  LOP3.LUT R0, R2, R0, R7, 0xfe, !PT ;  /* 0x0000000002007212 */ /* 0x000fca00078efe07 */
[----:B------:R-:W-:-:S04]  /*75e0*/  FMUL.FTZ R0, R0, 1 ;  /* 0x3f80000000007820 */ /* 0x000fc80000410000 */
[----:B------:R0:W3:Y:S01]  /*75f0*/  F2F.F64.F32 R4, R0 ;  /* 0x0000000000047310 */ /* 0x0000e20000201800 */
[----:B------:R-:W-:Y:S05]  /*7600*/  BRA `(.L_x_2689) ;  /* 0x0000000400147947 */ /* 0x000fea0003800000 */
.L_x_2702:
[----:B------:R-:W3:Y:S01]  /*7610*/  LDG.E.U8 R22, desc[UR36][R22.64] ;  /* 0x0000002416167981 */ /* 0x000ee2000c1e1100 */
[----:B0-----:R-:W-:Y:S02]  /*7620*/  CS2R R4, SRZ ;  /* 0x0000000000047805 */ /* 0x001fe4000001ff00 */
[----:B---3--:R-:W-:-:S13]  /*7630*/  ISETP.NE.AND P0, PT, R22, RZ, PT ;  /* 0x000000ff1600720c */ /* 0x008fda0003f05270 */
        /* <DEDUP_REMOVED lines=18> */
.L_x_2707:
[----:B------:R-:W-:Y:S05]  /*7760*/  BSYNC.RECONVERGENT B0 ;  /* 0x0000000000007941 */ /* 0x000fea0003800200 */
.L_x_2706:
[----:B------:R-:W-:Y:S01]  /*7770*/  IMAD.SHL.U32 R0, R0, 0x200000, RZ ;  /* 0x0020000000007824 */ /* 0x000fe200078e00ff */
[----:B------:R-:W-:-:S04]  /*7780*/  LEA R2, R2, 0x37800000, 0x17 ;  /* 0x3780000002027811 */ /* 0x000fc800078eb8ff */
[----:B------:R-:W-:-:S05]  /*7790*/  LOP3.LUT R0, R2, R0, R7, 0xfe, !PT ;  /* 0x0000000002007212 */ /* 0x000fca00078efe07 */
[----:B------:R-:W-:-:S04]  /*77a0*/  FMUL.FTZ R0, R0, 1 ;  /* 0x3f80000000007820 */ /* 0x000fc80000410000 */
[----:B------:R0:W3:Y:S01]  /*77b0*/  F2F.F64.F32 R4, R0 ;  /* 0x0000000000047310 */ /* 0x0000e20000201800 */
[----:B------:R-:W-:Y:S05]  /*77c0*/  BRA `(.L_x_2689) ;  /* 0x0000000000a47947 */ /* 0x000fea0003800000 */
.L_x_2701:
[----:B------:R-:W-:-:S09]  /*77d0*/  UISETP.NE.AND UP0, UPT, UR4, 0x1c, UPT ;  /* 0x0000001c0400788c */ /* 0x000fd2000bf05270 */
[----:B------:R-:W-:Y:S05]  /*77e0*/  BRA.U !UP0, `(.L_x_2708) ;  /* 0x0000000108947547 */ /* 0x000fea000b800000 */
[----:B------:R-:W-:-:S09]  /*77f0*/  UISETP.NE.AND UP0, UPT, UR4, 0x1d, UPT ;  /* 0x0000001d0400788c */ /* 0x000fd2000bf05270 */
[----:B------:R-:W-:Y:S05]  /*7800*/  BRA.U !UP0, `(.L_x_2709) ;  /* 0x0000000108807547 */ /* 0x000fea000b800000 */
[----:B------:R-:W-:-:S09]  /*7810*/  UISETP.NE.AND UP0, UPT, UR4, 0x2c, UPT ;  /* 0x0000002c0400788c */ /* 0x000fd2000bf05270 */
[----:B------:R-:W-:Y:S05]  /*7820*/  BRA.U UP0, `(.L_x_2688) ;  /* 0x0000000100307547 */ /* 0x000fea000b800000 */
[----:B0-----:R-:W3:Y:S01]  /*7830*/  LDG.E.U8 R0, desc[UR36][R22.64] ;  /* 0x0000002416007981 */ /* 0x001ee2000c1e1100 */
[----:B------:R-:W-:Y:S02]  /*7840*/  HFMA2 R4, -RZ, RZ, 0, 0 ;  /* 0x00000000ff047431 */ /* 0x000fe400000001ff */
[----:B------:R-:W-:Y:S01]  /*7850*/  IMAD.MOV.U32 R5, RZ, RZ, 0x38000000 ;  /* 0x38000000ff057424 */ /* 0x000fe200078e00ff */
[----:B---3--:R-:W-:-:S13]  /*7860*/  ISETP.NE.AND P0, PT, R0, RZ, PT ;  /* 0x000000ff0000720c */ /* 0x008fda0003f05270 */
[----:B------:R-:W-:Y:S05]  /*7870*/  @!P0 BRA `(.L_x_2689) ;  /* 0x0000000000788947 */ /* 0x000fea0003800000 */
[----:B------:R-:W-:-:S13]  /*7880*/  ISETP.NE.AND P0, PT, R0, 0xff, PT ;  /* 0x000000ff0000780c */ /* 0x000fda0003f05270 */
[----:B------:R-:W-:Y:S01]  /*7890*/  @P0 IMAD.SHL.U32 R0, R0, 0x800000, RZ ;  /* 0x0080000000000824 */ /* 0x000fe200078e00ff */
[----:B------:R-:W-:Y:S01]  /*78a0*/  @!P0 MOV R4, 0x20000000 ;  /* 0x2000000000048802 */ /* 0x000fe20000000f00 */
[----:B------:R-:W-:Y:S02]  /*78b0*/  @!P0 IMAD.MOV.U32 R5, RZ, RZ, 0x7ff80000 ;  /* 0x7ff80000ff058424 */ /* 0x000fe400078e00ff */
[----:B------:R-:W-:-:S04]  /*78c0*/  @P0 FMUL.FTZ R0, R0, 1 ;  /* 0x3f80000000000820 */ /* 0x000fc80000410000 */
[----:B------:R0:W3:Y:S01]  /*78d0*/  @P0 F2F.F64.F32 R4, R0 ;  /* 0x0000000000040310 */ /* 0x0000e20000201800 */
[----:B------:R-:W-:Y:S05]  /*78e0*/  BRA `(.L_x_2689) ;  /* 0x00000000005c7947 */ /* 0x000fea0003800000 */
.L_x_2688:
[----:B0-----:R-:W-:Y:S01]  /*78f0*/  MOV R2, 0x0 ;  /* 0x0000000000027802 */ /* 0x001fe20000000f00 */
[----:B------:R-:W0:Y:S01]  /*7900*/  LDCU.64 UR4, c[0x4][0x128] ;  /* 0x01002500ff0477ac */ /* 0x000e220008000a00 */
[----:B------:R-:W-:Y:S02]  /*7910*/  HFMA2 R8, -RZ, RZ, 0, 4.64916229248046875e-06 ;  /* 0x0000004eff087431 */ /* 0x000fe400000001ff */
[----:B------:R-:W-:Y:S01]  /*7920*/  IMAD.MOV.U32 R12, RZ, RZ, 0x1 ;  /* 0x00000001ff0c7424 */ /* 0x000fe200078e00ff */
[----:B------:R-:W-:Y:S01]  /*7930*/  MOV R13, RZ ;  /* 0x000000ff000d7202 */ /* 0x000fe20000000f00 */
[----:B------:R-:W3:Y:S01]  /*7940*/  LDCU.64 UR6, c[0x4][0x130] ;  /* 0x01002600ff0677ac */ /* 0x000ee20008000a00 */
[----:B------:R-:W1:Y:S01]  /*7950*/  LDC.64 R2, c[0x4][R2] ;  /* 0x0100000002027b82 */ /* 0x000e620000000a00 */
[----:B------:R-:W2:Y:S01]  /*7960*/  LDCU.64 UR8, c[0x4][0x8] ;  /* 0x01000100ff0877ac */ /* 0x000ea20008000a00 */
[----:B0-----:R-:W-:Y:S01]  /*7970*/  MOV R4, UR4 ;  /* 0x0000000400047c02 */ /* 0x001fe20008000f00 */
[----:B------:R-:W-:Y:S01]  /*7980*/  IMAD.U32 R5, RZ, RZ, UR5 ;  /* 0x00000005ff057e24 */ /* 0x000fe2000f8e00ff */
[----:B---3--:R-:W-:Y:S01]  /*7990*/  MOV R6, UR6 ;  /* 0x0000000600067c02 */ /* 0x008fe20008000f00 */
[----:B------:R-:W-:Y:S01]  /*79a0*/  IMAD.U32 R7, RZ, RZ, UR7 ;  /* 0x00000007ff077e24 */ /* 0x000fe2000f8e00ff */
[----:B--2---:R-:W-:Y:S01]  /*79b0*/  MOV R10, UR8 ;  /* 0x00000008000a7c02 */ /* 0x004fe20008000f00 */
[----:B------:R-:W-:-:S07]  /*79c0*/  IMAD.U32 R11, RZ, RZ, UR9 ;  /* 0x00000009ff0b7e24 */ /* 0x000fce000f8e00ff */
[----:B------:R-:W-:-:S07]  /*79d0*/  LEPC R20, `(.L_x_2710) ;  /* 0x000000001014794e */ /* 0x000fce0000000000 */
[----:B-1--45:R-:W-:Y:S05]  /*79e0*/  CALL.ABS.NOINC R2 ;  /* 0x0000000002007343 */ /* 0x032fea0003c00000 */
.L_x_2710:
[----:B------:R-:W-:Y:S01]  /*79f0*/  CS2R R4, SRZ ;  /* 0x0000000000047805 */ /* 0x000fe2000001ff00 */
[----:B------:R-:W-:Y:S06]  /*7a00*/  BRA `(.L_x_2689) ;  /* 0x0000000000147947 */ /* 0x000fec0003800000 */
.L_x_2709:
[----:B0-----:R-:W3:Y:S02]  /*7a10*/  LDG.E.64 R4, desc[UR36][R22.64] ;  /* 0x0000002416047981 */ /* 0x001ee4000c1e1b00 */
[----:B---3--:R-:W0:Y:S01]  /*7a20*/  I2F.F64.U64 R4, R4 ;  /* 0x0000000400047312 */ /* 0x008e220000301800 */
[----:B------:R-:W-:Y:S05]  /*7a30*/  BRA `(.L_x_2689) ;  /* 0x0000000000087947 */ /* 0x000fea0003800000 */
.L_x_2708:
[----:B------:R-:W0:Y:S02]  /*7a40*/  LDG.E R4, desc[UR36][R22.64] ;  /* 0x0000002416047981 */ /* 0x000e24000c1e1900 */
[----:B0-----:R-:W0:Y:S02]  /*7a50*/  I2F.F64.U32 R4, R4 ;  /* 0x0000000400047312 */ /* 0x001e240000201800 */
.L_x_2689:
[----:B------:R-:W-:Y:S05]  /*7a60*/  BSYNC.RECONVERGENT B6 ;  /* 0x0000000000067941 */ /* 0x000fea0003800200 */
.L_x_2683:
[----:B------:R-:W3:Y:S01]  /*7a70*/  LDCU.64 UR4, c[0x0][0x5e8] ;  /* 0x0000bd00ff0477ac */ /* 0x000ee20008000a00 */
[----:B-12-45:R-:W-:Y:S01]  /*7a80*/  DSETP.GT.AND P0, PT, R16, RZ, PT ;  /* 0x000000ff1000722a */ /* 0x036fe20003f04000 */
[----:B------:R-:W0:Y:S01]  /*7a90*/  LDCU.64 UR6, c[0x0][0x600] ;  /* 0x0000c000ff0677ac */ /* 0x000e220008000a00 */
[----:B---3--:R-:W-:Y:S01]  /*7aa0*/  IADD3 R2, P1, PT, R18, UR4, RZ ;  /* 0x0000000412027c10 */ /* 0x008fe2000ff3e0ff */
[----:B------:R-:W-:Y:S01]  /*7ab0*/  ULOP3.LUT UR4, UR40, 0xff, URZ, 0xc0, !UPT ;  /* 0x000000ff28047892 */ /* 0x000fe2000f8ec0ff */
[----:B0-----:R-:W-:-:S03]  /*7ac0*/  DMUL R6, R4, UR6 ;  /* 0x0000000604067c28 */ /* 0x001fc60008000000 */
[----:B------:R-:W-:Y:S01]  /*7ad0*/  UISETP.GT.AND UP0, UPT, UR4, 0x9, UPT ;  /* 0x000000090400788c */ /* 0x000fe2000bf04270 */
[----:B------:R-:W-:-:S06]  /*7ae0*/  IMAD.X R3, RZ, RZ, UR5, P1 ;  /* 0x00000005ff037e24 */ /* 0x000fcc00088e06ff */
        /* <DEDUP_REMOVED lines=14> */
.L_x_2714:
[----:B------:R-:W0:Y:S02]  /*7bd0*/  F2I.S64.F64.TRUNC R4, R4 ;  /* 0x0000000400047311 */ /* 0x000e24000030d900 */
[----:B0-----:R-:W-:-:S05]  /*7be0*/  MOV R7, R4 ;  /* 0x0000000400077202 */ /* 0x001fca0000000f00 */
[----:B------:R0:W-:Y:S01]  /*7bf0*/  STG.E.U8 desc[UR36][R2.64], R7 ;  /* 0x0000000702007986 */ /* 0x0001e2000c101124 */
[----:B------:R-:W-:Y:S05]  /*7c00*/  BRA `(.L_x_2716) ;  /* 0x0000000c00e07947 */ /* 0x000fea0003800000 */
.L_x_2713:
        /* <DEDUP_REMOVED lines=9> */
.L_x_2718:
[----:B------:R-:W0:Y:S02]  /*7ca0*/  F2I.F64.TRUNC R5, R4 ;  /* 0x0000000400057311 */ /* 0x000e24000030d100 */
[----:B0-----:R0:W-:Y:S01]  /*7cb0*/  STG.E desc[UR36][R2.64], R5 ;  /* 0x0000000502007986 */ /* 0x0011e2000c101924 */
[----:B------:R-:W-:Y:S05]  /*7cc0*/  BRA `(.L_x_2716) ;  /* 0x0000000c00b07947 */ /* 0x000fea0003800000 */
.L_x_2717:
[----:B------:R-:W0:Y:S02]  /*7cd0*/  F2I.F64.TRUNC R5, R4 ;  /* 0x0000000400057311 */ /* 0x000e24000030d100 */
[----:B0-----:R0:W-:Y:S01]  /*7ce0*/  STG.E.U16 desc[UR36][R2.64], R5 ;  /* 0x0000000502007986 */ /* 0x0011e2000c101524 */
[----:B------:R-:W-:Y:S05]  /*7cf0*/  BRA `(.L_x_2716) ;  /* 0x0000000c00a47947 */ /* 0x000fea0003800000 */
.L_x_2712:
        /* <DEDUP_REMOVED lines=13> */
.L_x_2720:
        /* <DEDUP_REMOVED lines=8> */
.L_x_2719:
        /* <DEDUP_REMOVED lines=14> */
.L_x_2722:
        /* <DEDUP_REMOVED lines=9> */
.L_x_2721:
[----:B------:R0:W-:Y:S01]  /*7fc0*/  STG.E.64 desc[UR36][R2.64], R4 ;  /* 0x0000000402007986 */ /* 0x0001e2000c101b24 */
[----:B------:R-:W-:Y:S05]  /*7fd0*/  BRA `(.L_x_2716) ;  /* 0x0000000800ec7947 */ /* 0x000fea0003800000 */
.L_x_2711:
        /* <DEDUP_REMOVED lines=13> */
.L_x_2726:
        /* <DEDUP_REMOVED lines=22> */
.L_x_2729:
[----:B------:R-:W-:-:S04]  /*8210*/  SHF.R.U32.HI R5, RZ, 0x18, R7 ;  /* 0x00000018ff057819 */ /* 0x000fc80000011607 */
[----:B------:R-:W-:-:S07]  /*8220*/  LOP3.LUT R0, R0, 0x80, R5, 0xf8, !PT ;  /* 0x0000008000007812 */ /* 0x000fce00078ef805 */
.L_x_2728:
[----:B------:R-:W-:Y:S05]  /*8230*/  BSYNC.RECONVERGENT B0 ;  /* 0x0000000000007941 */ /* 0x000fea0003800200 */
.L_x_2727:
[----:B------:R0:W-:Y:S01]  /*8240*/  STG.E.U8 desc[UR36][R2.64], R0 ;  /* 0x0000000002007986 */ /* 0x0001e2000c101124 */
[----:B------:R-:W-:Y:S05]  /*8250*/  BRA `(.L_x_2716) ;  /* 0x00000008004c7947 */ /* 0x000fea0003800000 */
.L_x_2725:
        /* <DEDUP_REMOVED lines=22> */
.L_x_2732:
[----:B------:R-:W-:-:S04]  /*83c0*/  SHF.R.U32.HI R5, RZ, 0x18, R7 ;  /* 0x00000018ff057819 */ /* 0x000fc80000011607 */
[----:B------:R-:W-:-:S07]  /*83d0*/  LOP3.LUT R0, R0, 0x80, R5, 0xf8, !PT ;  /* 0x0000008000007812 */ /* 0x000fce00078ef805 */
.L_x_2731:
[----:B------:R-:W-:Y:S05]  /*83e0*/  BSYNC.RECONVERGENT B0 ;  /* 0x0000000000007941 */ /* 0x000fea0003800200 */
.L_x_2730:
[----:B------:R0:W-:Y:S01]  /*83f0*/  STG.E.U8 desc[UR36][R2.64], R0 ;  /* 0x0000000002007986 */ /* 0x0001e2000c101124 */
[----:B------:R-:W-:Y:S05]  /*8400*/  BRA `(.L_x_2716) ;  /* 0x0000000400e07947 */ /* 0x000fea0003800000 */
.L_x_2724:
        /* <DEDUP_REMOVED lines=8> */
[----:B------:R0:W1:Y:S01]  /*8490*/  F2F.F32.F64 R8, R4 ;  /* 0x0000000400087310 */ /* 0x0000620000301000 */
[----:B------:R-:W-:Y:S01]  /*84a0*/  DSETP.GEU.AND P0, PT, |R4|, UR4, PT ;  /* 0x0000000404007e2a */ /* 0x000fe2000bf0e200 */
[----:B0-----:R-:W-:-:S13]  /*84b0*/  HFMA2 R5, -RZ, RZ, 0, 1.5199184417724609375e-05 ;  /* 0x000000ffff057431 */ /* 0x001fda00000001ff */
        /* <DEDUP_REMOVED lines=15> */
.L_x_2734:
[----:B------:R-:W0:Y:S02]  /*85b0*/  F2I.U64.F64.TRUNC R4, R4 ;  /* 0x0000000400047311 */ /* 0x000e24000030d800 */
[----:B0-----:R0:W-:Y:S01]  /*85c0*/  STG.E.64 desc[UR36][R2.64], R4 ;  /* 0x0000000402007986 */ /* 0x0011e2000c101b24 */
[----:B------:R-:W-:Y:S05]  /*85d0*/  BRA `(.L_x_2716) ;  /* 0x00000004006c7947 */ /* 0x000fea0003800000 */
.L_x_2733:
[----:B------:R-:W0:Y:S02]  /*85e0*/  F2I.U32.F64.TRUNC R5, R4 ;  /* 0x0000000400057311 */ /* 0x000e24000030d000 */
[----:B0-----:R0:W-:Y:S01]  /*85f0*/  STG.E desc[UR36][R2.64], R5 ;  /* 0x0000000502007986 */ /* 0x0011e2000c101924 */
[----:B------:R-:W-:Y:S05]  /*8600*/  BRA `(.L_x_2716) ;  /* 0x0000000400607947 */ /* 0x000fea0003800000 */
.L_x_2723:
        /* <DEDUP_REMOVED lines=10> */
.L_x_2736:
[----:B------:R-:W-:-:S05]  /*86b0*/  CS2R R6, SRZ ;  /* 0x0000000000067805 */ /* 0x000fca000001ff00 */
[----:B------:R4:W-:Y:S01]  /*86c0*/  STG.E.128 desc[UR36][R2.64], R4 ;  /* 0x0000000402007986 */ /* 0x0009e2000c101d24 */
[----:B------:R-:W-:Y:S05]  /*86d0*/  BRA `(.L_x_2716) ;  /* 0x00000004002c7947 */ /* 0x000fea0003800000 */
.L_x_2735:
[----:B------:R-:W-:-:S09]  /*86e0*/  UISETP.NE.AND UP0, UPT, UR4, 0xf, UPT ;  /* 0x0000000f0400788c */ /* 0x000fd2000bf05270 */
[----:B------:R-:W-:Y:S05]  /*86f0*/  BRA.U !UP0, `(.L_x_2737) ;  /* 0x0000000508087547 */ /* 0x000fea000b800000 */
[----:B------:R-:W-:-:S09]  /*8700*/  UISETP.NE.AND UP0, UPT, UR4, 0x17, UPT ;  /* 0x000000170400788c */ /* 0x000fd2000bf05270 */
[----:B------:R-:W-:Y:S05]  /*8710*/  BRA.U !UP0, `(.L_x_2738) ;  /* 0x0000000108a07547 */ /* 0x000fea000b800000 */
[----:B------:R-:W-:-:S09]  /*8720*/  UISETP.NE.AND UP0, UPT, UR4, 0x18, UPT ;  /* 0x000000180400788c */ /* 0x000fd2000bf05270 */
[----:B------:R-:W-:Y:S05]  /*8730*/  BRA.U !UP0, `(.L_x_2739) ;  /* 0x0000000108447547 */ /* 0x000fea000b800000 */
.L_x_2715:
[----:B------:R-:W-:Y:S01]  /*8740*/  MOV R0, 0x0 ;  /* 0x0000000000007802 */ /* 0x000fe20000000f00 */
[----:B------:R-:W0:Y:S01]  /*8750*/  LDCU.64 UR4, c[0x4][0x128] ;  /* 0x01002500ff0477ac */ /* 0x000e220008000a00 */
[----:B------:R-:W-:Y:S02]  /*8760*/  HFMA2 R8, -RZ, RZ, 0, 6.020069122314453125e-06 ;  /* 0x00000065ff087431 */ /* 0x000fe400000001ff */
[----:B------:R-:W-:Y:S01]  /*8770*/  IMAD.MOV.U32 R12, RZ, RZ, 0x1 ;  /* 0x00000001ff0c7424 */ /* 0x000fe200078e00ff */
[----:B------:R1:W2:Y:S01]  /*8780*/  LDC.64 R2, c[0x4][R0] ;  /* 0x0100000000027b82 */ /* 0x0002a20000000a00 */
[----:B------:R-:W3:Y:S01]  /*8790*/  LDCU.64 UR6, c[0x4][0x130] ;  /* 0x01002600ff0677ac */ /* 0x000ee20008000a00 */
[----:B------:R-:W-:Y:S01]  /*87a0*/  MOV R13, RZ ;  /* 0x000000ff000d7202 */ /* 0x000fe20000000f00 */
[----:B------:R-:W4:Y:S01]  /*87b0*/  LDCU.64 UR8, c[0x4][0x10] ;  /* 0x01000200ff0877ac */ /* 0x000f220008000a00 */
[----:B0-----:R-:W-:Y:S01]  /*87c0*/  MOV R4, UR4 ;  /* 0x0000000400047c02 */ /* 0x001fe20008000f00 */
[----:B------:R-:W-:Y:S01]  /*87d0*/  IMAD.U32 R5, RZ, RZ, UR5 ;  /* 0x00000005ff057e24 */ /* 0x000fe2000f8e00ff */
[----:B---3--:R-:W-:Y:S01]  /*87e0*/  MOV R6, UR6 ;  /* 0x0000000600067c02 */ /* 0x008fe20008000f00 */
[----:B------:R-:W-:Y:S01]  /*87f0*/  IMAD.U32 R7, RZ, RZ, UR7 ;  /* 0x00000007ff077e24 */ /* 0x000fe2000f8e00ff */
[----:B----4-:R-:W-:Y:S01]  /*8800*/  MOV R10, UR8 ;  /* 0x00000008000a7c02 */ /* 0x010fe20008000f00 */
[----:B-1----:R-:W-:-:S07]  /*8810*/  IMAD.U32 R11, RZ, RZ, UR9 ;  /* 0x00000009ff0b7e24 */ /* 0x002fce000f8e00ff */
[----:B------:R-:W-:-:S07]  /*8820*/  LEPC R20, `(.L_x_2740) ;  /* 0x000000001014794e */ /* 0x000fce0000000000 */
[----:B--2---:R-:W-:Y:S05]  /*8830*/  CALL.ABS.NOINC R2 ;  /* 0x0000000002007343 */ /* 0x004fea0003c00000 */
.L_x_2740:
[----:B------:R-:W-:Y:S05]  /*8840*/  BRA `(.L_x_2716) ;  /* 0x0000000000d07947 */ /* 0x000fea0003800000 */
.L_x_2739:
[----:B------:R-:W-:Y:S01]  /*8850*/  UMOV UR4, 0xf0000000 ;  /* 0xf000000000047882 */ /* 0x000fe20000000000 */
[----:B------:R-:W-:Y:S01]  /*8860*/  UMOV UR5, 0x380fffff ;  /* 0x380fffff00057882 */ /* 0x000fe20000000000 */
[----:B------:R-:W0:Y:S01]  /*8870*/  F2F.F32.F64 R9, R4 ;  /* 0x0000000400097310 */ /* 0x000e220000301000 */
[----:B------:R-:W-:Y:S01]  /*8880*/  DSETP.GEU.AND P0, PT, |R4|, UR4, PT ;  /* 0x0000000404007e2a */ /* 0x000fe2000bf0e200 */
[----:B------:R-:W-:Y:S01]  /*8890*/  BSSY.RECONVERGENT B0, `(.L_x_2741) ;  /* 0x000000d000007945 */ /* 0x000fe20003800200 */
[----:B------:R-:W-:-:S12]  /*88a0*/  IMAD.MOV.U32 R0, RZ, RZ, 0x7f ;  /* 0x0000007fff007424 */ /* 0x000fd800078e00ff */
[----:B0-----:R-:W-:-:S05]  /*88b0*/  @!P0 FMUL R9, R9, 1.175494350822287508e-38 ;  /* 0x0080000009098820 */ /* 0x001fca0000400000 */
        /* <DEDUP_REMOVED lines=10> */
.L_x_2742:
[----:B------:R-:W-:Y:S05]  /*8960*/  BSYNC.RECONVERGENT B0 ;  /* 0x0000000000007941 */ /* 0x000fea0003800200 */
.L_x_2741:
[----:B------:R-:W-:-:S05]  /*8970*/  LOP3.LUT R7, R0, 0x80, R7, 0xf8, !PT ;  /* 0x0000008000077812 */ /* 0x000fca00078ef807 */
[----:B------:R2:W-:Y:S01]  /*8980*/  STG.E.U8 desc[UR36][R2.64], R7 ;  /* 0x0000000702007986 */ /* 0x0005e2000c101124 */
[----:B------:R-:W-:Y:S05]  /*8990*/  BRA `(.L_x_2716) ;  /* 0x00000000007c7947 */ /* 0x000fea0003800000 */
.L_x_2738:
[----:B------:R-:W-:Y:S01]  /*89a0*/  UMOV UR4, 0xf0000000 ;  /* 0xf000000000047882 */ /* 0x000fe20000000000 */
[----:B------:R-:W-:Y:S01]  /*89b0*/  UMOV UR5, 0x380fffff ;  /* 0x380fffff00057882 */ /* 0x000fe20000000000 */
[----:B------:R-:W0:Y:S01]  /*89c0*/  F2F.F32.F64 R7, R4 ;  /* 0x0000000400077310 */ /* 0x000e220000301000 */
[----:B------:R-:W-:Y:S01]  /*89d0*/  DSETP.GEU.AND P0, PT, |R4|, UR4, PT ;  /* 0x0000000404007e2a */ /* 0x000fe2000bf0e200 */
[----:B------:R-:W-:-:S13]  /*89e0*/  BSSY.RECONVERGENT B0, `(.L_x_2743) ;  /* 0x000000f000007945 */ /* 0x000fda0003800200 */
        /* <DEDUP_REMOVED lines=11> */
.L_x_2744:
[----:B------:R-:W-:Y:S02]  /*8aa0*/  ISETP.GT.U32.AND P0, PT, R6, 0x7f800000, PT ;  /* 0x7f8000000600780c */ /* 0x000fe40003f04070 */
[----:B------:R-:W-:-:S04]  /*8ab0*/  MOV R0, 0x7f ;  /* 0x0000007f00007802 */ /* 0x000fc80000000f00 */
[----:B------:R-:W-:-:S07]  /*8ac0*/  SEL R0, R0, 0x7c, P0 ;  /* 0x0000007c00007807 */ /* 0x000fce0000000000 */
.L_x_2745:
[----:B------:R-:W-:Y:S05]  /*8ad0*/  BSYNC.RECONVERGENT B0 ;  /* 0x0000000000007941 */ /* 0x000fea0003800200 */
.L_x_2743:
[----:B------:R-:W-:-:S04]  /*8ae0*/  SHF.R.U32.HI R5, RZ, 0x18, R7 ;  /* 0x00000018ff057819 */ /* 0x000fc80000011607 */
[----:B------:R-:W-:-:S05]  /*8af0*/  LOP3.LUT R5, R0, 0x80, R5, 0xf8, !PT ;  /* 0x0000008000057812 */ /* 0x000fca00078ef805 */
[----:B------:R1:W-:Y:S01]  /*8b00*/  STG.E.U8 desc[UR36][R2.64], R5 ;  /* 0x0000000502007986 */ /* 0x0003e2000c101124 */
[----:B------:R-:W-:Y:S05]  /*8b10*/  BRA `(.L_x_2716) ;  /* 0x00000000001c7947 */ /* 0x000fea0003800000 */
.L_x_2737:
[----:B------:R-:W-:Y:S01]  /*8b20*/  UMOV UR4, 0xf0000000 ;  /* 0xf000000000047882 */ /* 0x000fe20000000000 */
[----:B------:R-:W-:Y:S01]  /*8b30*/  UMOV UR5, 0x380fffff ;  /* 0x380fffff00057882 */ /* 0x000fe20000000000 */
[----:B------:R-:W0:Y:S01]  /*8b40*/  F2F.F32.F64 R0, R4 ;  /* 0x0000000400007310 */ /* 0x000e220000301000 */
[----:B------:R-:W-:-:S14]  /*8b50*/  DSETP.GEU.AND P0, PT, |R4|, UR4, PT ;  /* 0x0000000404007e2a */ /* 0x000fdc000bf0e200 */
[----:B0-----:R-:W-:-:S05]  /*8b60*/  @!P0 FMUL R0, R0, 1.175494350822287508e-38 ;  /* 0x0080000000008820 */ /* 0x001fca0000400000 */
[----:B------:R-:W-:-:S05]  /*8b70*/  F2FP.BF16.F32.PACK_AB R0, RZ, R0 ;  /* 0x00000000ff00723e */ /* 0x000fca00000010ff */
[----:B------:R0:W-:Y:S02]  /*8b80*/  STG.E.U16 desc[UR36][R2.64], R0 ;  /* 0x0000000002007986 */ /* 0x0001e4000c101524 */
.L_x_2716:
[----:B------:R-:W-:-:S07]  /*8b90*/  VIADD R19, R19, 0x80 ;  /* 0x0000008013137836 */ /* 0x000fce0000000000 */
.L_x_2653:
[----:B------:R-:W-:Y:S05]  /*8ba0*/  BSYNC.RECONVERGENT B7 ;  /* 0x0000000000077941 */ /* 0x000fea0003800200 */
.L_x_2652:
[----:B------:R-:W5:Y:S01]  /*8bb0*/  LDCU UR4, c[0x0][0x380] ;  /* 0x00007000ff0477ac */ /* 0x000f620008000800 */
[----:B------:R-:W-:Y:S01]  /*8bc0*/  BSSY.RECONVERGENT B7, `(.L_x_2746) ;  /* 0x0000454000077945 */ /* 0x000fe20003800200 */
[----:B-----5:R-:W-:-:S13]  /*8bd0*/  ISETP.GE.AND P0, PT, R19, UR4, PT ;  /* 0x0000000413007c0c */ /* 0x020fda000bf06270 */
[----:B------:R-:W-:Y:S05]  /*8be0*/  @P0 BRA `(.L_x_2747) ;  /* 0x0000004400440947 */ /* 0x000fea0003800000 */
[----:B------:R-:W5:Y:S01]  /*8bf0*/  LDCU UR4, c[0x0][0x388] ;  /* 0x00007100ff0477ac */ /* 0x000f620008000800 */
[----:B------:R-:W-:Y:S01]  /*8c00*/  HFMA2 R18, -RZ, RZ, 0, 0 ;  /* 0x00000000ff127431 */ /* 0x000fe200000001ff */
[----:B------:R-:W-:Y:S01]  /*8c10*/  MOV R22, RZ ;  /* 0x000000ff00167202 */ /* 0x000fe20000000f00 */
        /* <DEDUP_REMOVED lines=351> */
.L_x_2748:
        /* <DEDUP_REMOVED lines=18> */
.L_x_2753:
[----:B------:R-:W2:Y:S02]  /*a330*/  LDG.E.U8 R2, desc[UR36][R2.64] ;  /* 0x0000002402027981 */ /* 0x000ea4000c1e1100 */
[----:B--2---:R0:W1:Y:S01]  /*a340*/  I2F.F64.U16 R16, R2 ;  /* 0x0000000200107312 */ /* 0x0040620000101800 */
[----:B------:R-:W-:Y:S05]  /*a350*/  BRA `(.L_x_2755) ;  /* 0x0000000c00607947 */ /* 0x000fea0003800000 */
.L_x_2752:
        /* <DEDUP_REMOVED lines=9> */
.L_x_2757:
[----:B------:R-:W2:Y:S02]  /*a3f0*/  LDG.E R2, desc[UR36][R2.64] ;  /* 0x0000002402027981 */ /* 0x000ea4000c1e1900 */
[----:B--2---:R0:W1:Y:S01]  /*a400*/  I2F.F64 R16, R2 ;  /* 0x0000000200107312 */ /* 0x0040620000201c00 */
[----:B------:R-:W-:Y:S05]  /*a410*/  BRA `(.L_x_2755) ;  /* 0x0000000c00307947 */ /* 0x000fea0003800000 */
.L_x_2756:
[----:B------:R-:W2:Y:S02]  /*a420*/  LDG.E.U16 R2, desc[UR36][R2.64] ;  /* 0x0000002402027981 */ /* 0x000ea4000c1e1500 */
[----:B--2---:R0:W1:Y:S01]  /*a430*/  I2F.F64.S16 R16, R2 ;  /* 0x0000000200107312 */ /* 0x0040620000101c00 */
[----:B------:R-:W-:Y:S05]  /*a440*/  BRA `(.L_x_2755) ;  /* 0x0000000c00247947 */ /* 0x000fea0003800000 */
.L_x_2751:
        /* <DEDUP_REMOVED lines=10> */
.L_x_2759:
[----:B------:R-:W2:Y:S02]  /*a4f0*/  LDG.E.U16 R0, desc[UR36][R2.64] ;  /* 0x0000002402007981 */ /* 0x000ea4000c1e1500 */
[----:B--2---:R-:W-:-:S05]  /*a500*/  HADD2.F32 R0, -RZ, R0.H0_H0 ;  /* 0x20000000ff007230 */ /* 0x004fca0000004100 */
[----:B------:R-:W-:-:S04]  /*a510*/  FMUL.FTZ R0, R0, 1 ;  /* 0x3f80000000007820 */ /* 0x000fc80000410000 */
[----:B------:R0:W1:Y:S01]  /*a520*/  F2F.F64.F32 R16, R0 ;  /* 0x0000000000107310 */ /* 0x0000620000201800 */
[----:B------:R-:W-:Y:S05]  /*a530*/  BRA `(.L_x_2755) ;  /* 0x0000000800e87947 */ /* 0x000fea0003800000 */
.L_x_2758:
        /* <DEDUP_REMOVED lines=10> */
.L_x_2761:
[----:B------:R-:W2:Y:S02]  /*a5e0*/  LDG.E.U16 R2, desc[UR36][R2.64] ;  /* 0x0000002402027981 */ /* 0x000ea4000c1e1500 */
[----:B--2---:R-:W-:-:S05]  /*a5f0*/  HADD2.F32 R0, -RZ, R2.H0_H0 ;  /* 0x20000002ff007230 */ /* 0x004fca0000004100 */
[----:B------:R-:W-:-:S04]  /*a600*/  FMUL.FTZ R0, R0, 1 ;  /* 0x3f80000000007820 */ /* 0x000fc80000410000 */
[----:B------:R0:W1:Y:S01]  /*a610*/  F2F.F64.F32 R16, R0 ;  /* 0x0000000000107310 */ /* 0x0000620000201800 */
[----:B------:R-:W-:Y:S05]  /*a620*/  BRA `(.L_x_2755) ;  /* 0x0000000800ac7947 */ /* 0x000fea0003800000 */
.L_x_2760:
[----:B------:R0:W5:Y:S01]  /*a630*/  LDG.E.64 R16, desc[UR36][R2.64] ;  /* 0x0000002402107981 */ /* 0x000162000c1e1b00 */
[----:B------:R-:W-:Y:S05]  /*a640*/  BRA `(.L_x_2755) ;  /* 0x0000000800a47947 */ /* 0x000fea0003800000 */
.L_x_2750:
        /* <DEDUP_REMOVED lines=13> */
.L_x_2764:
[----:B------:R0:W5:Y:S01]  /*a720*/  LDG.E.64 R16, desc[UR36][R2.64] ;  /* 0x0000002402107981 */ /* 0x000162000c1e1b00 */
[----:B------:R-:W-:Y:S05]  /*a730*/  BRA `(.L_x_2755) ;  /* 0x0000000800687947 */ /* 0x000fea0003800000 */
.L_x_2763:
[----:B------:R-:W-:-:S09]  /*a740*/  UISETP.NE.AND UP0, UPT, UR4, 0xf, UPT ;  /* 0x0000000f0400788c */ /* 0x000fd2000bf05270 */
[----:B------:R-:W-:Y:S05]  /*a750*/  BRA.U !UP0, `(.L_x_2765) ;  /* 0x00000001089c7547 */ /* 0x000fea000b800000 */
[----:B------:R-:W-:-:S09]  /*a760*/  UISETP.NE.AND UP0, UPT, UR4, 0x17, UPT ;  /* 0x000000170400788c */ /* 0x000fd2000bf05270 */
[----:B------:R-:W-:Y:S05]  /*a770*/  BRA.U !UP0, `(.L_x_2766) ;  /* 0x00000001085c7547 */ /* 0x000fea000b800000 */
[----:B------:R-:W-:-:S09]  /*a780*/  UISETP.NE.AND UP0, UPT, UR4, 0x18, UPT ;  /* 0x000000180400788c */ /* 0x000fd2000bf05270 */
[----:B------:R-:W-:Y:S05]  /*a790*/  BRA.U UP0, `(.L_x_2754) ;  /* 0x0000000500f47547 */ /* 0x000fea000b800000 */
[----:B------:R-:W2:Y:S01]  /*a7a0*/  LDG.E.U8 R0, desc[UR36][R2.64] ;  /* 0x0000002402007981 */ /* 0x000ea2000c1e1100 */
[----:B------:R-:W-:Y:S02]  /*a7b0*/  HFMA2 R6, -RZ, RZ, 0, 1.847743988037109375e-06 ;  /* 0x0000001fff067431 */ /* 0x000fe400000001ff */
        /* <DEDUP_REMOVED lines=8> */
[----:B------:R-:W-:Y:S01]  /*a840*/  IMAD.SHL.U32 R7, R5, 0x800000, RZ ;  /* 0x0080000005077824 */ /* 0x000fe200078e00ff */
[----:B------:R-:W-:-:S04]  /*a850*/  IADD3 R5, PT, PT, R4, 0x1000000, RZ ;  /* 0x0100000004057810 */ /* 0x000fc80007ffe0ff */
        /* <DEDUP_REMOVED lines=9> */
.L_x_2766:
        /* <DEDUP_REMOVED lines=14> */
.L_x_2765:
[----:B------:R-:W2:Y:S02]  /*a9d0*/  LDG.E.U16 R0, desc[UR36][R2.64] ;  /* 0x0000002402007981 */ /* 0x000ea4000c1e1500 */
[----:B--2---:R-:W-:-:S05]  /*a9e0*/  SHF.L.U32 R0, R0, 0x10, RZ ;  /* 0x0000001000007819 */ /* 0x004fca00000006ff */
[----:B------:R-:W-:-:S04]  /*a9f0*/  FMUL.FTZ R0, R0, 1 ;  /* 0x3f80000000007820 */ /* 0x000fc80000410000 */
[----:B------:R0:W1:Y:S01]  /*aa00*/  F2F.F64.F32 R16, R0 ;  /* 0x0000000000107310 */ /* 0x0000620000201800 */
[----:B------:R-:W-:Y:S05]  /*aa10*/  BRA `(.L_x_2755) ;  /* 0x0000000400b07947 */ /* 0x000fea0003800000 */
.L_x_2762:
        /* <DEDUP_REMOVED lines=11> */
.L_x_2769:
        /* <DEDUP_REMOVED lines=21> */
.L_x_2771:
[----:B------:R-:W-:Y:S05]  /*ac20*/  BSYNC.RECONVERGENT B0 ;  /* 0x0000000000007941 */ /* 0x000fea0003800200 */
.L_x_2770:
[----:B------:R-:W-:Y:S01]  /*ac30*/  IMAD.SHL.U32 R0, R0, 0x100000, RZ ;  /* 0x0010000000007824 */ /* 0x000fe200078e00ff */
[----:B------:R-:W-:-:S04]  /*ac40*/  LEA R2, R2, 0x3b800000, 0x17 ;  /* 0x3b80000002027811 */ /* 0x000fc800078eb8ff */
[----:B------:R-:W-:-:S05]  /*ac50*/  LOP3.LUT R0, R2, R0, R7, 0xfe, !PT ;  /* 0x0000000002007212 */ /* 0x000fca00078efe07 */
[----:B------:R-:W-:-:S04]  /*ac60*/  FMUL.FTZ R0, R0, 1 ;  /* 0x3f80000000007820 */ /* 0x000fc80000410000 */
[----:B------:R0:W1:Y:S01]  /*ac70*/  F2F.F64.F32 R16, R0 ;  /* 0x0000000000107310 */ /* 0x0000620000201800 */
[----:B------:R-:W-:Y:S05]  /*ac80*/  BRA `(.L_x_2755) ;  /* 0x0000000400147947 */ /* 0x000fea0003800000 */
.L_x_2768:
        /* <DEDUP_REMOVED lines=21> */
.L_x_2773:
[----:B------:R-:W-:Y:S05]  /*ade0*/  BSYNC.RECONVERGENT B0 ;  /* 0x0000000000007941 */ /* 0x000fea0003800200 */
.L_x_2772:
[----:B------:R-:W-:Y:S02]  /*adf0*/  SHF.L.U32 R0, R0, 0x15, RZ ;  /* 0x0000001500007819 */ /* 0x000fe400000006ff */
[----:B------:R-:W-:-:S04]  /*ae00*/  LEA R2, R2, 0x37800000, 0x17 ;  /* 0x3780000002027811 */ /* 0x000fc800078eb8ff */
[----:B------:R-:W-:-:S05]  /*ae10*/  LOP3.LUT R0, R2, R0, R7, 0xfe, !PT ;  /* 0x0000000002007212 */ /* 0x000fca00078efe07 */
[----:B------:R-:W-:-:S04]  /*ae20*/  FMUL.FTZ R0, R0, 1 ;  /* 0x3f80000000007820 */ /* 0x000fc80000410000 */
[----:B------:R0:W1:Y:S01]  /*ae30*/  F2F.F64.F32 R16, R0 ;  /* 0x0000000000107310 */ /* 0x0000620000201800 */
[----:B------:R-:W-:Y:S05]  /*ae40*/  BRA `(.L_x_2755) ;  /* 0x0000000000a47947 */ /* 0x000fea0003800000 */
.L_x_2767:
[----:B------:R-:W-:-:S09]  /*ae50*/  UISETP.NE.AND UP0, UPT, UR4, 0x1c, UPT ;  /* 0x0000001c0400788c */ /* 0x000fd2000bf05270 */
[----:B------:R-:W-:Y:S05]  /*ae60*/  BRA.U !UP0, `(.L_x_2774) ;  /* 0x0000000108947547 */ /* 0x000fea000b800000 */
[----:B------:R-:W-:-:S09]  /*ae70*/  UISETP.NE.AND UP0, UPT, UR4, 0x1d, UPT ;  /* 0x0000001d0400788c */ /* 0x000fd2000bf05270 */
[----:B------:R-:W-:Y:S05]  /*ae80*/  BRA.U !UP0, `(.L_x_2775) ;  /* 0x0000000108807547 */ /* 0x000fea000b800000 */
[----:B------:R-:W-:-:S09]  /*ae90*/  UISETP.NE.AND UP0, UPT, UR4, 0x2c, UPT ;  /* 0x0000002c0400788c */ /* 0x000fd2000bf05270 */
[----:B------:R-:W-:Y:S05]  /*aea0*/  BRA.U UP0, `(.L_x_2754) ;  /* 0x0000000100307547 */ /* 0x000fea000b800000 */
[----:B------:R-:W2:Y:S01]  /*aeb0*/  LDG.E.U8 R0, desc[UR36][R2.64] ;  /* 0x0000002402007981 */ /* 0x000ea2000c1e1100 */
[----:B------:R-:W-:Y:S02]  /*aec0*/  HFMA2 R17, -RZ, RZ, 0.5, 0 ;  /* 0x38000000ff117431 */ /* 0x000fe400000001ff */
        /* <DEDUP_REMOVED lines=8> */
[----:B------:R1:W2:Y:S01]  /*af50*/  @P0 F2F.F64.F32 R16, R0 ;  /* 0x0000000000100310 */ /* 0x0002a20000201800 */
[----:B------:R-:W-:Y:S05]  /*af60*/  BRA `(.L_x_2755) ;  /* 0x00000000005c7947 */ /* 0x000fea0003800000 */
.L_x_2754:
[----:B------:R-:W-:Y:S01]  /*af70*/  MOV R2, 0x0 ;  /* 0x0000000000027802 */ /* 0x000fe20000000f00 */
[----:B------:R-:W0:Y:S01]  /*af80*/  LDCU.64 UR4, c[0x4][0x128] ;  /* 0x01002500ff0477ac */ /* 0x000e220008000a00 */
[----:B------:R-:W-:Y:S02]  /*af90*/  HFMA2 R8, -RZ, RZ, 0, 4.64916229248046875e-06 ;  /* 0x0000004eff087431 */ /* 0x000fe400000001ff */
[----:B------:R-:W-:Y:S01]  /*afa0*/  IMAD.MOV.U32 R12, RZ, RZ, 0x1 ;  /* 0x00000001ff0c7424 */ /* 0x000fe200078e00ff */
[----:B------:R-:W-:Y:S01]  /*afb0*/  MOV R13, RZ ;  /* 0x000000ff000d7202 */ /* 0x000fe20000000f00 */
[----:B------:R-:W1:Y:S01]  /*afc0*/  LDCU.64 UR6, c[0x4][0x130] ;  /* 0x01002600ff0677ac */ /* 0x000e620008000a00 */
[----:B------:R-:W2:Y:S01]  /*afd0*/  LDC.64 R2, c[0x4][R2] ;  /* 0x0100000002027b82 */ /* 0x000ea20000000a00 */
[----:B------:R-:W3:Y:S01]  /*afe0*/  LDCU.64 UR8, c[0x4][0x8] ;  /* 0x01000100ff0877ac */ /* 0x000ee20008000a00 */
[----:B0-----:R-:W-:Y:S01]  /*aff0*/  MOV R4, UR4 ;  /* 0x0000000400047c02 */ /* 0x001fe20008000f00 */
[----:B------:R-:W-:Y:S01]  /*b000*/  IMAD.U32 R5, RZ, RZ, UR5 ;  /* 0x00000005ff057e24 */ /* 0x000fe2000f8e00ff */
[----:B-1----:R-:W-:Y:S01]  /*b010*/  MOV R6, UR6 ;  /* 0x0000000600067c02 */ /* 0x002fe20008000f00 */
[----:B------:R-:W-:Y:S01]  /*b020*/  IMAD.U32 R7, RZ, RZ, UR7 ;  /* 0x00000007ff077e24 */ /* 0x000fe2000f8e00ff */
[----:B---3--:R-:W-:Y:S01]  /*b030*/  MOV R10, UR8 ;  /* 0x00000008000a7c02 */ /* 0x008fe20008000f00 */
[----:B------:R-:W-:-:S07]  /*b040*/  IMAD.U32 R11, RZ, RZ, UR9 ;  /* 0x00000009ff0b7e24 */ /* 0x000fce000f8e00ff */
[----:B------:R-:W-:-:S07]  /*b050*/  LEPC R20, `(.L_x_2776) ;  /* 0x000000001014794e */ /* 0x000fce0000000000 */
[----:B--2---:R-:W-:Y:S05]  /*b060*/  CALL.ABS.NOINC R2 ;  /* 0x0000000002007343 */ /* 0x004fea0003c00000 */
.L_x_2776:
[----:B------:R-:W-:Y:S01]  /*b070*/  CS2R R16, SRZ ;  /* 0x0000000000107805 */ /* 0x000fe2000001ff00 */
[----:B------:R-:W-:Y:S06]  /*b080*/  BRA `(.L_x_2755) ;  /* 0x0000000000147947 */ /* 0x000fec0003800000 */
.L_x_2775:
[----:B------:R-:W2:Y:S02]  /*b090*/  LDG.E.64 R16, desc[UR36][R2.64] ;  /* 0x0000002402107981 */ /* 0x000ea4000c1e1b00 */
[----:B--2---:R-:W0:Y:S01]  /*b0a0*/  I2F.F64.U64 R16, R16 ;  /* 0x0000001000107312 */ /* 0x004e220000301800 */
[----:B------:R-:W-:Y:S05]  /*b0b0*/  BRA `(.L_x_2755) ;  /* 0x0000000000087947 */ /* 0x000fea0003800000 */
.L_x_2774:
[----:B------:R-:W2:Y:S02]  /*b0c0*/  LDG.E R2, desc[UR36][R2.64] ;  /* 0x0000002402027981 */ /* 0x000ea4000c1e1900 */
[----:B--2---:R3:W4:Y:S02]  /*b0d0*/  I2F.F64.U32 R16, R2 ;  /* 0x0000000200107312 */ /* 0x0047240000201800 */
.L_x_2755:
[----:B------:R-:W-:Y:S05]  /*b0e0*/  BSYNC.RECONVERGENT B6 ;  /* 0x0000000000067941 */ /* 0x000fea0003800200 */
.L_x_2749:
        /* <DEDUP_REMOVED lines=18> */
.L_x_2781:
[----:B------:R-:W0:Y:S02]  /*b210*/  LDG.E.U8 R4, desc[UR36][R22.64] ;  /* 0x0000002416047981 */ /* 0x000e24000c1e1100 */
[----:B0-----:R-:W0:Y:S01]  /*b220*/  I2F.F64.U16 R4, R4 ;  /* 0x0000000400047312 */ /* 0x001e220000101800 */
[----:B------:R-:W-:Y:S05]  /*b230*/  BRA `(.L_x_2783) ;  /* 0x0000000c00607947 */ /* 0x000fea0003800000 */
.L_x_2780:
        /* <DEDUP_REMOVED lines=9> */
.L_x_2785:
[----:B------:R-:W0:Y:S02]  /*b2d0*/  LDG.E R4, desc[UR36][R22.64] ;  /* 0x0000002416047981 */ /* 0x000e24000c1e1900 */
[----:B0-----:R-:W0:Y:S01]  /*b2e0*/  I2F.F64 R4, R4 ;  /* 0x0000000400047312 */ /* 0x001e220000201c00 */
[----:B------:R-:W-:Y:S05]  /*b2f0*/  BRA `(.L_x_2783) ;  /* 0x0000000c00307947 */ /* 0x000fea0003800000 */
.L_x_2784:
[----:B------:R-:W0:Y:S02]  /*b300*/  LDG.E.U16 R4, desc[UR36][R22.64] ;  /* 0x0000002416047981 */ /* 0x000e24000c1e1500 */
[----:B0-----:R-:W0:Y:S01]  /*b310*/  I2F.F64.S16 R4, R4 ;  /* 0x0000000400047312 */ /* 0x001e220000101c00 */
[----:B------:R-:W-:Y:S05]  /*b320*/  BRA `(.L_x_2783) ;  /* 0x0000000c00247947 */ /* 0x000fea0003800000 */
.L_x_2779:
        /* <DEDUP_REMOVED lines=10> */
.L_x_2787:
[----:B01----:R-:W3:Y:S02]  /*b3d0*/  LDG.E.U16 R0, desc[UR36][R22.64] ;  /* 0x0000002416007981 */ /* 0x003ee4000c1e1500 */
[----:B---3--:R-:W-:-:S05]  /*b3e0*/  HADD2.F32 R0, -RZ, R0.H0_H0 ;  /* 0x20000000ff007230 */ /* 0x008fca0000004100 */
[----:B------:R-:W-:-:S04]  /*b3f0*/  FMUL.FTZ R0, R0, 1 ;  /* 0x3f80000000007820 */ /* 0x000fc80000410000 */
[----:B------:R0:W1:Y:S01]  /*b400*/  F2F.F64.F32 R4, R0 ;  /* 0x0000000000047310 */ /* 0x0000620000201800 */
[----:B------:R-:W-:Y:S05]  /*b410*/  BRA `(.L_x_2783) ;  /* 0x0000000800e87947 */ /* 0x000fea0003800000 */
.L_x_2786:
        /* <DEDUP_REMOVED lines=8> */
[----:B0-----:R-:W3:Y:S01]  /*b4a0*/  F2F.F64.F32 R4, R4 ;  /* 0x0000000400047310 */ /* 0x001ee20000201800 */
[----:B------:R-:W-:Y:S05]  /*b4b0*/  BRA `(.L_x_2783) ;  /* 0x0000000800c07947 */ /* 0x000fea0003800000 */
.L_x_2789:
[----:B------:R-:W0:Y:S02]  /*b4c0*/  LDG.E.U16 R22, desc[UR36][R22.64] ;  /* 0x0000002416167981 */ /* 0x000e24000c1e1500 */
[----:B01----:R-:W-:-:S05]  /*b4d0*/  HADD2.F32 R0, -RZ, R22.H0_H0 ;  /* 0x20000016ff007230 */ /* 0x003fca0000004100 */
[----:B------:R-:W-:-:S04]  /*b4e0*/  FMUL.FTZ R0, R0, 1 ;  /* 0x3f80000000007820 */ /* 0x000fc80000410000 */
[----:B------:R0:W1:Y:S01]  /*b4f0*/  F2F.F64.F32 R4, R0 ;  /* 0x0000000000047310 */ /* 0x0000620000201800 */
[----:B------:R-:W-:Y:S05]  /*b500*/  BRA `(.L_x_2783) ;  /* 0x0000000800ac7947 */ /* 0x000fea0003800000 */
.L_x_2788:
[----:B0-----:R0:W5:Y:S01]  /*b510*/  LDG.E.64 R4, desc[UR36][R22.64] ;  /* 0x0000002416047981 */ /* 0x001162000c1e1b00 */
[----:B------:R-:W-:Y:S05]  /*b520*/  BRA `(.L_x_2783) ;  /* 0x0000000800a47947 */ /* 0x000fea0003800000 */
.L_x_2778:
        /* <DEDUP_REMOVED lines=9> */
[----:B------:R-:W-:Y:S01]  /*b5c0*/  HFMA2 R4, -RZ, RZ, 0, 0 ;  /* 0x00000000ff047431 */ /* 0x000fe200000001ff */
[----:B---3--:R-:W-:-:S04]  /*b5d0*/  ISETP.NE.AND P0, PT, R22, RZ, PT ;  /* 0x000000ff1600720c */ /* 0x008fc80003f05270 */
[----:B0-----:R-:W-:Y:S01]  /*b5e0*/  FSEL R5, RZ, 1.875, !P0 ;  /* 0x3ff00000ff057808 */ /* 0x001fe20004000000 */
[----:B------:R-:W-:Y:S08]  /*b5f0*/  BRA `(.L_x_2783) ;  /* 0x0000000800707947 */ /* 0x000ff00003800000 */
.L_x_2792:
[----:B0-----:R0:W5:Y:S01]  /*b600*/  LDG.E.64 R4, desc[UR36][R22.64] ;  /* 0x0000002416047981 */ /* 0x001162000c1e1b00 */
[----:B------:R-:W-:Y:S05]  /*b610*/  BRA `(.L_x_2783) ;  /* 0x0000000800687947 */ /* 0x000fea0003800000 */
.L_x_2791:
[----:B------:R-:W-:-:S09]  /*b620*/  UISETP.NE.AND UP0, UPT, UR4, 0xf, UPT ;  /* 0x0000000f0400788c */ /* 0x000fd2000bf05270 */
[----:B------:R-:W-:Y:S05]  /*b630*/  BRA.U !UP0, `(.L_x_2793) ;  /* 0x00000001089c7547 */ /* 0x000fea000b800000 */
[----:B------:R-:W-:-:S09]  /*b640*/  UISETP.NE.AND UP0, UPT, UR4, 0x17, UPT ;  /* 0x000000170400788c */ /* 0x000fd2000bf05270 */
[----:B------:R-:W-:Y:S05]  /*b650*/  BRA.U !UP0, `(.L_x_2794) ;  /* 0x00000001085c7547 */ /* 0x000fea000b800000 */
[----:B------:R-:W-:-:S09]  /*b660*/  UISETP.NE.AND UP0, UPT, UR4, 0x18, UPT ;  /* 0x000000180400788c */ /* 0x000fd2000bf05270 */
[----:B------:R-:W-:Y:S05]  /*b670*/  BRA.U UP0, `(.L_x_2782) ;  /* 0x0000000500f47547 */ /* 0x000fea000b800000 */
[----:B01----:R-:W3:Y:S01]  /*b680*/  LDG.E.U8 R0, desc[UR36][R22.64] ;  /* 0x0000002416007981 */ /* 0x003ee2000c1e1100 */
[----:B------:R-:W-:Y:S01]  /*b690*/  MOV R4, 0x1f ;  /* 0x0000001f00047802 */ /* 0x000fe20000000f00 */
[----:B---3--:R-:W-:-:S05]  /*b6a0*/  IMAD.SHL.U32 R0, R0, 0x1000000, RZ ;  /* 0x0100000000007824 */ /* 0x008fca00078e00ff */
        /* <DEDUP_REMOVED lines=18> */
.L_x_2794:
[----:B0-----:R-:W1:Y:S02]  /*b7d0*/  LDG.E.U8 R3, desc[UR36][R22.64] ;  /* 0x0000002416037981 */ /* 0x001e64000c1e1100 */
[C---:B-1----:R-:W-:Y:S01]  /*b7e0*/  SHF.L.U32 R0, R3.reuse, 0x19, RZ ;  /* 0x0000001903007819 */ /* 0x042fe200000006ff */
        /* <DEDUP_REMOVED lines=12> */
.L_x_2793:
[----:B01----:R-:W3:Y:S02]  /*b8b0*/  LDG.E.U16 R0, desc[UR36][R22.64] ;  /* 0x0000002416007981 */ /* 0x003ee4000c1e1500 */
[----:B---3--:R-:W-:-:S05]  /*b8c0*/  SHF.L.U32 R0, R0, 0x10, RZ ;  /* 0x0000001000007819 */ /* 0x008fca00000006ff */
[----:B------:R-:W-:-:S04]  /*b8d0*/  FMUL.FTZ R0, R0, 1 ;  /* 0x3f80000000007820 */ /* 0x000fc80000410000 */
[----:B------:R0:W1:Y:S01]  /*b8e0*/  F2F.F64.F32 R4, R0 ;  /* 0x0000000000047310 */ /* 0x0000620000201800 */
[----:B------:R-:W-:Y:S05]  /*b8f0*/  BRA `(.L_x_2783) ;  /* 0x0000000400b07947 */ /* 0x000fea0003800000 */
.L_x_2790:
        /* <DEDUP_REMOVED lines=11> */
.L_x_2797:
        /* <DEDUP_REMOVED lines=8> */
[--C-:B-1----:R-:W-:Y:S01]  /*ba30*/  SHF.R.U32.HI R0, RZ, 0x3, R22.reuse ;  /* 0x00000003ff007819 */ /* 0x102fe20000011616 */
        /* <DEDUP_REMOVED lines=12> */
.L_x_2799:
[----:B------:R-:W-:Y:S05]  /*bb00*/  BSYNC.RECONVERGENT B0 ;  /* 0x0000000000007941 */ /* 0x000fea0003800200 */
.L_x_2798:
[----:B------:R-:W-:Y:S01]  /*bb10*/  IMAD.SHL.U32 R0, R0, 0x100000, RZ ;  /* 0x0010000000007824 */ /* 0x000fe200078e00ff */
[----:B------:R-:W-:-:S04]  /*bb20*/  LEA R2, R2, 0x3b800000, 0x17 ;  /* 0x3b80000002027811 */ /* 0x000fc800078eb8ff */
[----:B------:R-:W-:-:S05]  /*bb30*/  LOP3.LUT R0, R2, R0, R7, 0xfe, !PT ;  /* 0x0000000002007212 */ /* 0x000fca00078efe07 */
[----:B------:R-:W-:-:S04]  /*bb40*/  FMUL.FTZ R0, R0, 1 ;  /* 0x3f80000000007820 */ /* 0x000fc80000410000 */
[----:B------:R0:W1:Y:S01]  /*bb50*/  F2F.F64.F32 R4, R0 ;  /* 0x0000000000047310 */ /* 0x0000620000201800 */
[----:B------:R-:W-:Y:S05]  /*bb60*/  BRA `(.L_x_2783) ;  /* 0x0000000400147947 */ /* 0x000fea0003800000 */
.L_x_2796:
[----:B------:R-:W3:Y:S01]  /*bb70*/  LDG.E.U8 R22, desc[UR36][R22.64] ;  /* 0x0000002416167981 */ /* 0x000ee2000c1e1100 */
[----:B0-----:R-:W-:Y:S02]  /*bb80*/  CS2R R4, SRZ ;  /* 0x0000000000047805 */ /* 0x001fe4000001ff00 */
[----:B---3--:R-:W-:-:S13]  /*bb90*/  ISETP.NE.AND P0, PT, R22, RZ, PT ;  /* 0x000000ff1600720c */ /* 0x008fda0003f05270 */
[----:B------:R-:W-:Y:S05]  /*bba0*/  @!P0 BRA `(.L_x_2783) ;  /* 0x0000000400048947 */ /* 0x000fea0003800000 */
[----:B------:R-:W-:-:S13]  /*bbb0*/  ISETP.NE.AND P0, PT, R22, 0x80, PT ;  /* 0x000000801600780c */ /* 0x000fda0003f05270 */
[----:B------:R-:W-:Y:S01]  /*bbc0*/  @!P0 MOV R4, 0x20000000 ;  /* 0x2000000000048802 */ /* 0x000fe20000000f00 */
[----:B------:R-:W-:Y:S01]  /*bbd0*/  @!P0 IMAD.MOV.U32 R5, RZ, RZ, 0x7ff80000 ;  /* 0x7ff80000ff058424 */ /* 0x000fe200078e00ff */
[----:B------:R-:W-:Y:S06]  /*bbe0*/  @!P0 BRA `(.L_x_2783) ;  /* 0x0000000000f48947 */ /* 0x000fec0003800000 */
[--C-:B-1----:R-:W-:Y:S01]  /*bbf0*/  SHF.R.U32.HI R0, RZ, 0x2, R22.reuse ;  /* 0x00000002ff007819 */ /* 0x102fe20000011616 */
        /* <DEDUP_REMOVED lines=12> */
.L_x_2801:
[----:B------:R-:W-:Y:S05]  /*bcc0*/  BSYNC.RECONVERGENT B0 ;  /* 0x0000000000007941 */ /* 0x000fea0003800200 */
.L_x_2800:
[----:B------:R-:W-:Y:S02]  /*bcd0*/  SHF.L.U32 R0, R0, 0x15, RZ ;  /* 0x0000001500007819 */ /* 0x000fe400000006ff */
[----:B------:R-:W-:-:S04]  /*bce0*/  LEA R2, R2, 0x37800000, 0x17 ;  /* 0x3780000002027811 */ /* 0x000fc800078eb8ff */
[----:B------:R-:W-:-:S05]  /*bcf0*/  LOP3.LUT R0, R2, R0, R7, 0xfe, !PT ;  /* 0x0000000002007212 */ /* 0x000fca00078efe07 */
[----:B------:R-:W-:-:S04]  /*bd00*/  FMUL.FTZ R0, R0, 1 ;  /* 0x3f80000000007820 */ /* 0x000fc80000410000 */
[----:B------:R0:W1:Y:S01]  /*bd10*/  F2F.F64.F32 R4, R0 ;  /* 0x0000000000047310 */ /* 0x0000620000201800 */
[----:B------:R-:W-:Y:S05]  /*bd20*/  BRA `(.L_x_2783) ;  /* 0x0000000000a47947 */ /* 0x000fea0003800000 */
.L_x_2795:
[----:B------:R-:W-:-:S09]  /*bd30*/  UISETP.NE.AND UP0, UPT, UR4, 0x1c, UPT ;  /* 0x0000001c0400788c */ /* 0x000fd2000bf05270 */
[----:B------:R-:W-:Y:S05]  /*bd40*/  BRA.U !UP0, `(.L_x_2802) ;  /* 0x0000000108947547 */ /* 0x000fea000b800000 */
[----:B------:R-:W-:-:S09]  /*bd50*/  UISETP.NE.AND UP0, UPT, UR4, 0x1d, UPT ;  /* 0x0000001d0400788c */ /* 0x000fd2000bf05270 */
[----:B------:R-:W-:Y:S05]  /*bd60*/  BRA.U !UP0, `(.L_x_2803) ;  /* 0x0000000108807547 */ /* 0x000fea000b800000 */
[----:B------:R-:W-:-:S09]  /*bd70*/  UISETP.NE.AND UP0, UPT, UR4, 0x2c, UPT ;  /* 0x0000002c0400788c */ /* 0x000fd2000bf05270 */
[----:B------:R-:W-:Y:S05]  /*bd80*/  BRA.U UP0, `(.L_x_2782) ;  /* 0x0000000100307547 */ /* 0x000fea000b800000 */
[----:B01----:R-:W3:Y:S01]  /*bd90*/  LDG.E.U8 R0, desc[UR36][R22.64] ;  /* 0x0000002416007981 */ /* 0x003ee2000c1e1100 */
[----:B------:R-:W-:Y:S02]  /*bda0*/  HFMA2 R5, -RZ, RZ, 0.5, 0 ;  /* 0x38000000ff057431 */ /* 0x000fe400000001ff */
        /* <DEDUP_REMOVED lines=10> */
.L_x_2782:
        /* <DEDUP_REMOVED lines=16> */
.L_x_2804:
[----:B------:R-:W-:Y:S01]  /*bf50*/  CS2R R4, SRZ ;  /* 0x0000000000047805 */ /* 0x000fe2000001ff00 */
[----:B------:R-:W-:Y:S06]  /*bf60*/  BRA `(.L_x_2783) ;  /* 0x0000000000147947 */ /* 0x000fec0003800000 */
.L_x_2803:
[----:B0-----:R-:W3:Y:S02]  /*bf70*/  LDG.E.64 R4, desc[UR36][R22.64] ;  /* 0x0000002416047981 */ /* 0x001ee4000c1e1b00 */
[----:B---3--:R-:W0:Y:S01]  /*bf80*/  I2F.F64.U64 R4, R4 ;  /* 0x0000000400047312 */ /* 0x008e220000301800 */
[----:B------:R-:W-:Y:S05]  /*bf90*/  BRA `(.L_x_2783) ;  /* 0x0000000000087947 */ /* 0x000fea0003800000 */
.L_x_2802:
[----:B------:R-:W0:Y:S02]  /*bfa0*/  LDG.E R4, desc[UR36][R22.64] ;  /* 0x0000002416047981 */ /* 0x000e24000c1e1900 */
[----:B0-----:R-:W0:Y:S02]  /*bfb0*/  I2F.F64.U32 R4, R4 ;  /* 0x0000000400047312 */ /* 0x001e240000201800 */
.L_x_2783:
[----:B------:R-:W-:Y:S05]  /*bfc0*/  BSYNC.RECONVERGENT B6 ;  /* 0x0000000000067941 */ /* 0x000fea0003800200 */
.L_x_2777:
        /* <DEDUP_REMOVED lines=22> */
.L_x_2808:
[----:B------:R-:W0:Y:S02]  /*c130*/  F2I.S64.F64.TRUNC R4, R4 ;  /* 0x0000000400047311 */ /* 0x000e24000030d900 */
[----:B0-----:R-:W-:-:S05]  /*c140*/  MOV R7, R4 ;  /* 0x0000000400077202 */ /* 0x001fca0000000f00 */
[----:B------:R0:W-:Y:S01]  /*c150*/  STG.E.U8 desc[UR36][R2.64], R7 ;  /* 0x0000000702007986 */ /* 0x0001e2000c101124 */
[----:B------:R-:W-:Y:S05]  /*c160*/  BRA `(.L_x_2810) ;  /* 0x0000000c00e07947 */ /* 0x000fea0003800000 */
.L_x_2807:
        /* <DEDUP_REMOVED lines=9> */
.L_x_2812:
[----:B------:R-:W0:Y:S02]  /*c200*/  F2I.F64.TRUNC R5, R4 ;  /* 0x0000000400057311 */ /* 0x000e24000030d100 */
[----:B0-----:R0:W-:Y:S01]  /*c210*/  STG.E desc[UR36][R2.64], R5 ;  /* 0x0000000502007986 */ /* 0x0011e2000c101924 */
[----:B------:R-:W-:Y:S05]  /*c220*/  BRA `(.L_x_2810) ;  /* 0x0000000c00b07947 */ /* 0x000fea0003800000 */
.L_x_2811:
[----:B------:R-:W0:Y:S02]  /*c230*/  F2I.F64.TRUNC R5, R4 ;  /* 0x0000000400057311 */ /* 0x000e24000030d100 */
[----:B0-----:R0:W-:Y:S01]  /*c240*/  STG.E.U16 desc[UR36][R2.64], R5 ;  /* 0x0000000502007986 */ /* 0x0011e2000c101524 */
[----:B------:R-:W-:Y:S05]  /*c250*/  BRA `(.L_x_2810) ;  /* 0x0000000c00a47947 */ /* 0x000fea0003800000 */
.L_x_2806:
        /* <DEDUP_REMOVED lines=13> */
.L_x_2814:
        /* <DEDUP_REMOVED lines=8> */
.L_x_2813:
        /* <DEDUP_REMOVED lines=14> */
.L_x_2816:
        /* <DEDUP_REMOVED lines=9> */
.L_x_2815:
[----:B------:R4:W-:Y:S01]  /*c520*/  STG.E.64 desc[UR36][R2.64], R4 ;  /* 0x0000000402007986 */ /* 0x0009e2000c101b24 */
[----:B------:R-:W-:Y:S05]  /*c530*/  BRA `(.L_x_2810) ;  /* 0x0000000800ec7947 */ /* 0x000fea0003800000 */
.L_x_2805:
        /* <DEDUP_REMOVED lines=13> */
.L_x_2820:
        /* <DEDUP_REMOVED lines=22> */
.L_x_2823:
[----:B------:R-:W-:-:S04]  /*c770*/  SHF.R.U32.HI R5, RZ, 0x18, R7 ;  /* 0x00000018ff057819 */ /* 0x000fc80000011607 */
[----:B------:R-:W-:-:S07]  /*c780*/  LOP3.LUT R0, R0, 0x80, R5, 0xf8, !PT ;  /* 0x0000008000007812 */ /* 0x000fce00078ef805 */
.L_x_2822:
[----:B------:R-:W-:Y:S05]  /*c790*/  BSYNC.RECONVERGENT B0 ;  /* 0x0000000000007941 */ /* 0x000fea0003800200 */
.L_x_2821:
[----:B------:R0:W-:Y:S01]  /*c7a0*/  STG.E.U8 desc[UR36][R2.64], R0 ;  /* 0x0000000002007986 */ /* 0x0001e2000c101124 */
[----:B------:R-:W-:Y:S05]  /*c7b0*/  BRA `(.L_x_2810) ;  /* 0x00000008004c7947 */ /* 0x000fea0003800000 */
.L_x_2819:
        /* <DEDUP_REMOVED lines=22> */
.L_x_2826:
[----:B------:R-:W-:-:S04]  /*c920*/  SHF.R.U32.HI R5, RZ, 0x18, R7 ;  /* 0x00000018ff057819 */ /* 0x000fc80000011607 */
[----:B------:R-:W-:-:S07]  /*c930*/  LOP3.LUT R0, R0, 0x80, R5, 0xf8, !PT ;  /* 0x0000008000007812 */ /* 0x000fce00078ef805 */
.L_x_2825:
[----:B------:R-:W-:Y:S05]  /*c940*/  BSYNC.RECONVERGENT B0 ;  /* 0x0000000000007941 */ /* 0x000fea0003800200 */
.L_x_2824:
[----:B------:R0:W-:Y:S01]  /*c950*/  STG.E.U8 desc[UR36][R2.64], R0 ;  /* 0x0000000002007986 */ /* 0x0001e2000c101124 */
[----:B------:R-:W-:Y:S05]  /*c960*/  BRA `(.L_x_2810) ;  /* 0x0000000400e07947 */ /* 0x000fea0003800000 */
.L_x_2818:
        /* <DEDUP_REMOVED lines=26> */
.L_x_2828:
[----:B------:R-:W0:Y:S02]  /*cb10*/  F2I.U64.F64.TRUNC R4, R4 ;  /* 0x0000000400047311 */ /* 0x000e24000030d800 */
[----:B0-----:R0:W-:Y:S01]  /*cb20*/  STG.E.64 desc[UR36][R2.64], R4 ;  /* 0x0000000402007986 */ /* 0x0011e2000c101b24 */
[----:B------:R-:W-:Y:S05]  /*cb30*/  BRA `(.L_x_2810) ;  /* 0x00000004006c7947 */ /* 0x000fea0003800000 */
.L_x_2827:
[----:B------:R-:W0:Y:S02]  /*cb40*/  F2I.U32.F64.TRUNC R5, R4 ;  /* 0x0000000400057311 */ /* 0x000e24000030d000 */
[----:B0-----:R0:W-:Y:S01]  /*cb50*/  STG.E desc[UR36][R2.64], R5 ;  /* 0x0000000502007986 */ /* 0x0011e2000c101924 */
[----:B------:R-:W-:Y:S05]  /*cb60*/  BRA `(.L_x_2810) ;  /* 0x0000000400607947 */ /* 0x000fea0003800000 */
.L_x_2817:
        /* <DEDUP_REMOVED lines=10> */
.L_x_2830:
[----:B------:R-:W-:-:S05]  /*cc10*/  CS2R R6, SRZ ;  /* 0x0000000000067805 */ /* 0x000fca000001ff00 */
[----:B------:R0:W-:Y:S01]  /*cc20*/  STG.E.128 desc[UR36][R2.64], R4 ;  /* 0x0000000402007986 */ /* 0x0001e2000c101d24 */
[----:B------:R-:W-:Y:S05]  /*cc30*/  BRA `(.L_x_2810) ;  /* 0x00000004002c7947 */ /* 0x000fea0003800000 */
.L_x_2829:
[----:B------:R-:W-:-:S09]  /*cc40*/  UISETP.NE.AND UP0, UPT, UR4, 0xf, UPT ;  /* 0x0000000f0400788c */ /* 0x000fd2000bf05270 */
[----:B------:R-:W-:Y:S05]  /*cc50*/  BRA.U !UP0, `(.L_x_2831) ;  /* 0x0000000508087547 */ /* 0x000fea000b800000 */
[----:B------:R-:W-:-:S09]  /*cc60*/  UISETP.NE.AND UP0, UPT, UR4, 0x17, UPT ;  /* 0x000000170400788c */ /* 0x000fd2000bf05270 */
[----:B------:R-:W-:Y:S05]  /*cc70*/  BRA.U !UP0, `(.L_x_2832) ;  /* 0x0000000108a07547 */ /* 0x000fea000b800000 */
[----:B------:R-:W-:-:S09]  /*cc80*/  UISETP.NE.AND UP0, UPT, UR4, 0x18, UPT ;  /* 0x000000180400788c */ /* 0x000fd2000bf05270 */
[----:B------:R-:W-:Y:S05]  /*cc90*/  BRA.U !UP0, `(.L_x_2833) ;  /* 0x0000000108447547 */ /* 0x000fea000b800000 */
.L_x_2809:
        /* <DEDUP_REMOVED lines=16> */
.L_x_2834:
[----:B------:R-:W-:Y:S05]  /*cda0*/  BRA `(.L_x_2810) ;  /* 0x0000000000d07947 */ /* 0x000fea0003800000 */
.L_x_2833:
        /* <DEDUP_REMOVED lines=17> */
.L_x_2836:
[----:B------:R-:W-:Y:S05]  /*cec0*/  BSYNC.RECONVERGENT B0 ;  /* 0x0000000000007941 */ /* 0x000fea0003800200 */
.L_x_2835:
[----:B------:R-:W-:-:S05]  /*ced0*/  LOP3.LUT R7, R0, 0x80, R7, 0xf8, !PT ;  /* 0x0000008000077812 */ /* 0x000fca00078ef807 */
[----:B------:R0:W-:Y:S01]  /*cee0*/  STG.E.U8 desc[UR36][R2.64], R7 ;  /* 0x0000000702007986 */ /* 0x0001e2000c101124 */
[----:B------:R-:W-:Y:S05]  /*cef0*/  BRA `(.L_x_2810) ;  /* 0x00000000007c7947 */ /* 0x000fea0003800000 */
.L_x_2832:
        /* <DEDUP_REMOVED lines=16> */
.L_x_2838:
[----:B------:R-:W-:Y:S02]  /*d000*/  ISETP.GT.U32.AND P0, PT, R6, 0x7f800000, PT ;  /* 0x7f8000000600780c */ /* 0x000fe40003f04070 */
[----:B------:R-:W-:-:S04]  /*d010*/  MOV R0, 0x7f ;  /* 0x0000007f00007802 */ /* 0x000fc80000000f00 */
[----:B------:R-:W-:-:S07]  /*d020*/  SEL R0, R0, 0x7c, P0 ;  /* 0x0000007c00007807 */ /* 0x000fce0000000000 */
.L_x_2839:
[----:B------:R-:W-:Y:S05]  /*d030*/  BSYNC.RECONVERGENT B0 ;  /* 0x0000000000007941 */ /* 0x000fea0003800200 */
.L_x_2837:
[----:B------:R-:W-:-:S04]  /*d040*/  SHF.R.U32.HI R5, RZ, 0x18, R7 ;  /* 0x00000018ff057819 */ /* 0x000fc80000011607 */
[----:B------:R-:W-:-:S05]  /*d050*/  LOP3.LUT R5, R0, 0x80, R5, 0xf8, !PT ;  /* 0x0000008000057812 */ /* 0x000fca00078ef805 */
[----:B------:R0:W-:Y:S01]  /*d060*/  STG.E.U8 desc[UR36][R2.64], R5 ;  /* 0x0000000502007986 */ /* 0x0001e2000c101124 */
[----:B------:R-:W-:Y:S05]  /*d070*/  BRA `(.L_x_2810) ;  /* 0x00000000001c7947 */ /* 0x000fea0003800000 */
.L_x_2831:
[----:B------:R-:W-:Y:S01]  /*d080*/  UMOV UR4, 0xf0000000 ;  /* 0xf000000000047882 */ /* 0x000fe20000000000 */
[----:B------:R-:W-:Y:S01]  /*d090*/  UMOV UR5, 0x380fffff ;  /* 0x380fffff00057882 */ /* 0x000fe20000000000 */
[----:B------:R-:W0:Y:S01]  /*d0a0*/  F2F.F32.F64 R0, R4 ;  /* 0x0000000400007310 */ /* 0x000e220000301000 */
[----:B------:R-:W-:-:S14]  /*d0b0*/  DSETP.GEU.AND P0, PT, |R4|, UR4, PT ;  /* 0x0000000404007e2a */ /* 0x000fdc000bf0e200 */
[----:B0-----:R-:W-:-:S05]  /*d0c0*/  @!P0 FMUL R0, R0, 1.175494350822287508e-38 ;  /* 0x0080000000008820 */ /* 0x001fca0000400000 */
[----:B------:R-:W-:-:S05]  /*d0d0*/  F2FP.BF16.F32.PACK_AB R0, RZ, R0 ;  /* 0x00000000ff00723e */ /* 0x000fca00000010ff */
[----:B------:R0:W-:Y:S02]  /*d0e0*/  STG.E.U16 desc[UR36][R2.64], R0 ;  /* 0x0000000002007986 */ /* 0x0001e4000c101524 */
.L_x_2810:
[----:B------:R-:W-:-:S07]  /*d0f0*/  VIADD R19, R19, 0x80 ;  /* 0x0000008013137836 */ /* 0x000fce0000000000 */
.L_x_2747:
[----:B------:R-:W-:Y:S05]  /*d100*/  BSYNC.RECONVERGENT B7 ;  /* 0x0000000000077941 */ /* 0x000fea0003800200 */
.L_x_2746:
[----:B------:R-:W5:Y:S02]  /*d110*/  LDCU UR4, c[0x0][0x380] ;  /* 0x00007000ff0477ac */ /* 0x000f640008000800 */
[----:B-----5:R-:W-:-:S13]  /*d120*/  ISETP.GE.AND P0, PT, R19, UR4, PT ;  /* 0x0000000413007c0c */ /* 0x020fda000bf06270 */
[----:B------:R-:W-:Y:S05]  /*d130*/  @P0 EXIT ;  /* 0x000000000000094d */ /* 0x000fea0003800000 */
        /* <DEDUP_REMOVED lines=354> */
.L_x_2840:
        /* <DEDUP_REMOVED lines=21> */
.L_x_2845:
[----:B------:R-:W2:Y:S02]  /*e8b0*/  LDG.E.U8 R2, desc[UR36][R2.64] ;  /* 0x0000002402027981 */ /* 0x000ea4000c1e1100 */
[----:B--2---:R0:W1:Y:S01]  /*e8c0*/  I2F.F64.U16 R18, R2 ;  /* 0x0000000200127312 */ /* 0x0040620000101800 */
[----:B------:R-:W-:Y:S05]  /*e8d0*/  BRA `(.L_x_2847) ;  /* 0x0000000c00607947 */ /* 0x000fea0003800000 */
.L_x_2844:
        /* <DEDUP_REMOVED lines=9> */
.L_x_2849:
[----:B------:R-:W2:Y:S02]  /*e970*/  LDG.E R2, desc[UR36][R2.64] ;  /* 0x0000002402027981 */ /* 0x000ea4000c1e1900 */
[----:B--2---:R0:W1:Y:S01]  /*e980*/  I2F.F64 R18, R2 ;  /* 0x0000000200127312 */ /* 0x0040620000201c00 */
[----:B------:R-:W-:Y:S05]  /*e990*/  BRA `(.L_x_2847) ;  /* 0x0000000c00307947 */ /* 0x000fea0003800000 */
.L_x_2848:
[----:B------:R-:W2:Y:S02]  /*e9a0*/  LDG.E.U16 R2, desc[UR36][R2.64] ;  /* 0x0000002402027981 */ /* 0x000ea4000c1e1500 */
[----:B--2---:R0:W1:Y:S01]  /*e9b0*/  I2F.F64.S16 R18, R2 ;  /* 0x0000000200127312 */ /* 0x0040620000101c00 */
[----:B------:R-:W-:Y:S05]  /*e9c0*/  BRA `(.L_x_2847) ;  /* 0x0000000c00247947 */ /* 0x000fea0003800000 */
.L_x_2843:
        /* <DEDUP_REMOVED lines=10> */
.L_x_2851:
[----:B------:R-:W2:Y:S02]  /*ea70*/  LDG.E.U16 R0, desc[UR36][R2.64] ;  /* 0x0000002402007981 */ /* 0x000ea4000c1e1500 */
[----:B--2---:R-:W-:-:S05]  /*ea80*/  HADD2.F32 R0, -RZ, R0.H0_H0 ;  /* 0x20000000ff007230 */ /* 0x004fca0000004100 */
[----:B------:R-:W-:-:S04]  /*ea90*/  FMUL.FTZ R0, R0, 1 ;  /* 0x3f80000000007820 */ /* 0x000fc80000410000 */
[----:B------:R1:W2:Y:S01]  /*eaa0*/  F2F.F64.F32 R18, R0 ;  /* 0x0000000000127310 */ /* 0x0002a20000201800 */
[----:B------:R-:W-:Y:S05]  /*eab0*/  BRA `(.L_x_2847) ;  /* 0x0000000800e87947 */ /* 0x000fea0003800000 */
.L_x_2850:
        /* <DEDUP_REMOVED lines=8> */
[----:B------:R-:W4:Y:S01]  /*eb40*/  F2F.F64.F32 R18, R18 ;  /* 0x0000001200127310 */ /* 0x000f220000201800 */
[----:B------:R-:W-:Y:S05]  /*eb50*/  BRA `(.L_x_2847) ;  /* 0x0000000800c07947 */ /* 0x000fea0003800000 */
.L_x_2853:
[----:B------:R-:W2:Y:S02]  /*eb60*/  LDG.E.U16 R2, desc[UR36][R2.64] ;  /* 0x0000002402027981 */ /* 0x000ea4000c1e1500 */
[----:B--2---:R-:W-:-:S05]  /*eb70*/  HADD2.F32 R0, -RZ, R2.H0_H0 ;  /* 0x20000002ff007230 */ /* 0x004fca0000004100 */
[----:B------:R-:W-:-:S04]  /*eb80*/  FMUL.FTZ R0, R0, 1 ;  /* 0x3f80000000007820 */ /* 0x000fc80000410000 */
[----:B------:R0:W1:Y:S01]  /*eb90*/  F2F.F64.F32 R18, R0 ;  /* 0x0000000000127310 */ /* 0x0000620000201800 */
[----:B------:R-:W-:Y:S05]  /*eba0*/  BRA `(.L_x_2847) ;  /* 0x0000000800ac7947 */ /* 0x000fea0003800000 */
.L_x_2852:
[----:B------:R3:W5:Y:S01]  /*ebb0*/  LDG.E.64 R18, desc[UR36][R2.64] ;  /* 0x0000002402127981 */ /* 0x000762000c1e1b00 */
[----:B------:R-:W-:Y:S05]  /*ebc0*/  BRA `(.L_x_2847) ;  /* 0x0000000800a47947 */ /* 0x000fea0003800000 */
.L_x_2842:
        /* <DEDUP_REMOVED lines=13> */
.L_x_2856:
[----:B------:R0:W5:Y:S01]  /*eca0*/  LDG.E.64 R18, desc[UR36][R2.64] ;  /* 0x0000002402127981 */ /* 0x000162000c1e1b00 */
[----:B------:R-:W-:Y:S05]  /*ecb0*/  BRA `(.L_x_2847) ;  /* 0x0000000800687947 */ /* 0x000fea0003800000 */
.L_x_2855:
        /* <DEDUP_REMOVED lines=12> */
[----:B0-----:R-:W-:-:S04]  /*ed80*/  IADD3 R5, PT, PT, -R5, RZ, RZ ;  /* 0x000000ff05057210 */ /* 0x001fc80007ffe1ff */
[----:B------:R-:W-:-:S05]  /*ed90*/  VIADDMNMX.U32 R5, R5, R6, 0x4, !PT ;  /* 0x0000000405057446 */ /* 0x000fca0007800006 */
[----:B------:R-:W-:-:S05]  /*eda0*/  VIADD R5, R5, 0xfffffffc ;  /* 0xfffffffc05057836 */ /* 0x000fca0000000000 */
[C---:B------:R-:W-:Y:S02]  /*edb0*/  SHF.L.U32 R6, R4.reuse, R5, RZ ;  /* 0x0000000504067219 */ /* 0x040fe400000006ff */
[----:B------:R-:W-:Y:S01]  /*edc0*/  SHF.L.U32 R7, R5, 0x17, RZ ;  /* 0x0000001705077819 */ /* 0x000fe200000006ff */
[----:B------:R-:W-:-:S03]  /*edd0*/  VIADD R5, R4, 0x1000000 ;  /* 0x0100000004057836 */ /* 0x000fc60000000000 */
[----:B------:R-:W-:Y:S02]  /*ede0*/  LEA.HI R6, R6, -R7, RZ, 0x1c ;  /* 0x8000000706067211 */ /* 0x000fe400078fe0ff */
[----:B------:R-:W-:Y:S02]  /*edf0*/  SHF.R.S32.HI R5, RZ, 0x8, R5 ;  /* 0x00000008ff057819 */ /* 0x000fe40000011405 */
[----:B------:R-:W-:-:S04]  /*ee00*/  IADD3 R6, PT, PT, R6, 0x3c000000, RZ ;  /* 0x3c00000006067810 */ /* 0x000fc80007ffe0ff */
[----:B------:R-:W-:-:S04]  /*ee10*/  LOP3.LUT R5, R6, 0x7f800000, R5, 0xf8, !PT ;  /* 0x7f80000006057812 */ /* 0x000fc800078ef805 */
[----:B------:R-:W-:-:S04]  /*ee20*/  SEL R5, R5, RZ, P0 ;  /* 0x000000ff05057207 */ /* 0x000fc80000000000 */
[----:B------:R-:W-:-:S05]  /*ee30*/  LOP3.LUT R5, R5, 0x80000000, R0, 0xf8, !PT ;  /* 0x8000000005057812 */ /* 0x000fca00078ef800 */
[----:B------:R-:W-:-:S04]  /*ee40*/  FMUL.FTZ R5, R5, 1 ;  /* 0x3f80000005057820 */ /* 0x000fc80000410000 */
[----:B------:R0:W1:Y:S01]  /*ee50*/  F2F.F64.F32 R18, R5 ;  /* 0x0000000500127310 */ /* 0x0000620000201800 */
[----:B------:R-:W-:Y:S05]  /*ee60*/  BRA `(.L_x_2847) ;  /* 0x0000000400fc7947 */ /* 0x000fea0003800000 */
.L_x_2858:
        /* <DEDUP_REMOVED lines=14> */
.L_x_2857:
[----:B------:R-:W2:Y:S02]  /*ef50*/  LDG.E.U16 R0, desc[UR36][R2.64] ;  /* 0x0000002402007981 */ /* 0x000ea4000c1e1500 */
[----:B--2---:R-:W-:-:S04]  /*ef60*/  IMAD.U32 R0, R0, 0x10000, RZ ;  /* 0x0001000000007824 */ /* 0x004fc800078e00ff */
[----:B------:R-:W-:-:S04]  /*ef70*/  FMUL.FTZ R0, R0, 1 ;  /* 0x3f80000000007820 */ /* 0x000fc80000410000 */
[----:B------:R0:W1:Y:S01]  /*ef80*/  F2F.F64.F32 R18, R0 ;  /* 0x0000000000127310 */ /* 0x0000620000201800 */
[----:B------:R-:W-:Y:S05]  /*ef90*/  BRA `(.L_x_2847) ;  /* 0x0000000400b07947 */ /* 0x000fea0003800000 */
.L_x_2854:
        /* <DEDUP_REMOVED lines=11> */
.L_x_2861:
        /* <DEDUP_REMOVED lines=21> */
.L_x_2863:
[----:B------:R-:W-:Y:S05]  /*f1a0*/  BSYNC.RECONVERGENT B0 ;  /* 0x0000000000007941 */ /* 0x000fea0003800200 */
.L_x_2862:
[----:B------:R-:W-:Y:S02]  /*f1b0*/  SHF.L.U32 R0, R0, 0x14, RZ ;  /* 0x0000001400007819 */ /* 0x000fe400000006ff */
[----:B------:R-:W-:-:S04]  /*f1c0*/  LEA R2, R2, 0x3b800000, 0x17 ;  /* 0x3b80000002027811 */ /* 0x000fc800078eb8ff */
[----:B------:R-:W-:-:S05]  /*f1d0*/  LOP3.LUT R0, R2, R0, R7, 0xfe, !PT ;  /* 0x0000000002007212 */ /* 0x000fca00078efe07 */
[----:B------:R-:W-:-:S04]  /*f1e0*/  FMUL.FTZ R0, R0, 1 ;  /* 0x3f80000000007820 */ /* 0x000fc80000410000 */
[----:B------:R0:W1:Y:S01]  /*f1f0*/  F2F.F64.F32 R18, R0 ;  /* 0x0000000000127310 */ /* 0x0000620000201800 */
[----:B------:R-:W-:Y:S05]  /*f200*/  BRA `(.L_x_2847) ;  /* 0x0000000400147947 */ /* 0x000fea0003800000 */
.L_x_2860:
        /* <DEDUP_REMOVED lines=21> */
.L_x_2865:
[----:B------:R-:W-:Y:S05]  /*f360*/  BSYNC.RECONVERGENT B0 ;  /* 0x0000000000007941 */ /* 0x000fea0003800200 */
.L_x_2864:
[----:B------:R-:W-:Y:S01]  /*f370*/  IMAD.SHL.U32 R0, R0, 0x200000, RZ ;  /* 0x0020000000007824 */ /* 0x000fe200078e00ff */
[----:B------:R-:W-:-:S04]  /*f380*/  LEA R2, R2, 0x37800000, 0x17 ;  /* 0x3780000002027811 */ /* 0x000fc800078eb8ff */
[----:B------:R-:W-:-:S05]  /*f390*/  LOP3.LUT R0, R2, R0, R7, 0xfe, !PT ;  /* 0x0000000002007212 */ /* 0x000fca00078efe07 */
[----:B------:R-:W-:-:S04]  /*f3a0*/  FMUL.FTZ R0, R0, 1 ;  /* 0x3f80000000007820 */ /* 0x000fc80000410000 */
[----:B------:R0:W1:Y:S01]  /*f3b0*/  F2F.F64.F32 R18, R0 ;  /* 0x0000000000127310 */ /* 0x0000620000201800 */
[----:B------:R-:W-:Y:S05]  /*f3c0*/  BRA `(.L_x_2847) ;  /* 0x0000000000a47947 */ /* 0x000fea0003800000 */
.L_x_2859:
        /* <DEDUP_REMOVED lines=12> */
[----:B------:R-:W-:Y:S01]  /*f490*/  @P0 SHF.L.U32 R0, R0, 0x17, RZ ;  /* 0x0000001700000819 */ /* 0x000fe200000006ff */
[----:B------:R-:W-:Y:S01]  /*f4a0*/  @!P0 IMAD.MOV.U32 R18, RZ, RZ, 0x20000000 ;  /* 0x20000000ff128424 */ /* 0x000fe200078e00ff */
[----:B------:R-:W-:-:S03]  /*f4b0*/  @!P0 MOV R19, 0x7ff80000 ;  /* 0x7ff8000000138802 */ /* 0x000fc60000000f00 */
[----:B------:R-:W-:-:S04]  /*f4c0*/  @P0 FMUL.FTZ R0, R0, 1 ;  /* 0x3f80000000000820 */ /* 0x000fc80000410000 */
[----:B------:R0:W1:Y:S01]  /*f4d0*/  @P0 F2F.F64.F32 R18, R0 ;  /* 0x0000000000120310 */ /* 0x0000620000201800 */
[----:B------:R-:W-:Y:S05]  /*f4e0*/  BRA `(.L_x_2847) ;  /* 0x00000000005c7947 */ /* 0x000fea0003800000 */
.L_x_2846:
        /* <DEDUP_REMOVED lines=10> */
[----:B-1----:R-:W-:Y:S01]  /*f590*/  IMAD.U32 R6, RZ, RZ, UR6 ;  /* 0x00000006ff067e24 */ /* 0x002fe2000f8e00ff */
[----:B------:R-:W-:Y:S01]  /*f5a0*/  MOV R7, UR7 ;  /* 0x0000000700077c02 */ /* 0x000fe20008000f00 */
[----:B---3--:R-:W-:Y:S01]  /*f5b0*/  IMAD.U32 R10, RZ, RZ, UR8 ;  /* 0x00000008ff0a7e24 */ /* 0x008fe2000f8e00ff */
[----:B------:R-:W-:-:S07]  /*f5c0*/  MOV R11, UR9 ;  /* 0x00000009000b7c02 */ /* 0x000fce0008000f00 */
[----:B------:R-:W-:-:S07]  /*f5d0*/  LEPC R20, `(.L_x_2868) ;  /* 0x000000001014794e */ /* 0x000fce0000000000 */
[----:B--2---:R-:W-:Y:S05]  /*f5e0*/  CALL.ABS.NOINC R2 ;  /* 0x0000000002007343 */ /* 0x004fea0003c00000 */
.L_x_2868:
[----:B------:R-:W-:Y:S01]  /*f5f0*/  CS2R R18, SRZ ;  /* 0x0000000000127805 */ /* 0x000fe2000001ff00 */
[----:B------:R-:W-:Y:S06]  /*f600*/  BRA `(.L_x_2847) ;  /* 0x0000000000147947 */ /* 0x000fec0003800000 */
.L_x_2867:
[----:B------:R-:W2:Y:S02]  /*f610*/  LDG.E.64 R18, desc[UR36][R2.64] ;  /* 0x0000002402127981 */ /* 0x000ea4000c1e1b00 */
[----:B--2---:R-:W0:Y:S01]  /*f620*/  I2F.F64.U64 R18, R18 ;  /* 0x0000001200127312 */ /* 0x004e220000301800 */
[----:B------:R-:W-:Y:S05]  /*f630*/  BRA `(.L_x_2847) ;  /* 0x0000000000087947 */ /* 0x000fea0003800000 */
.L_x_2866:
[----:B------:R-:W2:Y:S02]  /*f640*/  LDG.E R2, desc[UR36][R2.64] ;  /* 0x0000002402027981 */ /* 0x000ea4000c1e1900 */
[----:B--2---:R0:W1:Y:S02]  /*f650*/  I2F.F64.U32 R18, R2 ;  /* 0x0000000200127312 */ /* 0x0040640000201800 */
.L_x_2847:
[----:B------:R-:W-:Y:S05]  /*f660*/  BSYNC.RECONVERGENT B6 ;  /* 0x0000000000067941 */ /* 0x000fea0003800200 */
.L_x_2841:
[----:B------:R-:W3:Y:S01]  /*f670*/  LDCU.64 UR6, c[0x0][0x5f8] ;  /* 0x0000bf00ff0677ac */ /* 0x000ee20008000a00 */
[----:B------:R-:W-:Y:S01]  /*f680*/  BSSY.RECONVERGENT B6, `(.L_x_2869) ;  /* 0x00000ec000067945 */ /* 0x000fe20003800200 */
[----:B------:R-:W-:-:S04]  /*f690*/  UPRMT UR4, UR40, 0x7772, URZ ;  /* 0x0000777228047896 */ /* 0x000fc800080000ff */
[----:B------:R-:W-:Y:S01]  /*f6a0*/  UISETP.GT.AND UP0, UPT, UR4, 0x9, UPT ;  /* 0x000000090400788c */ /* 0x000fe2000bf04270 */
[----:B---3--:R-:W-:-:S04]  /*f6b0*/  IADD3 R22, P0, PT, R22, UR6, RZ ;  /* 0x0000000616167c10 */ /* 0x008fc8000ff1e0ff */
        /* <DEDUP_REMOVED lines=10> */
[----:B0-----:R-:W3:Y:S02]  /*f760*/  LDG.E.S8 R2, desc[UR36][R22.64] ;  /* 0x0000002416027981 */ /* 0x001ee4000c1e1300 */
[----:B---3--:R-:W0:Y:S01]  /*f770*/  I2F.F64.S16 R2, R2 ;  /* 0x0000000200027312 */ /* 0x008e220000101c00 */
[----:B------:R-:W-:Y:S05]  /*f780*/  BRA `(.L_x_2875) ;  /* 0x0000000c006c7947 */ /* 0x000fea0003800000 */
.L_x_2873:
[----:B0-----:R-:W3:Y:S02]  /*f790*/  LDG.E.U8 R2, desc[UR36][R22.64] ;  /* 0x0000002416027981 */ /* 0x001ee4000c1e1100 */
[----:B---3--:R-:W0:Y:S01]  /*f7a0*/  I2F.F64.U16 R2, R2 ;  /* 0x0000000200027312 */ /* 0x008e220000101800 */
[----:B------:R-:W-:Y:S05]  /*f7b0*/  BRA `(.L_x_2875) ;  /* 0x0000000c00607947 */ /* 0x000fea0003800000 */
.L_x_2872:
        /* <DEDUP_REMOVED lines=9> */
.L_x_2877:
[----:B0-----:R-:W3:Y:S02]  /*f850*/  LDG.E R2, desc[UR36][R22.64] ;  /* 0x0000002416027981 */ /* 0x001ee4000c1e1900 */
[----:B---3--:R-:W0:Y:S01]  /*f860*/  I2F.F64 R2, R2 ;  /* 0x0000000200027312 */ /* 0x008e220000201c00 */
[----:B------:R-:W-:Y:S05]  /*f870*/  BRA `(.L_x_2875) ;  /* 0x0000000c00307947 */ /* 0x000fea0003800000 */
.L_x_2876:
[----:B0-----:R-:W3:Y:S02]  /*f880*/  LDG.E.U16 R2, desc[UR36][R22.64] ;  /* 0x0000002416027981 */ /* 0x001ee4000c1e1500 */
[----:B---3--:R-:W0:Y:S01]  /*f890*/  I2F.F64.S16 R2, R2 ;  /* 0x0000000200027312 */ /* 0x008e220000101c00 */
[----:B------:R-:W-:Y:S05]  /*f8a0*/  BRA `(.L_x_2875) ;  /* 0x0000000c00247947 */ /* 0x000fea0003800000 */
.L_x_2871:
[----:B------:R-:W-:-:S09]  /*f8b0*/  UISETP.GT.AND UP0, UPT, UR4, 0x6, UPT ;  /* 0x000000060400788c */ /* 0x000fd2000bf04270 */
[----:B------:R-:W-:Y:S05]  /*f8c0*/  BRA.U UP0, `(.L_x_2878) ;  /* 0x0000000100347547 */ /* 0x000fea000b800000 */
[----:B------:R-:W-:-:S09]  /*f8d0*/  UISETP.NE.AND UP0, UPT, UR4, 0x5, UPT ;  /* 0x000000050400788c */ /* 0x000fd2000bf05270 */
[----:B------:R-:W-:Y:S05]  /*f8e0*/  BRA.U !UP0, `(.L_x_2879) ;  /* 0x0000000108187547 */ /* 0x000fea000b800000 */
[----:B------:R-:W-:-:S09]  /*f8f0*/  UISETP.NE.AND UP0, UPT, UR4, 0x6, UPT ;  /* 0x000000060400788c */ /* 0x000fd2000bf05270 */
[----:B------:R-:W-:Y:S05]  /*f900*/  BRA.U UP0, `(.L_x_2874) ;  /* 0x0000000900b07547 */ /* 0x000fea000b800000 */
[----:B0-----:R-:W3:Y:S02]  /*f910*/  LDG.E R2, desc[UR36][R22.64] ;  /* 0x0000002416027981 */ /* 0x001ee4000c1e1900 */
[----:B---3--:R-:W-:-:S06]  /*f920*/  FMUL.FTZ R2, R2, 1 ;  /* 0x3f80000002027820 */ /* 0x008fcc0000410000 */
[----:B------:R-:W0:Y:S01]  /*f930*/  F2F.F64.F32 R2, R2 ;  /* 0x0000000200027310 */ /* 0x000e220000201800 */
[----:B------:R-:W-:Y:S05]  /*f940*/  BRA `(.L_x_2875) ;  /* 0x0000000800fc7947 */ /* 0x000fea0003800000 */
.L_x_2879:
[----:B01----:R-:W3:Y:S02]  /*f950*/  LDG.E.U16 R0, desc[UR36][R22.64] ;  /* 0x0000002416007981 */ /* 0x003ee4000c1e1500 */
[----:B---3--:R-:W-:-:S05]  /*f960*/  HADD2.F32 R0, -RZ, R0.H0_H0 ;  /* 0x20000000ff007230 */ /* 0x008fca0000004100 */
[----:B------:R-:W-:-:S04]  /*f970*/  FMUL.FTZ R0, R0, 1 ;  /* 0x3f80000000007820 */ /* 0x000fc80000410000 */
[----:B------:R3:W0:Y:S01]  /*f980*/  F2F.F64.F32 R2, R0 ;  /* 0x0000000000027310 */ /* 0x0006220000201800 */
[----:B------:R-:W-:Y:S05]  /*f990*/  BRA `(.L_x_2875) ;  /* 0x0000000800e87947 */ /* 0x000fea0003800000 */
.L_x_2878:
[----:B------:R-:W-:-:S09]  /*f9a0*/  UISETP.NE.AND UP0, UPT, UR4, 0x7, UPT ;  /* 0x000000070400788c */ /* 0x000fd2000bf05270 */
[----:B------:R-:W-:Y:S05]  /*f9b0*/  BRA.U !UP0, `(.L_x_2880) ;  /* 0x0000000108347547 */ /* 0x000fea000b800000 */
[----:B------:R-:W-:-:S09]  /*f9c0*/  UISETP.NE.AND UP0, UPT, UR4, 0x8, UPT ;  /* 0x000000080400788c */ /* 0x000fd2000bf05270 */
[----:B------:R-:W-:Y:S05]  /*f9d0*/  BRA.U !UP0, `(.L_x_2881) ;  /* 0x0000000108187547 */ /* 0x000fea000b800000 */
[----:B------:R-:W-:-:S09]  /*f9e0*/  UISETP.NE.AND UP0, UPT, UR4, 0x9, UPT ;  /* 0x000000090400788c */ /* 0x000fd2000bf05270 */
[----:B------:R-:W-:Y:S05]  /*f9f0*/  BRA.U UP0, `(.L_x_2874) ;  /* 0x0000000900747547 */ /* 0x000fea000b800000 */
[----:B------:R-:W0:Y:S02]  /*fa00*/  LDG.E R22, desc[UR36][R22.64] ;  /* 0x0000002416167981 */ /* 0x000e24000c1e1900 */
[----:B0-----:R-:W-:-:S06]  /*fa10*/  FMUL.FTZ R2, R22, 1 ;  /* 0x3f80000016027820 */ /* 0x001fcc0000410000 */
[----:B------:R-:W0:Y:S01]  /*fa20*/  F2F.F64.F32 R2, R2 ;  /* 0x0000000200027310 */ /* 0x000e220000201800 */
[----:B------:R-:W-:Y:S05]  /*fa30*/  BRA `(.L_x_2875) ;  /* 0x0000000800c07947 */ /* 0x000fea0003800000 */
.L_x_2881:
[----:B------:R-:W0:Y:S02]  /*fa40*/  LDG.E.U16 R22, desc[UR36][R22.64] ;  /* 0x0000002416167981 */ /* 0x000e24000c1e1500 */
[----:B01----:R-:W-:-:S05]  /*fa50*/  HADD2.F32 R0, -RZ, R22.H0_H0 ;  /* 0x20000016ff007230 */ /* 0x003fca0000004100 */
[----:B------:R-:W-:-:S04]  /*fa60*/  FMUL.FTZ R0, R0, 1 ;  /* 0x3f80000000007820 */ /* 0x000fc80000410000 */
[----:B------:R0:W1:Y:S01]  /*fa70*/  F2F.F64.F32 R2, R0 ;  /* 0x0000000000027310 */ /* 0x0000620000201800 */
[----:B------:R-:W-:Y:S05]  /*fa80*/  BRA `(.L_x_2875) ;  /* 0x0000000800ac7947 */ /* 0x000fea0003800000 */
.L_x_2880:
[----:B0-----:R0:W5:Y:S01]  /*fa90*/  LDG.E.64 R2, desc[UR36][R22.64] ;  /* 0x0000002416027981 */ /* 0x001162000c1e1b00 */
[----:B------:R-:W-:Y:S05]  /*faa0*/  BRA `(.L_x_2875) ;  /* 0x0000000800a47947 */ /* 0x000fea0003800000 */
.L_x_2870:
        /* <DEDUP_REMOVED lines=9> */
[----:B0-----:R-:W-:Y:S01]  /*fb40*/  IMAD.MOV.U32 R2, RZ, RZ, RZ ;  /* 0x000000ffff027224 */ /* 0x001fe200078e00ff */
[----:B---3--:R-:W-:-:S04]  /*fb50*/  ISETP.NE.AND P0, PT, R22, RZ, PT ;  /* 0x000000ff1600720c */ /* 0x008fc80003f05270 */
[----:B------:R-:W-:Y:S01]  /*fb60*/  FSEL R3, RZ, 1.875, !P0 ;  /* 0x3ff00000ff037808 */ /* 0x000fe20004000000 */
[----:B------:R-:W-:Y:S08]  /*fb70*/  BRA `(.L_x_2875) ;  /* 0x0000000800707947 */ /* 0x000ff00003800000 */
.L_x_2884:
[----:B0-----:R0:W5:Y:S01]  /*fb80*/  LDG.E.64 R2, desc[UR36][R22.64] ;  /* 0x0000002416027981 */ /* 0x001162000c1e1b00 */
[----:B------:R-:W-:Y:S05]  /*fb90*/  BRA `(.L_x_2875) ;  /* 0x0000000800687947 */ /* 0x000fea0003800000 */
.L_x_2883:
[----:B------:R-:W-:-:S09]  /*fba0*/  UISETP.NE.AND UP0, UPT, UR4, 0xf, UPT ;  /* 0x0000000f0400788c */ /* 0x000fd2000bf05270 */
[----:B------:R-:W-:Y:S05]  /*fbb0*/  BRA.U !UP0, `(.L_x_2885) ;  /* 0x00000001089c7547 */ /* 0x000fea000b800000 */
[----:B------:R-:W-:-:S09]  /*fbc0*/  UISETP.NE.AND UP0, UPT, UR4, 0x17, UPT ;  /* 0x000000170400788c */ /* 0x000fd2000bf05270 */
[----:B------:R-:W-:Y:S05]  /*fbd0*/  BRA.U !UP0, `(.L_x_2886) ;  /* 0x00000001085c7547 */ /* 0x000fea000b800000 */
[----:B------:R-:W-:-:S09]  /*fbe0*/  UISETP.NE.AND UP0, UPT, UR4, 0x18, UPT ;  /* 0x000000180400788c */ /* 0x000fd2000bf05270 */
[----:B------:R-:W-:Y:S05]  /*fbf0*/  BRA.U UP0, `(.L_x_2874) ;  /* 0x0000000500f47547 */ /* 0x000fea000b800000 */
[----:B01----:R-:W3:Y:S01]  /*fc00*/  LDG.E.U8 R0, desc[UR36][R22.64] ;  /* 0x0000002416007981 */ /* 0x003ee2000c1e1100 */
[----:B------:R-:W-:Y:S01]  /*fc10*/  IMAD.MOV.U32 R4, RZ, RZ, 0x1f ;  /* 0x0000001fff047424 */ /* 0x000fe200078e00ff */
[----:B---3--:R-:W-:-:S04]  /*fc20*/  SHF.L.U32 R0, R0, 0x18, RZ ;  /* 0x0000001800007819 */ /* 0x008fc800000006ff */
        /* <DEDUP_REMOVED lines=15> */
[----:B------:R-:W-:-:S06]  /*fd20*/  FMUL.FTZ R3, R3, 1 ;  /* 0x3f80000003037820 */ /* 0x000fcc0000410000 */
[----:B------:R-:W0:Y:S01]  /*fd30*/  F2F.F64.F32 R2, R3 ;  /* 0x0000000300027310 */ /* 0x000e220000201800 */
[----:B------:R-:W-:Y:S05]  /*fd40*/  BRA `(.L_x_2875) ;  /* 0x0000000400fc7947 */ /* 0x000fea0003800000 */
.L_x_2886:
[----:B0-----:R-:W1:Y:S02]  /*fd50*/  LDG.E.U8 R3, desc[UR36][R22.64] ;  /* 0x0000002416037981 */ /* 0x001e64000c1e1100 */
[C---:B-1----:R-:W-:Y:S01]  /*fd60*/  IMAD.SHL.U32 R0, R3.reuse, 0x2000000, RZ ;  /* 0x0200000003007824 */ /* 0x042fe200078e00ff */
        /* <DEDUP_REMOVED lines=12> */
.L_x_2885:
[----:B01----:R-:W3:Y:S02]  /*fe30*/  LDG.E.U16 R0, desc[UR36][R22.64] ;  /* 0x0000002416007981 */ /* 0x003ee4000c1e1500 */
[----:B---3--:R-:W-:-:S04]  /*fe40*/  IMAD.U32 R0, R0, 0x10000, RZ ;  /* 0x0001000000007824 */ /* 0x008fc800078e00ff */
[----:B------:R-:W-:-:S04]  /*fe50*/  FMUL.FTZ R0, R0, 1 ;  /* 0x3f80000000007820 */ /* 0x000fc80000410000 */
[----:B------:R0:W1:Y:S01]  /*fe60*/  F2F.F64.F32 R2, R0 ;  /* 0x0000000000027310 */ /* 0x0000620000201800 */
[----:B------:R-:W-:Y:S05]  /*fe70*/  BRA `(.L_x_2875) ;  /* 0x0000000400b07947 */ /* 0x000fea0003800000 */
.L_x_2882:
        /* <DEDUP_REMOVED lines=8> */
[----:B0-----:R-:W3:Y:S02]  /*ff00*/  LDG.E.U16 R2, desc[UR36][R22.64] ;  /* 0x0000002416027981 */ /* 0x001ee4000c1e1500 */
[----:B---3--:R-:W0:Y:S01]  /*ff10*/  I2F.F64.U16 R2, R2 ;  /* 0x0000000200027312 */ /* 0x008e220000101800 */
[----:B------:R-:W-:Y:S05]  /*ff20*/  BRA `(.L_x_2875) ;  /* 0x0000000400847947 */ /* 0x000fea0003800000 */
.L_x_2889:
        /* <DEDUP_REMOVED lines=21> */
.L_x_2891:
[----:B------:R-:W-:Y:S05]  /*10080*/  BSYNC.RECONVERGENT B0 ;  /* 0x0000000000007941 */ /* 0x000fea0003800200 */
.L_x_2890:
[----:B------:R-:W-:Y:S02]  /*10090*/  SHF.L.U32 R0, R0, 0x14, RZ ;  /* 0x0000001400007819 */ /* 0x000fe400000006ff */
[----:B------:R-:W-:-:S04]  /*100a0*/  LEA R2, R2, 0x3b800000, 0x17 ;  /* 0x3b80000002027811 */ /* 0x000fc800078eb8ff */
[----:B------:R-:W-:-:S05]  /*100b0*/  LOP3.LUT R0, R2, R0, R7, 0xfe, !PT ;  /* 0x0000000002007212 */ /* 0x000fca00078efe07 */
[----:B------:R-:W-:-:S04]  /*100c0*/  FMUL.FTZ R0, R0, 1 ;  /* 0x3f80000000007820 */ /* 0x000fc80000410000 */
[----:B------:R0:W1:Y:S01]  /*100d0*/  F2F.F64.F32 R2, R0 ;  /* 0x0000000000027310 */ /* 0x0000620000201800 */
[----:B------:R-:W-:Y:S05]  /*100e0*/  BRA `(.L_x_2875) ;  /* 0x0000000400147947 */ /* 0x000fea0003800000 */
.L_x_2888:
        /* <DEDUP_REMOVED lines=21> */
.L_x_2893:
[----:B------:R-:W-:Y:S05]  /*10240*/  BSYNC.RECONVERGENT B0 ;  /* 0x0000000000007941 */ /* 0x000fea0003800200 */
.L_x_2892:
[----:B------:R-:W-:Y:S01]  /*10250*/  IMAD.SHL.U32 R0, R0, 0x200000, RZ ;  /* 0x0020000000007824 */ /* 0x000fe200078e00ff */
[----:B------:R-:W-:-:S04]  /*10260*/  LEA R2, R2, 0x37800000, 0x17 ;  /* 0x3780000002027811 */ /* 0x000fc800078eb8ff */
[----:B------:R-:W-:-:S05]  /*10270*/  LOP3.LUT R0, R2, R0, R7, 0xfe, !PT ;  /* 0x0000000002007212 */ /* 0x000fca00078efe07 */
[----:B------:R-:W-:-:S04]  /*10280*/  FMUL.FTZ R0, R0, 1 ;  /* 0x3f80000000007820 */ /* 0x000fc80000410000 */
[----:B------:R0:W1:Y:S01]  /*10290*/  F2F.F64.F32 R2, R0 ;  /* 0x0000000000027310 */ /* 0x0000620000201800 */
[----:B------:R-:W-:Y:S05]  /*102a0*/  BRA `(.L_x_2875) ;  /* 0x0000000000a47947 */ /* 0x000fea0003800000 */
.L_x_2887:
[----:B------:R-:W-:-:S09]  /*102b0*/  UISETP.NE.AND UP0, UPT, UR4, 0x1c, UPT ;  /* 0x0000001c0400788c */ /* 0x000fd2000bf05270 */
[----:B------:R-:W-:Y:S05]  /*102c0*/  BRA.U !UP0, `(.L_x_2894) ;  /* 0x0000000108947547 */ /* 0x000fea000b800000 */
[----:B------:R-:W-:-:S09]  /*102d0*/  UISETP.NE.AND UP0, UPT, UR4, 0x1d, UPT ;  /* 0x0000001d0400788c */ /* 0x000fd2000bf05270 */
[----:B------:R-:W-:Y:S05]  /*102e0*/  BRA.U !UP0, `(.L_x_2895) ;  /* 0x0000000108807547 */ /* 0x000fea000b800000 */
[----:B------:R-:W-:-:S09]  /*102f0*/  UISETP.NE.AND UP0, UPT, UR4, 0x2c, UPT ;  /* 0x0000002c0400788c */ /* 0x000fd2000bf05270 */
[----:B------:R-:W-:Y:S05]  /*10300*/  BRA.U UP0, `(.L_x_2874) ;  /* 0x0000000100307547 */ /* 0x000fea000b800000 */
[----:B01----:R-:W3:Y:S01]  /*10310*/  LDG.E.U8 R0, desc[UR36][R22.64] ;  /* 0x0000002416007981 */ /* 0x003ee2000c1e1100 */
[----:B------:R-:W-:Y:S02]  /*10320*/  HFMA2 R2, -RZ, RZ, 0, 0 ;  /* 0x00000000ff027431 */ /* 0x000fe400000001ff */
[----:B------:R-:W-:Y:S01]  /*10330*/  IMAD.MOV.U32 R3, RZ, RZ, 0x38000000 ;  /* 0x38000000ff037424 */ /* 0x000fe200078e00ff */
[----:B---3--:R-:W-:-:S13]  /*10340*/  ISETP.NE.AND P0, PT, R0, RZ, PT ;  /* 0x000000ff0000720c */ /* 0x008fda0003f05270 */
        /* <DEDUP_REMOVED lines=8> */
.L_x_2874:
[----:B0-----:R-:W-:Y:S01]  /*103d0*/  MOV R2, 0x0 ;  /* 0x0000000000027802 */ /* 0x001fe20000000f00 */
[----:B------:R-:W0:Y:S01]  /*103e0*/  LDCU.64 UR4, c[0x4][0x128] ;  /* 0x01002500ff0477ac */ /* 0x000e220008000a00 */
[----:B------:R-:W-:Y:S02]  /*103f0*/  HFMA2 R12, -RZ, RZ, 0, 5.9604644775390625e-08 ;  /* 0x00000001ff0c7431 */ /* 0x000fe400000001ff */
[----:B------:R-:W-:Y:S01]  /*10400*/  IMAD.MOV.U32 R8, RZ, RZ, 0x4e ;  /* 0x0000004eff087424 */ /* 0x000fe200078e00ff */
[----:B------:R-:W3:Y:S01]  /*10410*/  LDCU.64 UR6, c[0x4][0x130] ;  /* 0x01002600ff0677ac */ /* 0x000ee20008000a00 */
[----:B------:R-:W1:Y:S01]  /*10420*/  LDC.64 R2, c[0x4][R2] ;  /* 0x0100000002027b82 */ /* 0x000e620000000a00 */
[----:B------:R-:W-:Y:S01]  /*10430*/  IMAD.MOV.U32 R13, RZ, RZ, RZ ;  /* 0x000000ffff0d7224 */ /* 0x000fe200078e00ff */
[----:B------:R-:W2:Y:S01]  /*10440*/  LDCU.64 UR8, c[0x4][0x8] ;  /* 0x01000100ff0877ac */ /* 0x000ea20008000a00 */
[----:B0-----:R-:W-:Y:S01]  /*10450*/  IMAD.U32 R4, RZ, RZ, UR4 ;  /* 0x00000004ff047e24 */ /* 0x001fe2000f8e00ff */
[----:B------:R-:W-:Y:S01]  /*10460*/  MOV R5, UR5 ;  /* 0x0000000500057c02 */ /* 0x000fe20008000f00 */
[----:B---3--:R-:W-:Y:S01]  /*10470*/  IMAD.U32 R6, RZ, RZ, UR6 ;  /* 0x00000006ff067e24 */ /* 0x008fe2000f8e00ff */
[----:B------:R-:W-:Y:S01]  /*10480*/  MOV R7, UR7 ;  /* 0x0000000700077c02 */ /* 0x000fe20008000f00 */
[----:B--2---:R-:W-:Y:S01]  /*10490*/  IMAD.U32 R10, RZ, RZ, UR8 ;  /* 0x00000008ff0a7e24 */ /* 0x004fe2000f8e00ff */
[----:B------:R-:W-:-:S07]  /*104a0*/  MOV R11, UR9 ;  /* 0x00000009000b7c02 */ /* 0x000fce0008000f00 */
[----:B------:R-:W-:-:S07]  /*104b0*/  LEPC R20, `(.L_x_2896) ;  /* 0x000000001014794e */ /* 0x000fce0000000000 */
[----:B-1--45:R-:W-:Y:S05]  /*104c0*/  CALL.ABS.NOINC R2 ;  /* 0x0000000002007343 */ /* 0x032fea0003c00000 */
.L_x_2896:
[----:B------:R-:W-:Y:S01]  /*104d0*/  CS2R R2, SRZ ;  /* 0x0000000000027805 */ /* 0x000fe2000001ff00 */
[----:B------:R-:W-:Y:S06]  /*104e0*/  BRA `(.L_x_2875) ;  /* 0x0000000000147947 */ /* 0x000fec0003800000 */
.L_x_2895:
[----:B0-----:R-:W3:Y:S02]  /*104f0*/  LDG.E.64 R2, desc[UR36][R22.64] ;  /* 0x0000002416027981 */ /* 0x001ee4000c1e1b00 */
[----:B---3--:R-:W0:Y:S01]  /*10500*/  I2F.F64.U64 R2, R2 ;  /* 0x0000000200027312 */ /* 0x008e220000301800 */
[----:B------:R-:W-:Y:S05]  /*10510*/  BRA `(.L_x_2875) ;  /* 0x0000000000087947 */ /* 0x000fea0003800000 */
.L_x_2894:
[----:B0-----:R-:W3:Y:S02]  /*10520*/  LDG.E R2, desc[UR36][R22.64] ;  /* 0x0000002416027981 */ /* 0x001ee4000c1e1900 */
[----:B---3--:R-:W0:Y:S02]  /*10530*/  I2F.F64.U32 R2, R2 ;  /* 0x0000000200027312 */ /* 0x008e240000201800 */
.L_x_2875:
[----:B------:R-:W-:Y:S05]  /*10540*/  BSYNC.RECONVERGENT B6 ;  /* 0x0000000000067941 */ /* 0x000fea0003800200 */
.L_x_2869:
[----:B------:R-:W0:Y:S01]  /*10550*/  LDCU.64 UR4, c[0x0][0x600] ;  /* 0x0000c000ff0477ac */ /* 0x000e220008000a00 */
[----:B-12-45:R-:W-:Y:S02]  /*10560*/  DSETP.GT.AND P0, PT, R18, RZ, PT ;  /* 0x000000ff1200722a */ /* 0x036fe40003f04000 */
[----:B0-----:R-:W-:Y:S01]  /*10570*/  DMUL R4, R2, UR4 ;  /* 0x0000000402047c28 */ /* 0x001fe20008000000 */
[----:B------:R-:W-:-:S04]  /*10580*/  ULOP3.LUT UR4, UR40, 0xff, URZ, 0xc0, !UPT ;  /* 0x000000ff28047892 */ /* 0x000fc8000f8ec0ff */
[----:B------:R-:W-:-:S05]  /*10590*/  UISETP.GT.AND UP0, UPT, UR4, 0x9, UPT ;  /* 0x000000090400788c */ /* 0x000fca000bf04270 */
[----:B------:R-:W-:Y:S02]  /*105a0*/  FSEL R4, R2, R4, P0 ;  /* 0x0000000402047208 */ /* 0x000fe40000000000 */
[----:B------:R-:W-:Y:S02]  /*105b0*/  FSEL R5, R3, R5, P0 ;  /* 0x0000000503057208 */ /* 0x000fe40000000000 */
        /* <DEDUP_REMOVED lines=10> */
[----:B0-----:R-:W-:Y:S01]  /*10660*/  STG.E.U8 desc[UR36][R16.64], R5 ;  /* 0x0000000510007986 */ /* 0x001fe2000c101124 */
[----:B------:R-:W-:Y:S05]  /*10670*/  EXIT ;  /* 0x000000000000794d */ /* 0x000fea0003800000 */
.L_x_2900:
[----:B------:R-:W0:Y:S02]  /*10680*/  F2I.S64.F64.TRUNC R4, R4 ;  /* 0x0000000400047311 */ /* 0x000e24000030d900 */
[----:B0-----:R-:W-:-:S05]  /*10690*/  MOV R3, R4 ;  /* 0x0000000400037202 */ /* 0x001fca0000000f00 */
[----:B------:R-:W-:Y:S01]  /*106a0*/  STG.E.U8 desc[UR36][R16.64], R3 ;  /* 0x0000000310007986 */ /* 0x000fe2000c101124 */
[----:B------:R-:W-:Y:S05]  /*106b0*/  EXIT ;  /* 0x000000000000794d */ /* 0x000fea0003800000 */
.L_x_2899:
[----:B------:R-:W-:-:S09]  /*106c0*/  UISETP.NE.AND UP0, UPT, UR4, 0x2, UPT ;  /* 0x000000020400788c */ /* 0x000fd2000bf05270 */
[----:B------:R-:W-:Y:S05]  /*106d0*/  BRA.U !UP0, `(.L_x_2902) ;  /* 0x0000000108287547 */ /* 0x000fea000b800000 */
[----:B------:R-:W-:-:S09]  /*106e0*/  UISETP.NE.AND UP0, UPT, UR4, 0x3, UPT ;  /* 0x000000030400788c */ /* 0x000fd2000bf05270 */
[----:B------:R-:W-:Y:S05]  /*106f0*/  BRA.U !UP0, `(.L_x_2903) ;  /* 0x0000000108147547 */ /* 0x000fea000b800000 */
[----:B------:R-:W-:-:S09]  /*10700*/  UISETP.NE.AND UP0, UPT, UR4, 0x4, UPT ;  /* 0x000000040400788c */ /* 0x000fd2000bf05270 */
[----:B------:R-:W-:Y:S05]  /*10710*/  BRA.U UP0, `(.L_x_2901) ;  /* 0x0000000900b47547 */ /* 0x000fea000b800000 */
[----:B------:R-:W0:Y:S02]  /*10720*/  F2I.S64.F64.TRUNC R4, R4 ;  /* 0x0000000400047311 */ /* 0x000e24000030d900 */
[----:B0-----:R-:W-:Y:S01]  /*10730*/  STG.E.64 desc[UR36][R16.64], R4 ;  /* 0x0000000410007986 */ /* 0x001fe2000c101b24 */
[----:B------:R-:W-:Y:S05]  /*10740*/  EXIT ;  /* 0x000000000000794d */ /* 0x000fea0003800000 */
.L_x_2903:
[----:B------:R-:W0:Y:S02]  /*10750*/  F2I.F64.TRUNC R5, R4 ;  /* 0x0000000400057311 */ /* 0x000e24000030d100 */
[----:B0-----:R-:W-:Y:S01]  /*10760*/  STG.E desc[UR36][R16.64], R5 ;  /* 0x0000000510007986 */ /* 0x001fe2000c101924 */
[----:B------:R-:W-:Y:S05]  /*10770*/  EXIT ;  /* 0x000000000000794d */ /* 0x000fea0003800000 */
.L_x_2902:
[----:B------:R-:W0:Y:S02]  /*10780*/  F2I.F64.TRUNC R5, R4 ;  /* 0x0000000400057311 */ /* 0x000e24000030d100 */
[----:B0-----:R-:W-:Y:S01]  /*10790*/  STG.E.U16 desc[UR36][R16.64], R5 ;  /* 0x0000000510007986 */ /* 0x001fe2000c101524 */
[----:B------:R-:W-:Y:S05]  /*107a0*/  EXIT ;  /* 0x000000000000794d */ /* 0x000fea0003800000 */
.L_x_2898:
        /* <DEDUP_REMOVED lines=11> */
[----:B------:R-:W-:Y:S01]  /*10860*/  STG.E desc[UR36][R16.64], R3 ;  /* 0x0000000310007986 */ /* 0x000fe2000c101924 */
[----:B------:R-:W-:Y:S05]  /*10870*/  EXIT ;  /* 0x000000000000794d */ /* 0x000fea0003800000 */
.L_x_2905:
[----:B------:R-:W-:Y:S01]  /*10880*/  UMOV UR4, 0xf0000000 ;  /* 0xf000000000047882 */ /* 0x000fe20000000000 */
[----:B------:R-:W-:Y:S01]  /*10890*/  UMOV UR5, 0x380fffff ;  /* 0x380fffff00057882 */ /* 0x000fe20000000000 */
[----:B---3--:R-:W0:Y:S01]  /*108a0*/  F2F.F32.F64 R0, R4 ;  /* 0x0000000400007310 */ /* 0x008e220000301000 */
[----:B------:R-:W-:-:S14]  /*108b0*/  DSETP.GEU.AND P0, PT, |R4|, UR4, PT ;  /* 0x0000000404007e2a */ /* 0x000fdc000bf0e200 */
[----:B0-----:R-:W-:-:S05]  /*108c0*/  @!P0 FMUL R0, R0, 1.175494350822287508e-38 ;  /* 0x0080000000008820 */ /* 0x001fca0000400000 */
[----:B------:R-:W-:-:S05]  /*108d0*/  F2FP.F16.F32.PACK_AB R0, RZ, R0 ;  /* 0x00000000ff00723e */ /* 0x000fca00000000ff */
[----:B------:R-:W-:Y:S01]  /*108e0*/  STG.E.U16 desc[UR36][R16.64], R0 ;  /* 0x0000000010007986 */ /* 0x000fe2000c101524 */
[----:B------:R-:W-:Y:S05]  /*108f0*/  EXIT ;  /* 0x000000000000794d */ /* 0x000fea0003800000 */
.L_x_2904:
        /* <DEDUP_REMOVED lines=12> */
[----:B------:R-:W-:Y:S01]  /*109c0*/  STG.E.64 desc[UR36][R16.64], R2 ;  /* 0x0000000210007986 */ /* 0x000fe2000c101b24 */
[----:B------:R-:W-:Y:S05]  /*109d0*/  EXIT ;  /* 0x000000000000794d */ /* 0x000fea0003800000 */
.L_x_2907:
[----:B------:R-:W-:Y:S01]  /*109e0*/  UMOV UR4, 0xf0000000 ;  /* 0xf000000000047882 */ /* 0x000fe20000000000 */
[----:B------:R-:W-:Y:S01]  /*109f0*/  UMOV UR5, 0x380fffff ;  /* 0x380fffff00057882 */ /* 0x000fe20000000000 */
[----:B---3--:R-:W0:Y:S01]  /*10a00*/  F2F.F32.F64 R0, R4 ;  /* 0x0000000400007310 */ /* 0x008e220000301000 */
[----:B------:R-:W-:-:S14]  /*10a10*/  DSETP.GEU.AND P0, PT, |R4|, UR4, PT ;  /* 0x0000000404007e2a */ /* 0x000fdc000bf0e200 */
[----:B0-----:R-:W-:-:S05]  /*10a20*/  @!P0 FMUL R0, R0, 1.175494350822287508e-38 ;  /* 0x0080000000008820 */ /* 0x001fca0000400000 */
[----:B------:R-:W-:-:S04]  /*10a30*/  F2FP.F16.F32.PACK_AB R3, RZ, R0 ;  /* 0x00000000ff03723e */ /* 0x000fc800000000ff */
[----:B------:R-:W-:-:S05]  /*10a40*/  PRMT R3, R3, 0x5410, RZ ;  /* 0x0000541003037816 */ /* 0x000fca00000000ff */
[----:B------:R-:W-:Y:S01]  /*10a50*/  STG.E desc[UR36][R16.64], R3 ;  /* 0x0000000310007986 */ /* 0x000fe2000c101924 */
[----:B------:R-:W-:Y:S05]  /*10a60*/  EXIT ;  /* 0x000000000000794d */ /* 0x000fea0003800000 */
.L_x_2906:
[----:B------:R-:W-:Y:S01]  /*10a70*/  STG.E.64 desc[UR36][R16.64], R4 ;  /* 0x0000000410007986 */ /* 0x000fe2000c101b24 */
[----:B------:R-:W-:Y:S05]  /*10a80*/  EXIT ;  /* 0x000000000000794d */ /* 0x000fea0003800000 */
.L_x_2897:
        /* <DEDUP_REMOVED lines=11> */
[----:B0-----:R-:W-:Y:S01]  /*10b40*/  STG.E.U16 desc[UR36][R16.64], R5 ;  /* 0x0000000510007986 */ /* 0x001fe2000c101524 */
[----:B------:R-:W-:Y:S05]  /*10b50*/  EXIT ;  /* 0x000000000000794d */ /* 0x000fea0003800000 */
.L_x_2911:
        /* <DEDUP_REMOVED lines=11> */
[----:B---3--:R-:W-:-:S04]  /*10c10*/  @P0 SHF.R.U32.HI R0, RZ, 0x14, R3 ;  /* 0x00000014ff000819 */ /* 0x008fc80000011603 */
        /* <DEDUP_REMOVED lines=9> */
.L_x_2914:
[----:B------:R-:W-:-:S04]  /*10cb0*/  SHF.R.U32.HI R3, RZ, 0x18, R3 ;  /* 0x00000018ff037819 */ /* 0x000fc80000011603 */
[----:B------:R-:W-:-:S04]  /*10cc0*/  LOP3.LUT R0, R0, 0x80, R3, 0xf8, !PT ;  /* 0x0000008000007812 */ /* 0x000fc800078ef803 */
[----:B------:R-:W-:-:S07]  /*10cd0*/  PRMT R8, R0, 0x7610, R8 ;  /* 0x0000761000087816 */ /* 0x000fce0000000008 */
.L_x_2913:
[----:B------:R-:W-:Y:S05]  /*10ce0*/  BSYNC.RECONVERGENT B0 ;  /* 0x0000000000007941 */ /* 0x000fea0003800200 */
.L_x_2912:
[----:B------:R-:W-:Y:S01]  /*10cf0*/  STG.E.U8 desc[UR36][R16.64], R8 ;  /* 0x0000000810007986 */ /* 0x000fe2000c101124 */
[----:B------:R-:W-:Y:S05]  /*10d00*/  EXIT ;  /* 0x000000000000794d */ /* 0x000fea0003800000 */
.L_x_2910:
        /* <DEDUP_REMOVED lines=21> */
.L_x_2917:
[----:B------:R-:W-:-:S04]  /*10e60*/  SHF.R.U32.HI R3, RZ, 0x18, R3 ;  /* 0x00000018ff037819 */ /* 0x000fc80000011603 */
[----:B------:R-:W-:-:S04]  /*10e70*/  LOP3.LUT R0, R0, 0x80, R3, 0xf8, !PT ;  /* 0x0000008000007812 */ /* 0x000fc800078ef803 */
[----:B------:R-:W-:-:S07]  /*10e80*/  PRMT R8, R0, 0x7610, R8 ;  /* 0x0000761000087816 */ /* 0x000fce0000000008 */
.L_x_2916:
[----:B------:R-:W-:Y:S05]  /*10e90*/  BSYNC.RECONVERGENT B0 ;  /* 0x0000000000007941 */ /* 0x000fea0003800200 */
.L_x_2915:
[----:B------:R-:W-:Y:S01]  /*10ea0*/  STG.E.U8 desc[UR36][R16.64], R8 ;  /* 0x0000000810007986 */ /* 0x000fe2000c101124 */
[----:B------:R-:W-:Y:S05]  /*10eb0*/  EXIT ;  /* 0x000000000000794d */ /* 0x000fea0003800000 */
.L_x_2909:
        /* <DEDUP_REMOVED lines=11> */
[----:B------:R-:W-:-:S04]  /*10f70*/  SHF.R.U32.HI R2, RZ, 0x17, R6 ;  /* 0x00000017ff027819 */ /* 0x000fc80000011606 */
[----:B------:R-:W-:-:S04]  /*10f80*/  LOP3.LUT R3, R2, 0xff, RZ, 0xc0, !PT ;  /* 0x000000ff02037812 */ /* 0x000fc800078ec0ff */
[----:B------:R-:W-:-:S13]  /*10f90*/  ISETP.NE.AND P1, PT, R3, 0xff, PT ;  /* 0x000000ff0300780c */ /* 0x000fda0003f25270 */
[--C-:B---3--:R-:W-:Y:S02]  /*10fa0*/  @P1 SHF.R.U32.HI R0, RZ, 0x16, R6.reuse ;  /* 0x00000016ff001819 */ /* 0x108fe40000011606 */
[----:B------:R-:W-:Y:S01]  /*10fb0*/  @P1 LOP3.LUT P0, RZ, R3, 0x3fffff, R6, 0xf8, !PT ;  /* 0x003fffff03ff1812 */ /* 0x000fe2000780f806 */
[----:B------:R-:W-:Y:S01]  /*10fc0*/  HFMA2 R3, -RZ, RZ, 0, 1.5199184417724609375e-05 ;  /* 0x000000ffff037431 */ /* 0x000fe200000001ff */
        /* <DEDUP_REMOVED lines=9> */
.L_x_2919:
[----:B------:R-:W0:Y:S02]  /*11060*/  F2I.U64.F64.TRUNC R4, R4 ;  /* 0x0000000400047311 */ /* 0x000e24000030d800 */
[----:B0-----:R-:W-:Y:S01]  /*11070*/  STG.E.64 desc[UR36][R16.64], R4 ;  /* 0x0000000410007986 */ /* 0x001fe2000c101b24 */
[----:B------:R-:W-:Y:S05]  /*11080*/  EXIT ;  /* 0x000000000000794d */ /* 0x000fea0003800000 */
.L_x_2918:
[----:B------:R-:W0:Y:S02]  /*11090*/  F2I.U32.F64.TRUNC R5, R4 ;  /* 0x0000000400057311 */ /* 0x000e24000030d000 */
[----:B0-----:R-:W-:Y:S01]  /*110a0*/  STG.E desc[UR36][R16.64], R5 ;  /* 0x0000000510007986 */ /* 0x001fe2000c101924 */
[----:B------:R-:W-:Y:S05]  /*110b0*/  EXIT ;  /* 0x000000000000794d */ /* 0x000fea0003800000 */
.L_x_2908:
        /* <DEDUP_REMOVED lines=8> */
[----:B------:R-:W-:Y:S01]  /*11140*/  STG.E.U8 desc[UR36][R16.64], R3 ;  /* 0x0000000310007986 */ /* 0x000fe2000c101124 */
[----:B------:R-:W-:Y:S05]  /*11150*/  EXIT ;  /* 0x000000000000794d */ /* 0x000fea0003800000 */
.L_x_2921:
[----:B------:R-:W-:-:S05]  /*11160*/  CS2R R6, SRZ ;  /* 0x0000000000067805 */ /* 0x000fca000001ff00 */
[----:B------:R-:W-:Y:S01]  /*11170*/  STG.E.128 desc[UR36][R16.64], R4 ;  /* 0x0000000410007986 */ /* 0x000fe2000c101d24 */
[----:B------:R-:W-:Y:S05]  /*11180*/  EXIT ;  /* 0x000000000000794d */ /* 0x000fea0003800000 */
.L_x_2920:
[----:B------:R-:W-:-:S09]  /*11190*/  UISETP.NE.AND UP0, UPT, UR4, 0xf, UPT ;  /* 0x0000000f0400788c */ /* 0x000fd2000bf05270 */
[----:B------:R-:W-:Y:S05]  /*111a0*/  BRA.U !UP0, `(.L_x_2922) ;  /* 0x0000000508087547 */ /* 0x000fea000b800000 */
[----:B------:R-:W-:-:S09]  /*111b0*/  UISETP.NE.AND UP0, UPT, UR4, 0x17, UPT ;  /* 0x000000170400788c */ /* 0x000fd2000bf05270 */
[----:B------:R-:W-:Y:S05]  /*111c0*/  BRA.U !UP0, `(.L_x_2923) ;  /* 0x0000000108a07547 */ /* 0x000fea000b800000 */
[----:B------:R-:W-:-:S09]  /*111d0*/  UISETP.NE.AND UP0, UPT, UR4, 0x18, UPT ;  /* 0x000000180400788c */ /* 0x000fd2000bf05270 */
[----:B------:R-:W-:Y:S05]  /*111e0*/  BRA.U !UP0, `(.L_x_2924) ;  /* 0x0000000108447547 */ /* 0x000fea000b800000 */
.L_x_2901:
[----:B---3--:R-:W-:Y:S01]  /*111f0*/  MOV R0, 0x0 ;  /* 0x0000000000007802 */ /* 0x008fe20000000f00 */
        /* <DEDUP_REMOVED lines=15> */
.L_x_2925:
[----:B------:R-:W-:Y:S05]  /*112f0*/  EXIT ;  /* 0x000000000000794d */ /* 0x000fea0003800000 */
.L_x_2924:
[----:B------:R-:W-:Y:S01]  /*11300*/  UMOV UR4, 0xf0000000 ;  /* 0xf000000000047882 */ /* 0x000fe20000000000 */
[----:B------:R-:W-:Y:S01]  /*11310*/  UMOV UR5, 0x380fffff ;  /* 0x380fffff00057882 */ /* 0x000fe20000000000 */
[----:B------:R-:W0:Y:S01]  /*11320*/  F2F.F32.F64 R7, R4 ;  /* 0x0000000400077310 */ /* 0x000e220000301000 */
[----:B------:R-:W-:Y:S01]  /*11330*/  DSETP.GEU.AND P0, PT, |R4|, UR4, PT ;  /* 0x0000000404007e2a */ /* 0x000fe2000bf0e200 */
[----:B------:R-:W-:Y:S01]  /*11340*/  BSSY.RECONVERGENT B0, `(.L_x_2926) ;  /* 0x000000d000007945 */ /* 0x000fe20003800200 */
[----:B---3--:R-:W-:-:S12]  /*11350*/  IMAD.MOV.U32 R0, RZ, RZ, 0x7f ;  /* 0x0000007fff007424 */ /* 0x008fd800078e00ff */
        /* <DEDUP_REMOVED lines=11> */
.L_x_2927:
[----:B------:R-:W-:Y:S05]  /*11410*/  BSYNC.RECONVERGENT B0 ;  /* 0x0000000000007941 */ /* 0x000fea0003800200 */
.L_x_2926:
[----:B------:R-:W-:-:S05]  /*11420*/  LOP3.LUT R3, R0, 0x80, R3, 0xf8, !PT ;  /* 0x0000008000037812 */ /* 0x000fca00078ef803 */
[----:B------:R-:W-:Y:S01]  /*11430*/  STG.E.U8 desc[UR36][R16.64], R3 ;  /* 0x0000000310007986 */ /* 0x000fe2000c101124 */
[----:B------:R-:W-:Y:S05]  /*11440*/  EXIT ;  /* 0x000000000000794d */ /* 0x000fea0003800000 */
.L_x_2923:
        /* <DEDUP_REMOVED lines=13> */
[----:B------:R-:W-:Y:S01]  /*11520*/  @P0 SHF.R.U32.HI R0, RZ, 0x15, R0 ;  /* 0x00000015ff000819 */ /* 0x000fe20000011600 */
[----:B------:R-:W-:Y:S01]  /*11530*/  @!P0 FADD.FTZ R0, R2, 128 ;  /* 0x4300000002008421 */ /* 0x000fe20000010000 */
[----:B------:R-:W-:Y:S06]  /*11540*/  BRA `(.L_x_2930) ;  /* 0x00000000000c7947 */ /* 0x000fec0003800000 */
.L_x_2929:
[----:B------:R-:W-:Y:S02]  /*11550*/  ISETP.GT.U32.AND P0, PT, R2, 0x7f800000, PT ;  /* 0x7f8000000200780c */ /* 0x000fe40003f04070 */
[----:B---3--:R-:W-:-:S04]  /*11560*/  MOV R0, 0x7f ;  /* 0x0000007f00007802 */ /* 0x008fc80000000f00 */
[----:B------:R-:W-:-:S07]  /*11570*/  SEL R0, R0, 0x7c, P0 ;  /* 0x0000007c00007807 */ /* 0x000fce0000000000 */
.L_x_2930:
[----:B------:R-:W-:Y:S05]  /*11580*/  BSYNC.RECONVERGENT B0 ;  /* 0x0000000000007941 */ /* 0x000fea0003800200 */
.L_x_2928:
[----:B------:R-:W-:-:S04]  /*11590*/  SHF.R.U32.HI R3, RZ, 0x18, R3 ;  /* 0x00000018ff037819 */ /* 0x000fc80000011603 */
[----:B------:R-:W-:-:S05]  /*115a0*/  LOP3.LUT R3, R0, 0x80, R3, 0xf8, !PT ;  /* 0x0000008000037812 */ /* 0x000fca00078ef803 */
[----:B------:R-:W-:Y:S01]  /*115b0*/  STG.E.U8 desc[UR36][R16.64], R3 ;  /* 0x0000000310007986 */ /* 0x000fe2000c101124 */
[----:B------:R-:W-:Y:S05]  /*115c0*/  EXIT ;  /* 0x000000000000794d */ /* 0x000fea0003800000 */
.L_x_2922:
[----:B------:R-:W-:Y:S01]  /*115d0*/  UMOV UR4, 0xf0000000 ;  /* 0xf000000000047882 */ /* 0x000fe20000000000 */
[----:B------:R-:W-:Y:S01]  /*115e0*/  UMOV UR5, 0x380fffff ;  /* 0x380fffff00057882 */ /* 0x000fe20000000000 */
[----:B---3--:R-:W0:Y:S01]  /*115f0*/  F2F.F32.F64 R0, R4 ;  /* 0x0000000400007310 */ /* 0x008e220000301000 */
[----:B------:R-:W-:-:S14]  /*11600*/  DSETP.GEU.AND P0, PT, |R4|, UR4, PT ;  /* 0x0000000404007e2a */ /* 0x000fdc000bf0e200 */
[----:B0-----:R-:W-:-:S05]  /*11610*/  @!P0 FMUL R0, R0, 1.175494350822287508e-38 ;  /* 0x0080000000008820 */ /* 0x001fca0000400000 */
[----:B------:R-:W-:-:S05]  /*11620*/  F2FP.BF16.F32.PACK_AB R0, RZ, R0 ;  /* 0x00000000ff00723e */ /* 0x000fca00000010ff */
[----:B------:R-:W-:Y:S01]  /*11630*/  STG.E.U16 desc[UR36][R16.64], R0 ;  /* 0x0000000010007986 */ /* 0x000fe2000c101524 */
[----:B------:R-:W-:Y:S05]  /*11640*/  EXIT ;  /* 0x000000000000794d */ /* 0x000fea0003800000 */
.L_x_2931:
        /* <DEDUP_REMOVED lines=11> */
.L_x_5741:


//--------------------- .text._ZN2at6native27unrolled_elementwise_kernelIZZZNS0_66_GLOBAL__N__d53a5ca4_28_ActivationLeakyReluKernel_cu_9e10b42f_311226leaky_relu_backward_kernelERNS_18TensorIteratorBaseERKN3c106ScalarEENKUlvE_clEvENKUlvE_clEvEUlddE_St5arrayIPcLm3EELi4E23TrivialOffsetCalculatorILi2EjESF_ILi1EjENS0_6memory12LoadWithCastILi2EEENSI_13StoreWithCastILi1EEEEEviT_T0_T2_T3_T4_T5_ --------------------------
	.section	.text._ZN2at6native27unrolled_elementwise_kernelIZZZNS0_66_GLOBAL__N__d53a5ca4_28_ActivationLeakyReluKernel_cu_9e10b42f_311226leaky_relu_backward_kernelERNS_18TensorIteratorBaseERKN3c106ScalarEENKUlvE_clEvENKUlvE_clEvEUlddE_St5arrayIPcLm3EELi4E23TrivialOffsetCalculatorILi2EjESF_ILi1EjENS0_6memory12LoadWithCastILi2EEENSI_13StoreWithCastILi1EEEEEviT_T0_T2_T3_T4_T5_,"ax",@progbits
	.align	128
        .global         _ZN2at6native27unrolled_elementwise_kernelIZZZNS0_66_GLOBAL__N__d53a5ca4_28_ActivationLeakyReluKernel_cu_9e10b42f_311226leaky_relu_backward_kernelERNS_18TensorIteratorBaseERKN3c106ScalarEENKUlvE_clEvENKUlvE_clEvEUlddE_St5arrayIPcLm3EELi4E23TrivialOffsetCalculatorILi2EjESF_ILi1EjENS0_6memory12LoadWithCastILi2EEENSI_13StoreWithCastILi1EEEEEviT_T0_T2_T3_T4_T5_
        .type           _ZN2at6native27unrolled_elementwise_kernelIZZZNS0_66_GLOBAL__N__d53a5ca4_28_ActivationLeakyReluKernel_cu_9e10b42f_311226leaky_relu_backward_kernelERNS_18TensorIteratorBaseERKN3c106ScalarEENKUlvE_clEvENKUlvE_clEvEUlddE_St5arrayIPcLm3EELi4E23TrivialOffsetCalculatorILi2EjESF_ILi1EjENS0_6memory12LoadWithCastILi2EEENSI_13StoreWithCastILi1EEEEEviT_T0_T2_T3_T4_T5_,@function
        .size           _ZN2at6native27unrolled_elementwise_kernelIZZZNS0_66_GLOBAL__N__d53a5ca4_28_ActivationLeakyReluKernel_cu_9e10b42f_311226leaky_relu_backward_kernelERNS_18TensorIteratorBaseERKN3c106ScalarEENKUlvE_clEvENKUlvE_clEvEUlddE_St5arrayIPcLm3EELi4E23TrivialOffsetCalculatorILi2EjESF_ILi1EjENS0_6memory12LoadWithCastILi2EEENSI_13StoreWithCastILi1EEEEEviT_T0_T2_T3_T4_T5_,(.L_x_5742 - _ZN2at6native27unrolled_elementwise_kernelIZZZNS0_66_GLOBAL__N__d53a5ca4_28_ActivationLeakyReluKernel_cu_9e10b42f_311226leaky_relu_backward_kernelERNS_18TensorIteratorBaseERKN3c106ScalarEENKUlvE_clEvENKUlvE_clEvEUlddE_St5arrayIPcLm3EELi4E23TrivialOffsetCalculatorILi2EjESF_ILi1EjENS0_6memory12LoadWithCastILi2EEENSI_13StoreWithCastILi1EEEEEviT_T0_T2_T3_T4_T5_)
        .other          _ZN2at6native27unrolled_elementwise_kernelIZZZNS0_66_GLOBAL__N__d53a5ca4_28_ActivationLeakyReluKernel_cu_9e10b42f_311226leaky_relu_backward_kernelERNS_18TensorIteratorBaseERKN3c106ScalarEENKUlvE_clEvENKUlvE_clEvEUlddE_St5arrayIPcLm3EELi4E23TrivialOffsetCalculatorILi2EjESF_ILi1EjENS0_6memory12LoadWithCastILi2EEENSI_13StoreWithCastILi1EEEEEviT_T0_T2_T3_T4_T5_,@"STO_CUDA_ENTRY STV_DEFAULT"
_ZN2at6native27unrolled_elementwise_kernelIZZZNS0_66_GLOBAL__N__d53a5ca4_28_ActivationLeakyReluKernel_cu_9e10b42f_311226leaky_relu_backward_kernelERNS_18TensorIteratorBaseERKN3c106ScalarEENKUlvE_clEvENKUlvE_clEvEUlddE_St5arrayIPcLm3EELi4E23TrivialOffsetCalculatorILi2EjESF_ILi1EjENS0_6memory12LoadWithCastILi2EEENSI_13StoreWithCastILi1EEEEEviT_T0_T2_T3_T4_T5_:
.text._ZN2at6native27unrolled_elementwise_kernelIZZZNS0_66_GLOBAL__N__d53a5ca4_28_ActivationLeakyReluKernel_cu_9e10b42f_311226leaky_relu_backward_kernelERNS_18TensorIteratorBaseERKN3c106ScalarEENKUlvE_clEvENKUlvE_clEvEUlddE_St5arrayIPcLm3EELi4E23TrivialOffsetCalculatorILi2EjESF_ILi1EjENS0_6memory12LoadWithCastILi2EEENSI_13StoreWithCastILi1EEEEEviT_T0_T2_T3_T4_T5_:
[----:B------:R-:W0:Y:S01]  /*0000*/  LDC R1, c[0x0][0x37c] ;  /* 0x0000df00ff017b82 */ /* 0x000e220000000800 */
[----:B------:R-:W1:Y:S07]  /*0010*/  S2R R18, SR_CTAID.X ;  /* 0x0000000000127919 */ /* 0x000e6e0000002500 */
[----:B------:R-:W1:Y:S01]  /*0020*/  LDC R19, c[0x0][0x380] ;  /* 0x0000e000ff137b82 */ /* 0x000e620000000800 */
[----:B------:R-:W-:Y:S01]  /*0030*/  PLOP3.LUT P1, PT, PT, PT, PT, 0x8, 0x80 ;  /* 0x000000000080781c */ /* 0x000fe20003f2e170 */
[----:B------:R-:W2:Y:S01]  /*0040*/  LDCU.64 UR36, c[0x0][0x358] ;  /* 0x00006b00ff2477ac */ /* 0x000ea20008000a00 */
[----:B------:R-:W3:Y:S01]  /*0050*/  S2R R28, SR_TID.X ;  /* 0x00000000001c7919 */ /* 0x000ee20000002100 */
[----:B------:R-:W-:Y:S01]  /*0060*/  BSSY.RECONVERGENT B7, `(.L_x_2932) ;  /* 0x00001ed000077945 */ /* 0x000fe20003800200 */
[----:B------:R-:W-:Y:S01]  /*0070*/  CS2R R30, SRZ ;  /* 0x00000000001e7805 */ /* 0x000fe2000001ff00 */
        /* <DEDUP_REMOVED lines=28> */
.L_x_2938:
[----:B------:R-:W2:Y:S02]  /*0240*/  LDG.E.U8 R2, desc[UR36][R2.64] ;  /* 0x0000002402027981 */ /* 0x000ea4000c1e1100 */
[----:B--2---:R0:W1:Y:S01]  /*0250*/  I2F.F64.U16 R16, R2 ;  /* 0x0000000200107312 */ /* 0x0040620000101800 */
[----:B------:R-:W-:Y:S05]  /*0260*/  BRA `(.L_x_2940) ;  /* 0x0000000c00607947 */ /* 0x000fea0003800000 */
.L_x_2937:
        /* <DEDUP_REMOVED lines=9> */
.L_x_2942:
[----:B------:R-:W2:Y:S02]  /*0300*/  LDG.E R2, desc[UR36][R2.64] ;  /* 0x0000002402027981 */ /* 0x000ea4000c1e1900 */
[----:B--2---:R1:W2:Y:S01]  /*0310*/  I2F.F64 R16, R2 ;  /* 0x0000000200107312 */ /* 0x0042a20000201c00 */
[----:B------:R-:W-:Y:S05]  /*0320*/  BRA `(.L_x_2940) ;  /* 0x0000000c00307947 */ /* 0x000fea0003800000 */
.L_x_2941:
[----:B------:R-:W2:Y:S02]  /*0330*/  LDG.E.U16 R2, desc[UR36][R2.64] ;  /* 0x0000002402027981 */ /* 0x000ea4000c1e1500 */
[----:B--2---:R3:W4:Y:S01]  /*0340*/  I2F.F64.S16 R16, R2 ;  /* 0x0000000200107312 */ /* 0x0047220000101c00 */
[----:B------:R-:W-:Y:S05]  /*0350*/  BRA `(.L_x_2940) ;  /* 0x0000000c00247947 */ /* 0x000fea0003800000 */
.L_x_2936:
        /* <DEDUP_REMOVED lines=10> */
.L_x_2944:
[----:B------:R-:W2:Y:S02]  /*0400*/  LDG.E.U16 R0, desc[UR36][R2.64] ;  /* 0x0000002402007981 */ /* 0x000ea4000c1e1500 */
[----:B--2---:R-:W-:-:S05]  /*0410*/  HADD2.F32 R0, -RZ, R0.H0_H0 ;  /* 0x20000000ff007230 */ /* 0x004fca0000004100 */
[----:B------:R-:W-:-:S04]  /*0420*/  FMUL.FTZ R0, R0, 1 ;  /* 0x3f80000000007820 */ /* 0x000fc80000410000 */
[----:B------:R0:W1:Y:S01]  /*0430*/  F2F.F64.F32 R16, R0 ;  /* 0x0000000000107310 */ /* 0x0000620000201800 */
[----:B------:R-:W-:Y:S05]  /*0440*/  BRA `(.L_x_2940) ;  /* 0x0000000800e87947 */ /* 0x000fea0003800000 */
.L_x_2943:
        /* <DEDUP_REMOVED lines=10> */
.L_x_2946:
[----:B------:R-:W2:Y:S02]  /*04f0*/  LDG.E.U16 R2, desc[UR36][R2.64] ;  /* 0x0000002402027981 */ /* 0x000ea4000c1e1500 */
[----:B--2---:R-:W-:-:S05]  /*0500*/  HADD2.F32 R0, -RZ, R2.H0_H0 ;  /* 0x20000002ff007230 */ /* 0x004fca0000004100 */
[----:B------:R-:W-:-:S04]  /*0510*/  FMUL.FTZ R0, R0, 1 ;  /* 0x3f80000000007820 */ /* 0x000fc80000410000 */
[----:B------:R0:W1:Y:S01]  /*0520*/  F2F.F64.F32 R16, R0 ;  /* 0x0000000000107310 */ /* 0x0000620000201800 */
[----:B------:R-:W-:Y:S05]  /*0530*/  BRA `(.L_x_2940) ;  /* 0x0000000800ac7947 */ /* 0x000fea0003800000 */
.L_x_2945:
[----:B------:R0:W5:Y:S01]  /*0540*/  LDG.E.64 R16, desc[UR36][R2.64] ;  /* 0x0000002402107981 */ /* 0x000162000c1e1b00 */
[----:B------:R-:W-:Y:S05]  /*0550*/  BRA `(.L_x_2940) ;  /* 0x0000000800a47947 */ /* 0x000fea0003800000 */
.L_x_2935:
        /* <DEDUP_REMOVED lines=13> */
.L_x_2949:
[----:B------:R0:W5:Y:S01]  /*0630*/  LDG.E.64 R16, desc[UR36][R2.64] ;  /* 0x0000002402107981 */ /* 0x000162000c1e1b00 */
[----:B------:R-:W-:Y:S05]  /*0640*/  BRA `(.L_x_2940) ;  /* 0x0000000800687947 */ /* 0x000fea0003800000 */
.L_x_2948:
        /* <DEDUP_REMOVED lines=27> */
.L_x_2951:
        /* <DEDUP_REMOVED lines=14> */
.L_x_2950:
[----:B------:R-:W2:Y:S02]  /*08e0*/  LDG.E.U16 R0, desc[UR36][R2.64] ;  /* 0x0000002402007981 */ /* 0x000ea4000c1e1500 */
[----:B--2---:R-:W-:-:S04]  /*08f0*/  IMAD.U32 R0, R0, 0x10000, RZ ;  /* 0x0001000000007824 */ /* 0x004fc800078e00ff */
[----:B------:R-:W-:-:S04]  /*0900*/  FMUL.FTZ R0, R0, 1 ;  /* 0x3f80000000007820 */ /* 0x000fc80000410000 */
[----:B------:R0:W1:Y:S01]  /*0910*/  F2F.F64.F32 R16, R0 ;  /* 0x0000000000107310 */ /* 0x0000620000201800 */
[----:B------:R-:W-:Y:S05]  /*0920*/  BRA `(.L_x_2940) ;  /* 0x0000000400b07947 */ /* 0x000fea0003800000 */
.L_x_2947:
        /* <DEDUP_REMOVED lines=11> */
.L_x_2954:
        /* <DEDUP_REMOVED lines=21> */
.L_x_2956:
[----:B------:R-:W-:Y:S05]  /*0b30*/  BSYNC.RECONVERGENT B0 ;  /* 0x0000000000007941 */ /* 0x000fea0003800200 */
.L_x_2955:
[----:B------:R-:W-:Y:S01]  /*0b40*/  IMAD.SHL.U32 R0, R0, 0x100000, RZ ;  /* 0x0010000000007824 */ /* 0x000fe200078e00ff */
[----:B------:R-:W-:-:S04]  /*0b50*/  LEA R2, R2, 0x3b800000, 0x17 ;  /* 0x3b80000002027811 */ /* 0x000fc800078eb8ff */
[----:B------:R-:W-:-:S05]  /*0b60*/  LOP3.LUT R0, R2, R0, R7, 0xfe, !PT ;  /* 0x0000000002007212 */ /* 0x000fca00078efe07 */
[----:B------:R-:W-:-:S04]  /*0b70*/  FMUL.FTZ R0, R0, 1 ;  /* 0x3f80000000007820 */ /* 0x000fc80000410000 */
[----:B------:R0:W1:Y:S01]  /*0b80*/  F2F.F64.F32 R16, R0 ;  /* 0x0000000000107310 */ /* 0x0000620000201800 */
[----:B------:R-:W-:Y:S05]  /*0b90*/  BRA `(.L_x_2940) ;  /* 0x0000000400147947 */ /* 0x000fea0003800000 */
.L_x_2953:
        /* <DEDUP_REMOVED lines=21> */
.L_x_2958:
[----:B------:R-:W-:Y:S05]  /*0cf0*/  BSYNC.RECONVERGENT B0 ;  /* 0x0000000000007941 */ /* 0x000fea0003800200 */
.L_x_2957:
[----:B------:R-:W-:Y:S01]  /*0d00*/  IMAD.SHL.U32 R0, R0, 0x200000, RZ ;  /* 0x0020000000007824 */ /* 0x000fe200078e00ff */
[----:B------:R-:W-:-:S04]  /*0d10*/  LEA R2, R2, 0x37800000, 0x17 ;  /* 0x3780000002027811 */ /* 0x000fc800078eb8ff */
[----:B------:R-:W-:-:S05]  /*0d20*/  LOP3.LUT R0, R2, R0, R7, 0xfe, !PT ;  /* 0x0000000002007212 */ /* 0x000fca00078efe07 */
[----:B------:R-:W-:-:S04]  /*0d30*/  FMUL.FTZ R0, R0, 1 ;  /* 0x3f80000000007820 */ /* 0x000fc80000410000 */
[----:B------:R0:W1:Y:S01]  /*0d40*/  F2F.F64.F32 R16, R0 ;  /* 0x0000000000107310 */ /* 0x0000620000201800 */
[----:B------:R-:W-:Y:S05]  /*0d50*/  BRA `(.L_x_2940) ;  /* 0x0000000000a47947 */ /* 0x000fea0003800000 */
.L_x_2952:
[----:B------:R-:W-:-:S09]  /*0d60*/  UISETP.NE.AND UP0, UPT, UR4, 0x1c, UPT ;  /* 0x0000001c0400788c */ /* 0x000fd2000bf05270 */
[----:B------:R-:W-:Y:S05]  /*0d70*/  BRA.U !UP0, `(.L_x_2959) ;  /* 0x0000000108947547 */ /* 0x000fea000b800000 */
[----:B------:R-:W-:-:S09]  /*0d80*/  UISETP.NE.AND UP0, UPT, UR4, 0x1d, UPT ;  /* 0x0000001d0400788c */ /* 0x000fd2000bf05270 */
[----:B------:R-:W-:Y:S05]  /*0d90*/  BRA.U !UP0, `(.L_x_2960) ;  /* 0x0000000108807547 */ /* 0x000fea000b800000 */
[----:B------:R-:W-:-:S09]  /*0da0*/  UISETP.NE.AND UP0, UPT, UR4, 0x2c, UPT ;  /* 0x0000002c0400788c */ /* 0x000fd2000bf05270 */
[----:B------:R-:W-:Y:S05]  /*0db0*/  BRA.U !UP0, `(.L_x_2961) ;  /* 0x0000000108487547 */ /* 0x000fea000b800000 */
.L_x_2939:
        /* <DEDUP_REMOVED lines=16> */
.L_x_2962:
[----:B------:R-:W-:Y:S01]  /*0ec0*/  CS2R R16, SRZ ;  /* 0x0000000000107805 */ /* 0x000fe2000001ff00 */
[----:B------:R-:W-:Y:S06]  /*0ed0*/  BRA `(.L_x_2940) ;  /* 0x0000000000447947 */ /* 0x000fec0003800000 */
.L_x_2961:
[----:B------:R-:W2:Y:S01]  /*0ee0*/  LDG.E.U8 R0, desc[UR36][R2.64] ;  /* 0x0000002402007981 */ /* 0x000ea2000c1e1100 */
[----:B------:R-:W-:Y:S02]  /*0ef0*/  IMAD.MOV.U32 R16, RZ, RZ, 0x0 ;  /* 0x00000000ff107424 */ /* 0x000fe400078e00ff */
[----:B------:R-:W-:Y:S01]  /*0f00*/  IMAD.MOV.U32 R17, RZ, RZ, 0x38000000 ;  /* 0x38000000ff117424 */ /* 0x000fe200078e00ff */
[----:B--2---:R-:W-:-:S13]  /*0f10*/  ISETP.NE.AND P0, PT, R0, RZ, PT ;  /* 0x000000ff0000720c */ /* 0x004fda0003f05270 */
[----:B------:R-:W-:Y:S05]  /*0f20*/  @!P0 BRA `(.L_x_2940) ;  /* 0x0000000000308947 */ /* 0x000fea0003800000 */
[----:B------:R-:W-:-:S13]  /*0f30*/  ISETP.NE.AND P0, PT, R0, 0xff, PT ;  /* 0x000000ff0000780c */ /* 0x000fda0003f05270 */
[----:B------:R-:W-:Y:S02]  /*0f40*/  @P0 IMAD.SHL.U32 R0, R0, 0x800000, RZ ;  /* 0x0080000000000824 */ /* 0x000fe400078e00ff */
[----:B------:R-:W-:Y:S02]  /*0f50*/  @!P0 IMAD.MOV.U32 R16, RZ, RZ, 0x20000000 ;  /* 0x20000000ff108424 */ /* 0x000fe400078e00ff */
[----:B------:R-:W-:Y:S02]  /*0f60*/  @!P0 IMAD.MOV.U32 R17, RZ, RZ, 0x7ff80000 ;  /* 0x7ff80000ff118424 */ /* 0x000fe400078e00ff */
[----:B------:R-:W-:-:S04]  /*0f70*/  @P0 FMUL.FTZ R0, R0, 1 ;  /* 0x3f80000000000820 */ /* 0x000fc80000410000 */
[----:B------:R0:W1:Y:S01]  /*0f80*/  @P0 F2F.F64.F32 R16, R0 ;  /* 0x0000000000100310 */ /* 0x0000620000201800 */
[----:B------:R-:W-:Y:S05]  /*0f90*/  BRA `(.L_x_2940) ;  /* 0x0000000000147947 */ /* 0x000fea0003800000 */
.L_x_2960:
[----:B------:R-:W2:Y:S02]  /*0fa0*/  LDG.E.64 R16, desc[UR36][R2.64] ;  /* 0x0000002402107981 */ /* 0x000ea4000c1e1b00 */
[----:B--2---:R-:W0:Y:S01]  /*0fb0*/  I2F.F64.U64 R16, R16 ;  /* 0x0000001000107312 */ /* 0x004e220000301800 */
[----:B------:R-:W-:Y:S05]  /*0fc0*/  BRA `(.L_x_2940) ;  /* 0x0000000000087947 */ /* 0x000fea0003800000 */
.L_x_2959:
[----:B------:R-:W2:Y:S02]  /*0fd0*/  LDG.E R2, desc[UR36][R2.64] ;  /* 0x0000002402027981 */ /* 0x000ea4000c1e1900 */
[----:B--2---:R0:W1:Y:S02]  /*0fe0*/  I2F.F64.U32 R16, R2 ;  /* 0x0000000200107312 */ /* 0x0040640000201800 */
.L_x_2940:
[----:B------:R-:W-:Y:S05]  /*0ff0*/  BSYNC.RECONVERGENT B6 ;  /* 0x0000000000067941 */ /* 0x000fea0003800200 */
.L_x_2934:
[----:B01-3--:R-:W0:Y:S01]  /*1000*/  LDC.64 R2, c[0x0][0x3a8] ;  /* 0x0000ea00ff027b82 */ /* 0x00be220000000a00 */
[----:B------:R-:W1:Y:S01]  /*1010*/  LDCU UR5, c[0x0][0x3bc] ;  /* 0x00007780ff0577ac */ /* 0x000e620008000800 */
        /* <DEDUP_REMOVED lines=16> */
[----:B---3--:R0:W1:Y:S01]  /*1120*/  I2F.F64.S16 R30, R2 ;  /* 0x00000002001e7312 */ /* 0x0080620000101c00 */
[----:B------:R-:W-:Y:S05]  /*1130*/  BRA `(.L_x_2969) ;  /* 0x0000000c006c7947 */ /* 0x000fea0003800000 */
.L_x_2967:
[----:B------:R-:W3:Y:S02]  /*1140*/  LDG.E.U8 R2, desc[UR36][R2.64] ;  /* 0x0000002402027981 */ /* 0x000ee4000c1e1100 */
[----:B---3--:R0:W1:Y:S01]  /*1150*/  I2F.F64.U16 R30, R2 ;  /* 0x00000002001e7312 */ /* 0x0080620000101800 */
[----:B------:R-:W-:Y:S05]  /*1160*/  BRA `(.L_x_2969) ;  /* 0x0000000c00607947 */ /* 0x000fea0003800000 */
.L_x_2966:
[----:B------:R-:W-:-:S09]  /*1170*/  UISETP.NE.AND UP0, UPT, UR4, 0x2, UPT ;  /* 0x000000020400788c */ /* 0x000fd2000bf05270 */
[----:B------:R-:W-:Y:S05]  /*1180*/  BRA.U !UP0, `(.L_x_2970) ;  /* 0x0000000108287547 */ /* 0x000fea000b800000 */
[----:B------:R-:W-:-:S09]  /*1190*/  UISETP.NE.AND UP0, UPT, UR4, 0x3, UPT ;  /* 0x000000030400788c */ /* 0x000fd2000bf05270 */
[----:B------:R-:W-:Y:S05]  /*11a0*/  BRA.U !UP0, `(.L_x_2971) ;  /* 0x0000000108147547 */ /* 0x000fea000b800000 */
[----:B------:R-:W-:-:S09]  /*11b0*/  UISETP.NE.AND UP0, UPT, UR4, 0x4, UPT ;  /* 0x000000040400788c */ /* 0x000fd2000bf05270 */
[----:B------:R-:W-:Y:S05]  /*11c0*/  BRA.U UP0, `(.L_x_2968) ;  /* 0x0000000900bc7547 */ /* 0x000fea000b800000 */
[----:B------:R-:W3:Y:S02]  /*11d0*/  LDG.E.64 R30, desc[UR36][R2.64] ;  /* 0x00000024021e7981 */ /* 0x000ee4000c1e1b00 */
[----:B---3--:R-:W0:Y:S01]  /*11e0*/  I2F.F64.S64 R30, R30 ;  /* 0x0000001e001e7312 */ /* 0x008e220000301c00 */
[----:B------:R-:W-:Y:S05]  /*11f0*/  BRA `(.L_x_2969) ;  /* 0x0000000c003c7947 */ /* 0x000fea0003800000 */
.L_x_2971:
[----:B------:R-:W3:Y:S02]  /*1200*/  LDG.E R2, desc[UR36][R2.64] ;  /* 0x0000002402027981 */ /* 0x000ee4000c1e1900 */
[----:B---3--:R0:W1:Y:S01]  /*1210*/  I2F.F64 R30, R2 ;  /* 0x00000002001e7312 */ /* 0x0080620000201c00 */
[----:B------:R-:W-:Y:S05]  /*1220*/  BRA `(.L_x_2969) ;  /* 0x0000000c00307947 */ /* 0x000fea0003800000 */
.L_x_2970:
[----:B------:R-:W3:Y:S02]  /*1230*/  LDG.E.U16 R2, desc[UR36][R2.64] ;  /* 0x0000002402027981 */ /* 0x000ee4000c1e1500 */
[----:B---3--:R0:W1:Y:S01]  /*1240*/  I2F.F64.S16 R30, R2 ;  /* 0x00000002001e7312 */ /* 0x0080620000101c00 */
[----:B------:R-:W-:Y:S05]  /*1250*/  BRA `(.L_x_2969) ;  /* 0x0000000c00247947 */ /* 0x000fea0003800000 */
.L_x_2965:
        /* <DEDUP_REMOVED lines=8> */
[----:B------:R-:W0:Y:S01]  /*12e0*/  F2F.F64.F32 R30, R30 ;  /* 0x0000001e001e7310 */ /* 0x000e220000201800 */
[----:B------:R-:W-:Y:S05]  /*12f0*/  BRA `(.L_x_2969) ;  /* 0x0000000800fc7947 */ /* 0x000fea0003800000 */
.L_x_2973:
[----:B------:R-:W3:Y:S02]  /*1300*/  LDG.E.U16 R0, desc[UR36][R2.64] ;  /* 0x0000002402007981 */ /* 0x000ee4000c1e1500 */
[----:B---3--:R-:W-:-:S05]  /*1310*/  HADD2.F32 R0, -RZ, R0.H0_H0 ;  /* 0x20000000ff007230 */ /* 0x008fca0000004100 */
[----:B------:R-:W-:-:S04]  /*1320*/  FMUL.FTZ R0, R0, 1 ;  /* 0x3f80000000007820 */ /* 0x000fc80000410000 */
[----:B------:R0:W1:Y:S01]  /*1330*/  F2F.F64.F32 R30, R0 ;  /* 0x00000000001e7310 */ /* 0x0000620000201800 */
[----:B------:R-:W-:Y:S05]  /*1340*/  BRA `(.L_x_2969) ;  /* 0x0000000800e87947 */ /* 0x000fea0003800000 */
.L_x_2972:
        /* <DEDUP_REMOVED lines=10> */
.L_x_2975:
[----:B------:R-:W3:Y:S02]  /*13f0*/  LDG.E.U16 R2, desc[UR36][R2.64] ;  /* 0x0000002402027981 */ /* 0x000ee4000c1e1500 */
[----:B---3--:R-:W-:-:S05]  /*1400*/  HADD2.F32 R0, -RZ, R2.H0_H0 ;  /* 0x20000002ff007230 */ /* 0x008fca0000004100 */
[----:B------:R-:W-:-:S04]  /*1410*/  FMUL.FTZ R0, R0, 1 ;  /* 0x3f80000000007820 */ /* 0x000fc80000410000 */
[----:B------:R0:W1:Y:S01]  /*1420*/  F2F.F64.F32 R30, R0 ;  /* 0x00000000001e7310 */ /* 0x0000620000201800 */
[----:B------:R-:W-:Y:S05]  /*1430*/  BRA `(.L_x_2969) ;  /* 0x0000000800ac7947 */ /* 0x000fea0003800000 */
.L_x_2974:
[----:B------:R0:W5:Y:S01]  /*1440*/  LDG.E.64 R30, desc[UR36][R2.64] ;  /* 0x00000024021e7981 */ /* 0x000162000c1e1b00 */
[----:B------:R-:W-:Y:S05]  /*1450*/  BRA `(.L_x_2969) ;  /* 0x0000000800a47947 */ /* 0x000fea0003800000 */
.L_x_2964:
        /* <DEDUP_REMOVED lines=9> */
[----:B------:R-:W-:Y:S01]  /*14f0*/  IMAD.MOV.U32 R30, RZ, RZ, RZ ;  /* 0x000000ffff1e7224 */ /* 0x000fe200078e00ff */
[----:B---3--:R-:W-:-:S04]  /*1500*/  ISETP.NE.AND P0, PT, R2, RZ, PT ;  /* 0x000000ff0200720c */ /* 0x008fc80003f05270 */
[----:B------:R-:W-:Y:S01]  /*1510*/  FSEL R31, RZ, 1.875, !P0 ;  /* 0x3ff00000ff1f7808 */ /* 0x000fe20004000000 */
[----:B------:R-:W-:Y:S08]  /*1520*/  BRA `(.L_x_2969) ;  /* 0x0000000800707947 */ /* 0x000ff00003800000 */
.L_x_2978:
[----:B------:R0:W5:Y:S01]  /*1530*/  LDG.E.64 R30, desc[UR36][R2.64] ;  /* 0x00000024021e7981 */ /* 0x000162000c1e1b00 */
[----:B------:R-:W-:Y:S05]  /*1540*/  BRA `(.L_x_2969) ;  /* 0x0000000800687947 */ /* 0x000fea0003800000 */
.L_x_2977:
        /* <DEDUP_REMOVED lines=27> */
.L_x_2980:
[----:B------:R-:W3:Y:S02]  /*1700*/  LDG.E.U8 R2, desc[UR36][R2.64] ;  /* 0x0000002402027981 */ /* 0x000ee4000c1e1100 */
[C---:B---3--:R-:W-:Y:S02]  /*1710*/  IMAD.SHL.U32 R4, R2.reuse, 0x2000000, RZ ;  /* 0x0200000002047824 */ /* 0x048fe400078e00ff */
        /* <DEDUP_REMOVED lines=10> */
[----:B------:R3:W0:Y:S01]  /*17c0*/  F2F.F64.F32 R30, R0 ;  /* 0x00000000001e7310 */ /* 0x0006220000201800 */
[----:B------:R-:W-:Y:S05]  /*17d0*/  BRA `(.L_x_2969) ;  /* 0x0000000400c47947 */ /* 0x000fea0003800000 */
.L_x_2979:
[----:B------:R-:W3:Y:S02]  /*17e0*/  LDG.E.U16 R0, desc[UR36][R2.64] ;  /* 0x0000002402007981 */ /* 0x000ee4000c1e1500 */
[----:B---3--:R-:W-:-:S04]  /*17f0*/  IMAD.U32 R0, R0, 0x10000, RZ ;  /* 0x0001000000007824 */ /* 0x008fc800078e00ff */
[----:B------:R-:W-:-:S04]  /*1800*/  FMUL.FTZ R0, R0, 1 ;  /* 0x3f80000000007820 */ /* 0x000fc80000410000 */
[----:B------:R0:W1:Y:S01]  /*1810*/  F2F.F64.F32 R30, R0 ;  /* 0x00000000001e7310 */ /* 0x0000620000201800 */
[----:B------:R-:W-:Y:S05]  /*1820*/  BRA `(.L_x_2969) ;  /* 0x0000000400b07947 */ /* 0x000fea0003800000 */
.L_x_2976:
        /* <DEDUP_REMOVED lines=9> */
[----:B---3--:R0:W1:Y:S01]  /*18c0*/  I2F.F64.U16 R30, R2 ;  /* 0x00000002001e7312 */ /* 0x0080620000101800 */
[----:B------:R-:W-:Y:S05]  /*18d0*/  BRA `(.L_x_2969) ;  /* 0x0000000400847947 */ /* 0x000fea0003800000 */
.L_x_2983:
[----:B------:R-:W3:Y:S01]  /*18e0*/  LDG.E.U8 R3, desc[UR36][R2.64] ;  /* 0x0000002402037981 */ /* 0x000ee2000c1e1100 */
[----:B------:R-:W-:Y:S02]  /*18f0*/  CS2R R30, SRZ ;  /* 0x00000000001e7805 */ /* 0x000fe4000001ff00 */
        /* <DEDUP_REMOVED lines=19> */
.L_x_2985:
[----:B------:R-:W-:Y:S05]  /*1a30*/  BSYNC.RECONVERGENT B0 ;  /* 0x0000000000007941 */ /* 0x000fea0003800200 */
.L_x_2984:
[----:B------:R-:W-:Y:S01]  /*1a40*/  IMAD.SHL.U32 R0, R0, 0x100000, RZ ;  /* 0x0010000000007824 */ /* 0x000fe200078e00ff */
[----:B------:R-:W-:-:S04]  /*1a50*/  LEA R2, R2, 0x3b800000, 0x17 ;  /* 0x3b80000002027811 */ /* 0x000fc800078eb8ff */
[----:B------:R-:W-:-:S05]  /*1a60*/  LOP3.LUT R0, R2, R0, R7, 0xfe, !PT ;  /* 0x0000000002007212 */ /* 0x000fca00078efe07 */
[----:B------:R-:W-:-:S04]  /*1a70*/  FMUL.FTZ R0, R0, 1 ;  /* 0x3f80000000007820 */ /* 0x000fc80000410000 */
[----:B------:R0:W1:Y:S01]  /*1a80*/  F2F.F64.F32 R30, R0 ;  /* 0x00000000001e7310 */ /* 0x0000620000201800 */
[----:B------:R-:W-:Y:S05]  /*1a90*/  BRA `(.L_x_2969) ;  /* 0x0000000400147947 */ /* 0x000fea0003800000 */
.L_x_2982:
        /* <DEDUP_REMOVED lines=21> */
.L_x_2987:
[----:B------:R-:W-:Y:S05]  /*1bf0*/  BSYNC.RECONVERGENT B0 ;  /* 0x0000000000007941 */ /* 0x000fea0003800200 */
.L_x_2986:
[----:B------:R-:W-:Y:S01]  /*1c00*/  IMAD.SHL.U32 R0, R0, 0x200000, RZ ;  /* 0x0020000000007824 */ /* 0x000fe200078e00ff */
[----:B------:R-:W-:-:S04]  /*1c10*/  LEA R2, R2, 0x37800000, 0x17 ;  /* 0x3780000002027811 */ /* 0x000fc800078eb8ff */
[----:B------:R-:W-:-:S05]  /*1c20*/  LOP3.LUT R0, R2, R0, R7, 0xfe, !PT ;  /* 0x0000000002007212 */ /* 0x000fca00078efe07 */
[----:B------:R-:W-:-:S04]  /*1c30*/  FMUL.FTZ R0, R0, 1 ;  /* 0x3f80000000007820 */ /* 0x000fc80000410000 */
[----:B------:R0:W1:Y:S01]  /*1c40*/  F2F.F64.F32 R30, R0 ;  /* 0x00000000001e7310 */ /* 0x0000620000201800 */
[----:B------:R-:W-:Y:S05]  /*1c50*/  BRA `(.L_x_2969) ;  /* 0x0000000000a47947 */ /* 0x000fea0003800000 */
.L_x_2981:
[----:B------:R-:W-:-:S09]  /*1c60*/  UISETP.NE.AND UP0, UPT, UR4, 0x1c, UPT ;  /* 0x0000001c0400788c */ /* 0x000fd2000bf05270 */
[----:B------:R-:W-:Y:S05]  /*1c70*/  BRA.U !UP0, `(.L_x_2988) ;  /* 0x0000000108947547 */ /* 0x000fea000b800000 */
[----:B------:R-:W-:-:S09]  /*1c80*/  UISETP.NE.AND UP0, UPT, UR4, 0x1d, UPT ;  /* 0x0000001d0400788c */ /* 0x000fd2000bf05270 */
[----:B------:R-:W-:Y:S05]  /*1c90*/  BRA.U !UP0, `(.L_x_2989) ;  /* 0x0000000108807547 */ /* 0x000fea000b800000 */
[----:B------:R-:W-:-:S09]  /*1ca0*/  UISETP.NE.AND UP0, UPT, UR4, 0x2c, UPT ;  /* 0x0000002c0400788c */ /* 0x000fd2000bf05270 */
[----:B------:R-:W-:Y:S05]  /*1cb0*/  BRA.U !UP0, `(.L_x_2990) ;  /* 0x0000000108487547 */ /* 0x000fea000b800000 */
.L_x_2968:
[----:B------:R-:W-:Y:S01]  /*1cc0*/  MOV R2, 0x0 ;  /* 0x0000000000027802 */ /* 0x000fe20000000f00 */
[----:B------:R-:W0:Y:S01]  /*1cd0*/  LDCU.64 UR4, c[0x4][0x128] ;  /* 0x01002500ff0477ac */ /* 0x000e220008000a00 */
[----:B------:R-:W-:Y:S02]  /*1ce0*/  IMAD.MOV.U32 R8, RZ, RZ, 0x4e ;  /* 0x0000004eff087424 */ /* 0x000fe400078e00ff */
[----:B------:R-:W-:Y:S01]  /*1cf0*/  IMAD.MOV.U32 R12, RZ, RZ, 0x1 ;  /* 0x00000001ff0c7424 */ /* 0x000fe200078e00ff */
[----:B------:R-:W1:Y:S01]  /*1d00*/  LDCU.64 UR6, c[0x4][0x130] ;  /* 0x01002600ff0677ac */ /* 0x000e620008000a00 */
[----:B------:R-:W3:Y:S01]  /*1d10*/  LDC.64 R2, c[0x4][R2] ;  /* 0x0100000002027b82 */ /* 0x000ee20000000a00 */
[----:B------:R-:W-:Y:S01]  /*1d20*/  IMAD.MOV.U32 R13, RZ, RZ, RZ ;  /* 0x000000ffff0d7224 */ /* 0x000fe200078e00ff */
[----:B------:R-:W2:Y:S01]  /*1d30*/  LDCU.64 UR8, c[0x4][0x8] ;  /* 0x01000100ff0877ac */ /* 0x000ea20008000a00 */
[----:B0-----:R-:W-:Y:S02]  /*1d40*/  IMAD.U32 R4, RZ, RZ, UR4 ;  /* 0x00000004ff047e24 */ /* 0x001fe4000f8e00ff */
[----:B------:R-:W-:-:S02]  /*1d50*/  IMAD.U32 R5, RZ, RZ, UR5 ;  /* 0x00000005ff057e24 */ /* 0x000fc4000f8e00ff */
[----:B-1----:R-:W-:Y:S02]  /*1d60*/  IMAD.U32 R6, RZ, RZ, UR6 ;  /* 0x00000006ff067e24 */ /* 0x002fe4000f8e00ff */
[----:B------:R-:W-:Y:S02]  /*1d70*/  IMAD.U32 R7, RZ, RZ, UR7 ;  /* 0x00000007ff077e24 */ /* 0x000fe4000f8e00ff */
[----:B--2---:R-:W-:Y:S02]  /*1d80*/  IMAD.U32 R10, RZ, RZ, UR8 ;  /* 0x00000008ff0a7e24 */ /* 0x004fe4000f8e00ff */
[----:B------:R-:W-:-:S07]  /*1d90*/  IMAD.U32 R11, RZ, RZ, UR9 ;  /* 0x00000009ff0b7e24 */ /* 0x000fce000f8e00ff */
[----:B------:R-:W-:-:S07]  /*1da0*/  LEPC R20, `(.L_x_2991) ;  /* 0x000000001014794e */ /* 0x000fce0000000000 */
[----:B---345:R-:W-:Y:S05]  /*1db0*/  CALL.ABS.NOINC R2 ;  /* 0x0000000002007343 */ /* 0x038fea0003c00000 */
.L_x_2991:
[----:B------:R-:W-:Y:S01]  /*1dc0*/  CS2R R30, SRZ ;  /* 0x00000000001e7805 */ /* 0x000fe2000001ff00 */
[----:B------:R-:W-:Y:S06]  /*1dd0*/  BRA `(.L_x_2969) ;  /* 0x0000000000447947 */ /* 0x000fec0003800000 */
.L_x_2990:
[----:B------:R-:W3:Y:S01]  /*1de0*/  LDG.E.U8 R0, desc[UR36][R2.64] ;  /* 0x0000002402007981 */ /* 0x000ee2000c1e1100 */
[----:B------:R-:W-:Y:S02]  /*1df0*/  IMAD.MOV.U32 R30, RZ, RZ, 0x0 ;  /* 0x00000000ff1e7424 */ /* 0x000fe400078e00ff */
[----:B------:R-:W-:Y:S01]  /*1e00*/  IMAD.MOV.U32 R31, RZ, RZ, 0x38000000 ;  /* 0x38000000ff1f7424 */ /* 0x000fe200078e00ff */
[----:B---3--:R-:W-:-:S13]  /*1e10*/  ISETP.NE.AND P0, PT, R0, RZ, PT ;  /* 0x000000ff0000720c */ /* 0x008fda0003f05270 */
        /* <DEDUP_REMOVED lines=8> */
.L_x_2989:
[----:B------:R-:W3:Y:S02]  /*1ea0*/  LDG.E.64 R30, desc[UR36][R2.64] ;  /* 0x00000024021e7981 */ /* 0x000ee4000c1e1b00 */
[----:B---3--:R-:W0:Y:S01]  /*1eb0*/  I2F.F64.U64 R30, R30 ;  /* 0x0000001e001e7312 */ /* 0x008e220000301800 */
[----:B------:R-:W-:Y:S05]  /*1ec0*/  BRA `(.L_x_2969) ;  /* 0x0000000000087947 */ /* 0x000fea0003800000 */
.L_x_2988:
[----:B------:R-:W3:Y:S02]  /*1ed0*/  LDG.E R2, desc[UR36][R2.64] ;  /* 0x0000002402027981 */ /* 0x000ee4000c1e1900 */
[----:B---3--:R0:W1:Y:S02]  /*1ee0*/  I2F.F64.U32 R30, R2 ;  /* 0x00000002001e7312 */ /* 0x0080640000201800 */
.L_x_2969:
[----:B------:R-:W-:Y:S05]  /*1ef0*/  BSYNC.RECONVERGENT B6 ;  /* 0x0000000000067941 */ /* 0x000fea0003800200 */
.L_x_2963:
[----:B--2-45:R-:W-:Y:S01]  /*1f00*/  DSETP.GT.AND P0, PT, R16, RZ, PT ;  /* 0x000000ff1000722a */ /* 0x034fe20003f04000 */
[----:B------:R-:W-:-:S05]  /*1f10*/  VIADD R28, R23, 0x80 ;  /* 0x00000080171c7836 */ /* 0x000fca0000000000 */
[----:B0-----:R-:W-:-:S08]  /*1f20*/  P2R R2, PR, RZ, 0x1 ;  /* 0x00000001ff027803 */ /* 0x001fd00000000000 */
.L_x_2933:
[----:B------:R-:W-:Y:S05]  /*1f30*/  BSYNC.RECONVERGENT B7 ;  /* 0x0000000000077941 */ /* 0x000fea0003800200 */
.L_x_2932:
[----:B------:R-:W-:Y:S01]  /*1f40*/  ISETP.GE.AND P0, PT, R28, R19, PT ;  /* 0x000000131c00720c */ /* 0x000fe20003f06270 */
[----:B------:R-:W-:Y:S01]  /*1f50*/  BSSY.RECONVERGENT B7, `(.L_x_2992) ;  /* 0x00001eb000077945 */ /* 0x000fe20003800200 */
[----:B------:R-:W-:Y:S02]  /*1f60*/  PLOP3.LUT P1, PT, PT, PT, PT, 0x8, 0x80 ;  /* 0x000000000080781c */ /* 0x000fe40003f2e170 */
[----:B------:R-:W-:Y:S02]  /*1f70*/  CS2R R24, SRZ ;  /* 0x0000000000187805 */ /* 0x000fe4000001ff00 */
[----:B------:R-:W-:-:S07]  /*1f80*/  P2R R22, PR, RZ, 0x2 ;  /* 0x00000002ff167803 */ /* 0x000fce0000000000 */
[----:B------:R-:W-:Y:S05]  /*1f90*/  @P0 BRA `(.L_x_2993) ;  /* 0x0000001c00980947 */ /* 0x000fea0003800000 */
[----:B------:R-:W0:Y:S01]  /*1fa0*/  LDC.64 R4, c[0x0][0x3a0] ;  /* 0x0000e800ff047b82 */ /* 0x000e220000000a00 */
[----:B------:R-:W2:Y:S01]  /*1fb0*/  LDCU UR5, c[0x0][0x3b8] ;  /* 0x00007700ff0577ac */ /* 0x000ea20008000800 */
[----:B------:R-:W-:Y:S01]  /*1fc0*/  IMAD R22, R18, 0x200, R28 ;  /* 0x0000020012167824 */ /* 0x000fe200078e021c */
        /* <DEDUP_REMOVED lines=16> */
[----:B--2---:R0:W2:Y:S01]  /*20d0*/  I2F.F64.S16 R16, R4 ;  /* 0x0000000400107312 */ /* 0x0040a20000101c00 */
[----:B------:R-:W-:Y:S05]  /*20e0*/  BRA `(.L_x_3000) ;  /* 0x0000000c00707947 */ /* 0x000fea0003800000 */
.L_x_2998:
[----:B------:R-:W2:Y:S02]  /*20f0*/  LDG.E.U8 R4, desc[UR36][R4.64] ;  /* 0x0000002404047981 */ /* 0x000ea4000c1e1100 */
[----:B--2---:R0:W2:Y:S01]  /*2100*/  I2F.F64.U16 R16, R4 ;  /* 0x0000000400107312 */ /* 0x0040a20000101800 */
[----:B------:R-:W-:Y:S05]  /*2110*/  BRA `(.L_x_3000) ;  /* 0x0000000c00647947 */ /* 0x000fea0003800000 */
.L_x_2997:
        /* <DEDUP_REMOVED lines=9> */
.L_x_3002:
[----:B------:R-:W2:Y:S02]  /*21b0*/  LDG.E R4, desc[UR36][R4.64] ;  /* 0x0000002404047981 */ /* 0x000ea4000c1e1900 */
[----:B--2---:R0:W2:Y:S01]  /*21c0*/  I2F.F64 R16, R4 ;  /* 0x0000000400107312 */ /* 0x0040a20000201c00 */
[----:B------:R-:W-:Y:S05]  /*21d0*/  BRA `(.L_x_3000) ;  /* 0x0000000c00347947 */ /* 0x000fea0003800000 */
.L_x_3001:
[----:B------:R-:W2:Y:S02]  /*21e0*/  LDG.E.U16 R4, desc[UR36][R4.64] ;  /* 0x0000002404047981 */ /* 0x000ea4000c1e1500 */
[----:B--2---:R0:W2:Y:S01]  /*21f0*/  I2F.F64.S16 R16, R4 ;  /* 0x0000000400107312 */ /* 0x0040a20000101c00 */
[----:B------:R-:W-:Y:S05]  /*2200*/  BRA `(.L_x_3000) ;  /* 0x0000000c00287947 */ /* 0x000fea0003800000 */
.L_x_2996:
        /* <DEDUP_REMOVED lines=10> */
.L_x_3004:
[----:B---3--:R-:W2:Y:S02]  /*22b0*/  LDG.E.U16 R0, desc[UR36][R4.64] ;  /* 0x0000002404007981 */ /* 0x008ea4000c1e1500 */
[----:B--2---:R-:W-:-:S05]  /*22c0*/  HADD2.F32 R0, -RZ, R0.H0_H0 ;  /* 0x20000000ff007230 */ /* 0x004fca0000004100 */
[----:B------:R-:W-:-:S04]  /*22d0*/  FMUL.FTZ R0, R0, 1 ;  /* 0x3f80000000007820 */ /* 0x000fc80000410000 */
[----:B------:R0:W2:Y:S01]  /*22e0*/  F2F.F64.F32 R16, R0 ;  /* 0x0000000000107310 */ /* 0x0000a20000201800 */
[----:B------:R-:W-:Y:S05]  /*22f0*/  BRA `(.L_x_3000) ;  /* 0x0000000800ec7947 */ /* 0x000fea0003800000 */
.L_x_3003:
        /* <DEDUP_REMOVED lines=10> */
.L_x_3006:
[----:B------:R-:W3:Y:S02]  /*23a0*/  LDG.E.U16 R4, desc[UR36][R4.64] ;  /* 0x0000002404047981 */ /* 0x000ee4000c1e1500 */
[----:B---3--:R-:W-:-:S05]  /*23b0*/  HADD2.F32 R0, -RZ, R4.H0_H0 ;  /* 0x20000004ff007230 */ /* 0x008fca0000004100 */
[----:B------:R-:W-:-:S04]  /*23c0*/  FMUL.FTZ R0, R0, 1 ;  /* 0x3f80000000007820 */ /* 0x000fc80000410000 */
[----:B------:R0:W2:Y:S01]  /*23d0*/  F2F.F64.F32 R16, R0 ;  /* 0x0000000000107310 */ /* 0x0000a20000201800 */
[----:B------:R-:W-:Y:S05]  /*23e0*/  BRA `(.L_x_3000) ;  /* 0x0000000800b07947 */ /* 0x000fea0003800000 */
.L_x_3005:
[----:B------:R0:W5:Y:S01]  /*23f0*/  LDG.E.64 R16, desc[UR36][R4.64] ;  /* 0x0000002404107981 */ /* 0x000162000c1e1b00 */
[----:B------:R-:W-:Y:S05]  /*2400*/  BRA `(.L_x_3000) ;  /* 0x0000000800a87947 */ /* 0x000fea0003800000 */
.L_x_2995:
        /* <DEDUP_REMOVED lines=13> */
.L_x_3009:
[----:B------:R0:W5:Y:S01]  /*24e0*/  LDG.E.64 R16, desc[UR36][R4.64] ;  /* 0x0000002404107981 */ /* 0x000162000c1e1b00 */
[----:B------:R-:W-:Y:S05]  /*24f0*/  BRA `(.L_x_3000) ;  /* 0x00000008006c7947 */ /* 0x000fea0003800000 */
.L_x_3008:
[----:B------:R-:W-:-:S09]  /*2500*/  UISETP.NE.AND UP0, UPT, UR4, 0xf, UPT ;  /* 0x0000000f0400788c */ /* 0x000fd2000bf05270 */
[----:B------:R-:W-:Y:S05]  /*2510*/  BRA.U !UP0, `(.L_x_3010) ;  /* 0x0000000108a07547 */ /* 0x000fea000b800000 */
[----:B------:R-:W-:-:S09]  /*2520*/  UISETP.NE.AND UP0, UPT, UR4, 0x17, UPT ;  /* 0x000000170400788c */ /* 0x000fd2000bf05270 */
[----:B------:R-:W-:Y:S05]  /*2530*/  BRA.U !UP0, `(.L_x_3011) ;  /* 0x00000001085c7547 */ /* 0x000fea000b800000 */
[----:B------:R-:W-:-:S09]  /*2540*/  UISETP.NE.AND UP0, UPT, UR4, 0x18, UPT ;  /* 0x000000180400788c */ /* 0x000fd2000bf05270 */
[----:B------:R-:W-:Y:S05]  /*2550*/  BRA.U UP0, `(.L_x_2999) ;  /* 0x0000000500f87547 */ /* 0x000fea000b800000 */
[----:B---3--:R-:W2:Y:S01]  /*2560*/  LDG.E.U8 R0, desc[UR36][R4.64] ;  /* 0x0000002404007981 */ /* 0x008ea2000c1e1100 */
        /* <DEDUP_REMOVED lines=20> */
.L_x_3011:
        /* <DEDUP_REMOVED lines=11> */
[----:B------:R-:W-:-:S05]  /*2760*/  LOP3.LUT R0, R0, 0x80000000, R3, 0xf8, !PT ;  /* 0x8000000000007812 */ /* 0x000fca00078ef803 */
[----:B------:R-:W-:-:S04]  /*2770*/  FMUL.FTZ R0, R0, 1 ;  /* 0x3f80000000007820 */ /* 0x000fc80000410000 */
[----:B------:R0:W2:Y:S01]  /*2780*/  F2F.F64.F32 R16, R0 ;  /* 0x0000000000107310 */ /* 0x0000a20000201800 */
[----:B------:R-:W-:Y:S05]  /*2790*/  BRA `(.L_x_3000) ;  /* 0x0000000400c47947 */ /* 0x000fea0003800000 */
.L_x_3010:
[----:B---3--:R-:W2:Y:S02]  /*27a0*/  LDG.E.U16 R0, desc[UR36][R4.64] ;  /* 0x0000002404007981 */ /* 0x008ea4000c1e1500 */
[----:B--2---:R-:W-:-:S04]  /*27b0*/  IMAD.U32 R0, R0, 0x10000, RZ ;  /* 0x0001000000007824 */ /* 0x004fc800078e00ff */
[----:B------:R-:W-:-:S04]  /*27c0*/  FMUL.FTZ R0, R0, 1 ;  /* 0x3f80000000007820 */ /* 0x000fc80000410000 */
[----:B------:R0:W2:Y:S01]  /*27d0*/  F2F.F64.F32 R16, R0 ;  /* 0x0000000000107310 */ /* 0x0000a20000201800 */
[----:B------:R-:W-:Y:S05]  /*27e0*/  BRA `(.L_x_3000) ;  /* 0x0000000400b07947 */ /* 0x000fea0003800000 */
.L_x_3007:
        /* <DEDUP_REMOVED lines=9> */
[----:B--2---:R0:W2:Y:S01]  /*2880*/  I2F.F64.U16 R16, R4 ;  /* 0x0000000400107312 */ /* 0x0040a20000101800 */
[----:B------:R-:W-:Y:S05]  /*2890*/  BRA `(.L_x_3000) ;  /* 0x0000000400847947 */ /* 0x000fea0003800000 */
.L_x_3014:
        /* <DEDUP_REMOVED lines=8> */
[--C-:B---3--:R-:W-:Y:S01]  /*2920*/  SHF.R.U32.HI R0, RZ, 0x3, R4.reuse ;  /* 0x00000003ff007819 */ /* 0x108fe20000011604 */
        /* <DEDUP_REMOVED lines=12> */
.L_x_3016:
[----:B------:R-:W-:Y:S05]  /*29f0*/  BSYNC.RECONVERGENT B0 ;  /* 0x0000000000007941 */ /* 0x000fea0003800200 */
.L_x_3015:
[----:B------:R-:W-:Y:S01]  /*2a00*/  IMAD.SHL.U32 R0, R0, 0x100000, RZ ;  /* 0x0010000000007824 */ /* 0x000fe200078e00ff */
[----:B------:R-:W-:-:S04]  /*2a10*/  LEA R3, R3, 0x3b800000, 0x17 ;  /* 0x3b80000003037811 */ /* 0x000fc800078eb8ff */
[----:B------:R-:W-:-:S05]  /*2a20*/  LOP3.LUT R0, R3, R0, R7, 0xfe, !PT ;  /* 0x0000000003007212 */ /* 0x000fca00078efe07 */
[----:B------:R-:W-:-:S04]  /*2a30*/  FMUL.FTZ R0, R0, 1 ;  /* 0x3f80000000007820 */ /* 0x000fc80000410000 */
[----:B------:R0:W2:Y:S01]  /*2a40*/  F2F.F64.F32 R16, R0 ;  /* 0x0000000000107310 */ /* 0x0000a20000201800 */
[----:B------:R-:W-:Y:S05]  /*2a50*/  BRA `(.L_x_3000) ;  /* 0x0000000400147947 */ /* 0x000fea0003800000 */
.L_x_3013:
        /* <DEDUP_REMOVED lines=21> */
.L_x_3018:
[----:B------:R-:W-:Y:S05]  /*2bb0*/  BSYNC.RECONVERGENT B0 ;  /* 0x0000000000007941 */ /* 0x000fea0003800200 */
.L_x_3017:
[----:B------:R-:W-:Y:S01]  /*2bc0*/  IMAD.SHL.U32 R0, R0, 0x200000, RZ ;  /* 0x0020000000007824 */ /* 0x000fe200078e00ff */
[----:B------:R-:W-:-:S04]  /*2bd0*/  LEA R3, R3, 0x37800000, 0x17 ;  /* 0x3780000003037811 */ /* 0x000fc800078eb8ff */
[----:B------:R-:W-:-:S05]  /*2be0*/  LOP3.LUT R0, R3, R0, R7, 0xfe, !PT ;  /* 0x0000000003007212 */ /* 0x000fca00078efe07 */
[----:B------:R-:W-:-:S04]  /*2bf0*/  FMUL.FTZ R0, R0, 1 ;  /* 0x3f80000000007820 */ /* 0x000fc80000410000 */
[----:B------:R0:W2:Y:S01]  /*2c00*/  F2F.F64.F32 R16, R0 ;  /* 0x0000000000107310 */ /* 0x0000a20000201800 */
[----:B------:R-:W-:Y:S05]  /*2c10*/  BRA `(.L_x_3000) ;  /* 0x0000000000a47947 */ /* 0x000fea0003800000 */
.L_x_3012:
        /* <DEDUP_REMOVED lines=16> */
[----:B------:R2:W4:Y:S01]  /*2d20*/  @P0 F2F.F64.F32 R16, R0 ;  /* 0x0000000000100310 */ /* 0x0005220000201800 */
[----:B------:R-:W-:Y:S05]  /*2d30*/  BRA `(.L_x_3000) ;  /* 0x00000000005c7947 */ /* 0x000fea0003800000 */
.L_x_2999:
[----:B------:R-:W-:Y:S01]  /*2d40*/  MOV R14, 0x0 ;  /* 0x00000000000e7802 */ /* 0x000fe20000000f00 */
[----:B------:R-:W0:Y:S01]  /*2d50*/  LDCU.64 UR4, c[0x4][0x128] ;  /* 0x01002500ff0477ac */ /* 0x000e220008000a00 */
[----:B------:R-:W-:Y:S02]  /*2d60*/  IMAD.MOV.U32 R8, RZ, RZ, 0x4e ;  /* 0x0000004eff087424 */ /* 0x000fe400078e00ff */
[----:B------:R-:W-:Y:S01]  /*2d70*/  IMAD.MOV.U32 R12, RZ, RZ, 0x1 ;  /* 0x00000001ff0c7424 */ /* 0x000fe200078e00ff */
[----:B------:R-:W2:Y:S01]  /*2d80*/  LDCU.64 UR6, c[0x4][0x130] ;  /* 0x01002600ff0677ac */ /* 0x000ea20008000a00 */
[----:B------:R-:W4:Y:S01]  /*2d90*/  LDC.64 R14, c[0x4][R14] ;  /* 0x010000000e0e7b82 */ /* 0x000f220000000a00 */
[----:B------:R-:W-:Y:S01]  /*2da0*/  IMAD.MOV.U32 R13, RZ, RZ, RZ ;  /* 0x000000ffff0d7224 */ /* 0x000fe200078e00ff */
[----:B------:R-:W5:Y:S01]  /*2db0*/  LDCU.64 UR8, c[0x4][0x8] ;  /* 0x01000100ff0877ac */ /* 0x000f620008000a00 */
[----:B0-----:R-:W-:Y:S02]  /*2dc0*/  IMAD.U32 R4, RZ, RZ, UR4 ;  /* 0x00000004ff047e24 */ /* 0x001fe4000f8e00ff */
[----:B------:R-:W-:-:S02]  /*2dd0*/  IMAD.U32 R5, RZ, RZ, UR5 ;  /* 0x00000005ff057e24 */ /* 0x000fc4000f8e00ff */
[----:B--2---:R-:W-:Y:S02]  /*2de0*/  IMAD.U32 R6, RZ, RZ, UR6 ;  /* 0x00000006ff067e24 */ /* 0x004fe4000f8e00ff */
[----:B------:R-:W-:Y:S02]  /*2df0*/  IMAD.U32 R7, RZ, RZ, UR7 ;  /* 0x00000007ff077e24 */ /* 0x000fe4000f8e00ff */
[----:B-----5:R-:W-:Y:S02]  /*2e00*/  IMAD.U32 R10, RZ, RZ, UR8 ;  /* 0x00000008ff0a7e24 */ /* 0x020fe4000f8e00ff */
[----:B------:R-:W-:-:S07]  /*2e10*/  IMAD.U32 R11, RZ, RZ, UR9 ;  /* 0x00000009ff0b7e24 */ /* 0x000fce000f8e00ff */
[----:B------:R-:W-:-:S07]  /*2e20*/  LEPC R20, `(.L_x_3021) ;  /* 0x000000001014794e */ /* 0x000fce0000000000 */
[----:B-1-34-:R-:W-:Y:S05]  /*2e30*/  CALL.ABS.NOINC R14 ;  /* 0x000000000e007343 */ /* 0x01afea0003c00000 */
.L_x_3021:
[----:B------:R-:W-:Y:S01]  /*2e40*/  CS2R R16, SRZ ;  /* 0x0000000000107805 */ /* 0x000fe2000001ff00 */
[----:B------:R-:W-:Y:S06]  /*2e50*/  BRA `(.L_x_3000) ;  /* 0x0000000000147947 */ /* 0x000fec0003800000 */
.L_x_3020:
[----:B------:R-:W2:Y:S02]  /*2e60*/  LDG.E.64 R16, desc[UR36][R4.64] ;  /* 0x0000002404107981 */ /* 0x000ea4000c1e1b00 */
[----:B--2---:R-:W0:Y:S01]  /*2e70*/  I2F.F64.U64 R16, R16 ;  /* 0x0000001000107312 */ /* 0x004e220000301800 */
[----:B------:R-:W-:Y:S05]  /*2e80*/  BRA `(.L_x_3000) ;  /* 0x0000000000087947 */ /* 0x000fea0003800000 */
.L_x_3019:
[----:B------:R-:W2:Y:S02]  /*2e90*/  LDG.E R4, desc[UR36][R4.64] ;  /* 0x0000002404047981 */ /* 0x000ea4000c1e1900 */
[----:B--2---:R0:W2:Y:S02]  /*2ea0*/  I2F.F64.U32 R16, R4 ;  /* 0x0000000400107312 */ /* 0x0040a40000201800 */
.L_x_3000:
[----:B------:R-:W-:Y:S05]  /*2eb0*/  BSYNC.RECONVERGENT B6 ;  /* 0x0000000000067941 */ /* 0x000fea0003800200 */
.L_x_2994:
[----:B0-----:R-:W0:Y:S01]  /*2ec0*/  LDC.64 R4, c[0x0][0x3a8] ;  /* 0x0000ea00ff047b82 */ /* 0x001e220000000a00 */
        /* <DEDUP_REMOVED lines=19> */
.L_x_3026:
[----:B------:R-:W2:Y:S02]  /*3000*/  LDG.E.U8 R4, desc[UR36][R4.64] ;  /* 0x0000002404047981 */ /* 0x000ea4000c1e1100 */
[----:B--2---:R2:W0:Y:S01]  /*3010*/  I2F.F64.U16 R24, R4 ;  /* 0x0000000400187312 */ /* 0x0044220000101800 */
[----:B------:R-:W-:Y:S05]  /*3020*/  BRA `(.L_x_3028) ;  /* 0x0000000c00647947 */ /* 0x000fea0003800000 */
.L_x_3025:
        /* <DEDUP_REMOVED lines=9> */
.L_x_3030:
[----:B------:R-:W2:Y:S02]  /*30c0*/  LDG.E R4, desc[UR36][R4.64] ;  /* 0x0000002404047981 */ /* 0x000ea4000c1e1900 */
[----:B--2---:R0:W1:Y:S01]  /*30d0*/  I2F.F64 R24, R4 ;  /* 0x0000000400187312 */ /* 0x0040620000201c00 */
[----:B------:R-:W-:Y:S05]  /*30e0*/  BRA `(.L_x_3028) ;  /* 0x0000000c00347947 */ /* 0x000fea0003800000 */
.L_x_3029:
[----:B------:R-:W2:Y:S02]  /*30f0*/  LDG.E.U16 R4, desc[UR36][R4.64] ;  /* 0x0000002404047981 */ /* 0x000ea4000c1e1500 */
[----:B--2---:R0:W1:Y:S01]  /*3100*/  I2F.F64.S16 R24, R4 ;  /* 0x0000000400187312 */ /* 0x0040620000101c00 */
[----:B------:R-:W-:Y:S05]  /*3110*/  BRA `(.L_x_3028) ;  /* 0x0000000c00287947 */ /* 0x000fea0003800000 */
.L_x_3024:
        /* <DEDUP_REMOVED lines=10> */
.L_x_3032:
[----:B--23--:R-:W2:Y:S02]  /*31c0*/  LDG.E.U16 R0, desc[UR36][R4.64] ;  /* 0x0000002404007981 */ /* 0x00cea4000c1e1500 */
[----:B--2---:R-:W-:-:S05]  /*31d0*/  HADD2.F32 R0, -RZ, R0.H0_H0 ;  /* 0x20000000ff007230 */ /* 0x004fca0000004100 */
[----:B------:R-:W-:-:S04]  /*31e0*/  FMUL.FTZ R0, R0, 1 ;  /* 0x3f80000000007820 */ /* 0x000fc80000410000 */
[----:B------:R0:W1:Y:S01]  /*31f0*/  F2F.F64.F32 R24, R0 ;  /* 0x0000000000187310 */ /* 0x0000620000201800 */
[----:B------:R-:W-:Y:S05]  /*3200*/  BRA `(.L_x_3028) ;  /* 0x0000000800ec7947 */ /* 0x000fea0003800000 */
.L_x_3031:
        /* <DEDUP_REMOVED lines=10> */
.L_x_3034:
[----:B------:R-:W2:Y:S02]  /*32b0*/  LDG.E.U16 R4, desc[UR36][R4.64] ;  /* 0x0000002404047981 */ /* 0x000ea4000c1e1500 */
[----:B--23--:R-:W-:-:S05]  /*32c0*/  HADD2.F32 R0, -RZ, R4.H0_H0 ;  /* 0x20000004ff007230 */ /* 0x00cfca0000004100 */
[----:B------:R-:W-:-:S04]  /*32d0*/  FMUL.FTZ R0, R0, 1 ;  /* 0x3f80000000007820 */ /* 0x000fc80000410000 */
[----:B------:R0:W1:Y:S01]  /*32e0*/  F2F.F64.F32 R24, R0 ;  /* 0x0000000000187310 */ /* 0x0000620000201800 */
[----:B------:R-:W-:Y:S05]  /*32f0*/  BRA `(.L_x_3028) ;  /* 0x0000000800b07947 */ /* 0x000fea0003800000 */
.L_x_3033:
[----:B------:R0:W5:Y:S01]  /*3300*/  LDG.E.64 R24, desc[UR36][R4.64] ;  /* 0x0000002404187981 */ /* 0x000162000c1e1b00 */
[----:B------:R-:W-:Y:S05]  /*3310*/  BRA `(.L_x_3028) ;  /* 0x0000000800a87947 */ /* 0x000fea0003800000 */
.L_x_3023:
        /* <DEDUP_REMOVED lines=13> */
.L_x_3037:
[----:B------:R0:W5:Y:S01]  /*33f0*/  LDG.E.64 R24, desc[UR36][R4.64] ;  /* 0x0000002404187981 */ /* 0x000162000c1e1b00 */
[----:B------:R-:W-:Y:S05]  /*3400*/  BRA `(.L_x_3028) ;  /* 0x00000008006c7947 */ /* 0x000fea0003800000 */
.L_x_3036:
[----:B------:R-:W-:-:S09]  /*3410*/  UISETP.NE.AND UP0, UPT, UR4, 0xf, UPT ;  /* 0x0000000f0400788c */ /* 0x000fd2000bf05270 */
[----:B------:R-:W-:Y:S05]  /*3420*/  BRA.U !UP0, `(.L_x_3038) ;  /* 0x0000000108a07547 */ /* 0x000fea000b800000 */
[----:B------:R-:W-:-:S09]  /*3430*/  UISETP.NE.AND UP0, UPT, UR4, 0x17, UPT ;  /* 0x000000170400788c */ /* 0x000fd2000bf05270 */
[----:B------:R-:W-:Y:S05]  /*3440*/  BRA.U !UP0, `(.L_x_3039) ;  /* 0x00000001085c7547 */ /* 0x000fea000b800000 */
[----:B------:R-:W-:-:S09]  /*3450*/  UISETP.NE.AND UP0, UPT, UR4, 0x18, UPT ;  /* 0x000000180400788c */ /* 0x000fd2000bf05270 */
[----:B------:R-:W-:Y:S05]  /*3460*/  BRA.U UP0, `(.L_x_3027) ;  /* 0x0000000500f87547 */ /* 0x000fea000b800000 */
[----:B--23--:R-:W2:Y:S01]  /*3470*/  LDG.E.U8 R0, desc[UR36][R4.64] ;  /* 0x0000002404007981 */ /* 0x00cea2000c1e1100 */
        /* <DEDUP_REMOVED lines=20> */
.L_x_3039:
[----:B------:R-:W2:Y:S02]  /*35c0*/  LDG.E.U8 R4, desc[UR36][R4.64] ;  /* 0x0000002404047981 */ /* 0x000ea4000c1e1100 */
[C---:B--23--:R-:W-:Y:S02]  /*35d0*/  IMAD.SHL.U32 R0, R4.reuse, 0x2000000, RZ ;  /* 0x0200000004007824 */ /* 0x04cfe400078e00ff */
        /* <DEDUP_REMOVED lines=11> */
[----:B------:R0:W1:Y:S01]  /*3690*/  F2F.F64.F32 R24, R0 ;  /* 0x0000000000187310 */ /* 0x0000620000201800 */
[----:B------:R-:W-:Y:S05]  /*36a0*/  BRA `(.L_x_3028) ;  /* 0x0000000400c47947 */ /* 0x000fea0003800000 */
.L_x_3038:
[----:B--23--:R-:W2:Y:S02]  /*36b0*/  LDG.E.U16 R0, desc[UR36][R4.64] ;  /* 0x0000002404007981 */ /* 0x00cea4000c1e1500 */
[----:B--2---:R-:W-:-:S04]  /*36c0*/  IMAD.U32 R0, R0, 0x10000, RZ ;  /* 0x0001000000007824 */ /* 0x004fc800078e00ff */
[----:B------:R-:W-:-:S04]  /*36d0*/  FMUL.FTZ R0, R0, 1 ;  /* 0x3f80000000007820 */ /* 0x000fc80000410000 */
[----:B------:R0:W1:Y:S01]  /*36e0*/  F2F.F64.F32 R24, R0 ;  /* 0x0000000000187310 */ /* 0x0000620000201800 */
[----:B------:R-:W-:Y:S05]  /*36f0*/  BRA `(.L_x_3028) ;  /* 0x0000000400b07947 */ /* 0x000fea0003800000 */
.L_x_3035:
        /* <DEDUP_REMOVED lines=11> */
.L_x_3042:
        /* <DEDUP_REMOVED lines=21> */
.L_x_3044:
[----:B------:R-:W-:Y:S05]  /*3900*/  BSYNC.RECONVERGENT B0 ;  /* 0x0000000000007941 */ /* 0x000fea0003800200 */
.L_x_3043:
[----:B------:R-:W-:Y:S01]  /*3910*/  IMAD.SHL.U32 R0, R0, 0x100000, RZ ;  /* 0x0010000000007824 */ /* 0x000fe200078e00ff */
[----:B------:R-:W-:-:S04]  /*3920*/  LEA R3, R3, 0x3b800000, 0x17 ;  /* 0x3b80000003037811 */ /* 0x000fc800078eb8ff */
[----:B------:R-:W-:-:S05]  /*3930*/  LOP3.LUT R0, R3, R0, R7, 0xfe, !PT ;  /* 0x0000000003007212 */ /* 0x000fca00078efe07 */
[----:B------:R-:W-:-:S04]  /*3940*/  FMUL.FTZ R0, R0, 1 ;  /* 0x3f80000000007820 */ /* 0x000fc80000410000 */
[----:B------:R0:W1:Y:S01]  /*3950*/  F2F.F64.F32 R24, R0 ;  /* 0x0000000000187310 */ /* 0x0000620000201800 */
[----:B------:R-:W-:Y:S05]  /*3960*/  BRA `(.L_x_3028) ;  /* 0x0000000400147947 */ /* 0x000fea0003800000 */
.L_x_3041:
        /* <DEDUP_REMOVED lines=21> */
.L_x_3046:
[----:B------:R-:W-:Y:S05]  /*3ac0*/  BSYNC.RECONVERGENT B0 ;  /* 0x0000000000007941 */ /* 0x000fea0003800200 */
.L_x_3045:
[----:B------:R-:W-:Y:S01]  /*3ad0*/  IMAD.SHL.U32 R0, R0, 0x200000, RZ ;  /* 0x0020000000007824 */ /* 0x000fe200078e00ff */
[----:B------:R-:W-:-:S04]  /*3ae0*/  LEA R3, R3, 0x37800000, 0x17 ;  /* 0x3780000003037811 */ /* 0x000fc800078eb8ff */
[----:B------:R-:W-:-:S05]  /*3af0*/  LOP3.LUT R0, R3, R0, R7, 0xfe, !PT ;  /* 0x0000000003007212 */ /* 0x000fca00078efe07 */
[----:B------:R-:W-:-:S04]  /*3b00*/  FMUL.FTZ R0, R0, 1 ;  /* 0x3f80000000007820 */ /* 0x000fc80000410000 */
[----:B------:R0:W1:Y:S01]  /*3b10*/  F2F.F64.F32 R24, R0 ;  /* 0x0000000000187310 */ /* 0x0000620000201800 */
[----:B------:R-:W-:Y:S05]  /*3b20*/  BRA `(.L_x_3028) ;  /* 0x0000000000a47947 */ /* 0x000fea0003800000 */
.L_x_3040:
        /* <DEDUP_REMOVED lines=18> */
.L_x_3027:
        /* <DEDUP_REMOVED lines=15> */
[----:B--2-45:R-:W-:Y:S05]  /*3d40*/  CALL.ABS.NOINC R14 ;  /* 0x000000000e007343 */ /* 0x034fea0003c00000 */
.L_x_3049:
[----:B------:R-:W-:Y:S01]  /*3d50*/  CS2R R24, SRZ ;  /* 0x0000000000187805 */ /* 0x000fe2000001ff00 */
[----:B------:R-:W-:Y:S06]  /*3d60*/  BRA `(.L_x_3028) ;  /* 0x0000000000147947 */ /* 0x000fec0003800000 */
.L_x_3048:
[----:B------:R-:W2:Y:S02]  /*3d70*/  LDG.E.64 R24, desc[UR36][R4.64] ;  /* 0x0000002404187981 */ /* 0x000ea4000c1e1b00 */
[----:B--2---:R-:W0:Y:S01]  /*3d80*/  I2F.F64.U64 R24, R24 ;  /* 0x0000001800187312 */ /* 0x004e220000301800 */
[----:B------:R-:W-:Y:S05]  /*3d90*/  BRA `(.L_x_3028) ;  /* 0x0000000000087947 */ /* 0x000fea0003800000 */
.L_x_3047:
[----:B------:R-:W2:Y:S02]  /*3da0*/  LDG.E R4, desc[UR36][R4.64] ;  /* 0x0000002404047981 */ /* 0x000ea4000c1e1900 */
[----:B--2---:R0:W1:Y:S02]  /*3db0*/  I2F.F64.U32 R24, R4 ;  /* 0x0000000400187312 */ /* 0x0040640000201800 */
.L_x_3028:
[----:B------:R-:W-:Y:S05]  /*3dc0*/  BSYNC.RECONVERGENT B6 ;  /* 0x0000000000067941 */ /* 0x000fea0003800200 */
.L_x_3022:
[----:B--2-45:R-:W-:Y:S01]  /*3dd0*/  DSETP.GT.AND P0, PT, R16, RZ, PT ;  /* 0x000000ff1000722a */ /* 0x034fe20003f04000 */
[----:B------:R-:W-:-:S05]  /*3de0*/  VIADD R28, R28, 0x80 ;  /* 0x000000801c1c7836 */ /* 0x000fca0000000000 */
[----:B------:R-:W-:-:S08]  /*3df0*/  P2R R22, PR, RZ, 0x1 ;  /* 0x00000001ff167803 */ /* 0x000fd00000000000 */
.L_x_2993:
[----:B------:R-:W-:Y:S05]  /*3e00*/  BSYNC.RECONVERGENT B7 ;  /* 0x0000000000077941 */ /* 0x000fea0003800200 */
.L_x_2992:
[----:B------:R-:W-:Y:S01]  /*3e10*/  ISETP.GE.AND P0, PT, R28, R19, PT ;  /* 0x000000131c00720c */ /* 0x000fe20003f06270 */
[----:B------:R-:W-:Y:S01]  /*3e20*/  BSSY.RECONVERGENT B7, `(.L_x_3050) ;  /* 0x00001ec000077945 */ /* 0x000fe20003800200 */
[----:B------:R-:W-:Y:S02]  /*3e30*/  PLOP3.LUT P1, PT, PT, PT, PT, 0x8, 0x80 ;  /* 0x000000000080781c */ /* 0x000fe40003f2e170 */
[----:B------:R-:W-:Y:S02]  /*3e40*/  CS2R R16, SRZ ;  /* 0x0000000000107805 */ /* 0x000fe4000001ff00 */
[----:B------:R-:W-:-:S07]  /*3e50*/  P2R R26, PR, RZ, 0x2 ;  /* 0x00000002ff1a7803 */ /* 0x000fce0000000000 */
[----:B------:R-:W-:Y:S05]  /*3e60*/  @P0 BRA `(.L_x_3051) ;  /* 0x0000001c009c0947 */ /* 0x000fea0003800000 */
[----:B0-----:R-:W0:Y:S01]  /*3e70*/  LDC.64 R4, c[0x0][0x3a0] ;  /* 0x0000e800ff047b82 */ /* 0x001e220000000a00 */
        /* <DEDUP_REMOVED lines=20> */
.L_x_3056:
[----:B------:R-:W2:Y:S02]  /*3fc0*/  LDG.E.U8 R4, desc[UR36][R4.64] ;  /* 0x0000002404047981 */ /* 0x000ea4000c1e1100 */
[----:B--2---:R0:W2:Y:S01]  /*3fd0*/  I2F.F64.U16 R26, R4 ;  /* 0x00000004001a7312 */ /* 0x0040a20000101800 */
[----:B------:R-:W-:Y:S05]  /*3fe0*/  BRA `(.L_x_3058) ;  /* 0x0000000c00647947 */ /* 0x000fea0003800000 */
.L_x_3055:
[----:B------:R-:W-:-:S09]  /*3ff0*/  UISETP.NE.AND UP0, UPT, UR4, 0x2, UPT ;  /* 0x000000020400788c */ /* 0x000fd2000bf05270 */
[----:B------:R-:W-:Y:S05]  /*4000*/  BRA.U !UP0, `(.L_x_3059) ;  /* 0x0000000108287547 */ /* 0x000fea000b800000 */
[----:B------:R-:W-:-:S09]  /*4010*/  UISETP.NE.AND UP0, UPT, UR4, 0x3, UPT ;  /* 0x000000030400788c */ /* 0x000fd2000bf05270 */
[----:B------:R-:W-:Y:S05]  /*4020*/  BRA.U !UP0, `(.L_x_3060) ;  /* 0x0000000108147547 */ /* 0x000fea000b800000 */
[----:B------:R-:W-:-:S09]  /*4030*/  UISETP.NE.AND UP0, UPT, UR4, 0x4, UPT ;  /* 0x000000040400788c */ /* 0x000fd2000bf05270 */
[----:B------:R-:W-:Y:S05]  /*4040*/  BRA.U UP0, `(.L_x_3057) ;  /* 0x0000000900f07547 */ /* 0x000fea000b800000 */
[----:B------:R-:W2:Y:S02]  /*4050*/  LDG.E.64 R26, desc[UR36][R4.64] ;  /* 0x00000024041a7981 */ /* 0x000ea4000c1e1b00 */
[----:B--2---:R-:W4:Y:S01]  /*4060*/  I2F.F64.S64 R26, R26 ;  /* 0x0000001a001a7312 */ /* 0x004f220000301c00 */
[----:B------:R-:W-:Y:S05]  /*4070*/  BRA `(.L_x_3058) ;  /* 0x0000000c00407947 */ /* 0x000fea0003800000 */
.L_x_3060:
[----:B------:R-:W2:Y:S02]  /*4080*/  LDG.E R4, desc[UR36][R4.64] ;  /* 0x0000002404047981 */ /* 0x000ea4000c1e1900 */
[----:B--2---:R0:W2:Y:S01]  /*4090*/  I2F.F64 R26, R4 ;  /* 0x00000004001a7312 */ /* 0x0040a20000201c00 */
[----:B------:R-:W-:Y:S05]  /*40a0*/  BRA `(.L_x_3058) ;  /* 0x0000000c00347947 */ /* 0x000fea0003800000 */
.L_x_3059:
[----:B------:R-:W2:Y:S02]  /*40b0*/  LDG.E.U16 R4, desc[UR36][R4.64] ;  /* 0x0000002404047981 */ /* 0x000ea4000c1e1500 */
[----:B--2---:R0:W2:Y:S01]  /*40c0*/  I2F.F64.S16 R26, R4 ;  /* 0x00000004001a7312 */ /* 0x0040a20000101c00 */
[----:B------:R-:W-:Y:S05]  /*40d0*/  BRA `(.L_x_3058) ;  /* 0x0000000c00287947 */ /* 0x000fea0003800000 */
.L_x_3054:
        /* <DEDUP_REMOVED lines=10> */
.L_x_3062:
[----:B---3--:R-:W2:Y:S02]  /*4180*/  LDG.E.U16 R0, desc[UR36][R4.64] ;  /* 0x0000002404007981 */ /* 0x008ea4000c1e1500 */
[----:B--2---:R-:W-:-:S05]  /*4190*/  HADD2.F32 R0, -RZ, R0.H0_H0 ;  /* 0x20000000ff007230 */ /* 0x004fca0000004100 */
[----:B------:R-:W-:-:S04]  /*41a0*/  FMUL.FTZ R0, R0, 1 ;  /* 0x3f80000000007820 */ /* 0x000fc80000410000 */
[----:B------:R0:W2:Y:S01]  /*41b0*/  F2F.F64.F32 R26, R0 ;  /* 0x00000000001a7310 */ /* 0x0000a20000201800 */
[----:B------:R-:W-:Y:S05]  /*41c0*/  BRA `(.L_x_3058) ;  /* 0x0000000800ec7947 */ /* 0x000fea0003800000 */
.L_x_3061:
        /* <DEDUP_REMOVED lines=10> */
.L_x_3064:
[----:B------:R-:W3:Y:S02]  /*4270*/  LDG.E.U16 R4, desc[UR36][R4.64] ;  /* 0x0000002404047981 */ /* 0x000ee4000c1e1500 */
[----:B---3--:R-:W-:-:S05]  /*4280*/  HADD2.F32 R0, -RZ, R4.H0_H0 ;  /* 0x20000004ff007230 */ /* 0x008fca0000004100 */
[----:B------:R-:W-:-:S04]  /*4290*/  FMUL.FTZ R0, R0, 1 ;  /* 0x3f80000000007820 */ /* 0x000fc80000410000 */
[----:B------:R0:W2:Y:S01]  /*42a0*/  F2F.F64.F32 R26, R0 ;  /* 0x00000000001a7310 */ /* 0x0000a20000201800 */
[----:B------:R-:W-:Y:S05]  /*42b0*/  BRA `(.L_x_3058) ;  /* 0x0000000800b07947 */ /* 0x000fea0003800000 */
.L_x_3063:
[----:B------:R0:W5:Y:S01]  /*42c0*/  LDG.E.64 R26, desc[UR36][R4.64] ;  /* 0x00000024041a7981 */ /* 0x000162000c1e1b00 */
[----:B------:R-:W-:Y:S05]  /*42d0*/  BRA `(.L_x_3058) ;  /* 0x0000000800a87947 */ /* 0x000fea0003800000 */
.L_x_3053:
        /* <DEDUP_REMOVED lines=13> */
.L_x_3067:
[----:B------:R0:W5:Y:S01]  /*43b0*/  LDG.E.64 R26, desc[UR36][R4.64] ;  /* 0x00000024041a7981 */ /* 0x000162000c1e1b00 */
[----:B------:R-:W-:Y:S05]  /*43c0*/  BRA `(.L_x_3058) ;  /* 0x00000008006c7947 */ /* 0x000fea0003800000 */
.L_x_3066:
        /* <DEDUP_REMOVED lines=27> */
.L_x_3069:
        /* <DEDUP_REMOVED lines=15> */
.L_x_3068:
[----:B---3--:R-:W2:Y:S02]  /*4670*/  LDG.E.U16 R0, desc[UR36][R4.64] ;  /* 0x0000002404007981 */ /* 0x008ea4000c1e1500 */
[----:B--2---:R-:W-:-:S04]  /*4680*/  IMAD.U32 R0, R0, 0x10000, RZ ;  /* 0x0001000000007824 */ /* 0x004fc800078e00ff */
[----:B------:R-:W-:-:S04]  /*4690*/  FMUL.FTZ R0, R0, 1 ;  /* 0x3f80000000007820 */ /* 0x000fc80000410000 */
[----:B------:R0:W2:Y:S01]  /*46a0*/  F2F.F64.F32 R26, R0 ;  /* 0x00000000001a7310 */ /* 0x0000a20000201800 */
[----:B------:R-:W-:Y:S05]  /*46b0*/  BRA `(.L_x_3058) ;  /* 0x0000000400b07947 */ /* 0x000fea0003800000 */
.L_x_3065:
        /* <DEDUP_REMOVED lines=11> */
.L_x_3072:
        /* <DEDUP_REMOVED lines=21> */
.L_x_3074:
[----:B------:R-:W-:Y:S05]  /*48c0*/  BSYNC.RECONVERGENT B0 ;  /* 0x0000000000007941 */ /* 0x000fea0003800200 */
.L_x_3073:
[----:B------:R-:W-:Y:S01]  /*48d0*/  IMAD.SHL.U32 R0, R0, 0x100000, RZ ;  /* 0x0010000000007824 */ /* 0x000fe200078e00ff */
[----:B------:R-:W-:-:S04]  /*48e0*/  LEA R3, R3, 0x3b800000, 0x17 ;  /* 0x3b80000003037811 */ /* 0x000fc800078eb8ff */
[----:B------:R-:W-:-:S05]  /*48f0*/  LOP3.LUT R0, R3, R0, R7, 0xfe, !PT ;  /* 0x0000000003007212 */ /* 0x000fca00078efe07 */
[----:B------:R-:W-:-:S04]  /*4900*/  FMUL.FTZ R0, R0, 1 ;  /* 0x3f80000000007820 */ /* 0x000fc80000410000 */
[----:B------:R0:W2:Y:S01]  /*4910*/  F2F.F64.F32 R26, R0 ;  /* 0x00000000001a7310 */ /* 0x0000a20000201800 */
[----:B------:R-:W-:Y:S05]  /*4920*/  BRA `(.L_x_3058) ;  /* 0x0000000400147947 */ /* 0x000fea0003800000 */
.L_x_3071:
        /* <DEDUP_REMOVED lines=21> */
.L_x_3076:
[----:B------:R-:W-:Y:S05]  /*4a80*/  BSYNC.RECONVERGENT B0 ;  /* 0x0000000000007941 */ /* 0x000fea0003800200 */
.L_x_3075:
[----:B------:R-:W-:Y:S01]  /*4a90*/  IMAD.SHL.U32 R0, R0, 0x200000, RZ ;  /* 0x0020000000007824 */ /* 0x000fe200078e00ff */
[----:B------:R-:W-:-:S04]  /*4aa0*/  LEA R3, R3, 0x37800000, 0x17 ;  /* 0x3780000003037811 */ /* 0x000fc800078eb8ff */
[----:B------:R-:W-:-:S05]  /*4ab0*/  LOP3.LUT R0, R3, R0, R7, 0xfe, !PT ;  /* 0x0000000003007212 */ /* 0x000fca00078efe07 */
[----:B------:R-:W-:-:S04]  /*4ac0*/  FMUL.FTZ R0, R0, 1 ;  /* 0x3f80000000007820 */ /* 0x000fc80000410000 */
[----:B------:R0:W2:Y:S01]  /*4ad0*/  F2F.F64.F32 R26, R0 ;  /* 0x00000000001a7310 */ /* 0x0000a20000201800 */
[----:B------:R-:W-:Y:S05]  /*4ae0*/  BRA `(.L_x_3058) ;  /* 0x0000000000a47947 */ /* 0x000fea0003800000 */
.L_x_3070:
        /* <DEDUP_REMOVED lines=16> */
[----:B------:R0:W2:Y:S01]  /*4bf0*/  @P0 F2F.F64.F32 R26, R0 ;  /* 0x00000000001a0310 */ /* 0x0000a20000201800 */
[----:B------:R-:W-:Y:S05]  /*4c00*/  BRA `(.L_x_3058) ;  /* 0x00000000005c7947 */ /* 0x000fea0003800000 */
.L_x_3057:
        /* <DEDUP_REMOVED lines=16> */
.L_x_3079:
[----:B------:R-:W-:Y:S01]  /*4d10*/  CS2R R26, SRZ ;  /* 0x00000000001a7805 */ /* 0x000fe2000001ff00 */
[----:B------:R-:W-:Y:S06]  /*4d20*/  BRA `(.L_x_3058) ;  /* 0x0000000000147947 */ /* 0x000fec0003800000 */
.L_x_3078:
[----:B------:R-:W2:Y:S02]  /*4d30*/  LDG.E.64 R26, desc[UR36][R4.64] ;  /* 0x00000024041a7981 */ /* 0x000ea4000c1e1b00 */
[----:B--2---:R-:W0:Y:S01]  /*4d40*/  I2F.F64.U64 R26, R26 ;  /* 0x0000001a001a7312 */ /* 0x004e220000301800 */
[----:B------:R-:W-:Y:S05]  /*4d50*/  BRA `(.L_x_3058) ;  /* 0x0000000000087947 */ /* 0x000fea0003800000 */
.L_x_3077:
[----:B------:R-:W2:Y:S02]  /*4d60*/  LDG.E R4, desc[UR36][R4.64] ;  /* 0x0000002404047981 */ /* 0x000ea4000c1e1900 */
[----:B--2---:R0:W2:Y:S02]  /*4d70*/  I2F.F64.U32 R26, R4 ;  /* 0x00000004001a7312 */ /* 0x0040a40000201800 */
.L_x_3058:
[----:B------:R-:W-:Y:S05]  /*4d80*/  BSYNC.RECONVERGENT B6 ;  /* 0x0000000000067941 */ /* 0x000fea0003800200 */
.L_x_3052:
[----:B------:R-:W1:Y:S01]  /*4d90*/  LDCU.U8 UR6, c[0x0][0x3b5] ;  /* 0x000076a0ff0677ac */ /* 0x000e620008000000 */
[----:B0-----:R-:W0:Y:S01]  /*4da0*/  LDC.64 R4, c[0x0][0x3a8] ;  /* 0x0000ea00ff047b82 */ /* 0x001e220000000a00 */
[----:B------:R-:W-:Y:S01]  /*4db0*/  BSSY.RECONVERGENT B6, `(.L_x_3080) ;  /* 0x00000ef000067945 */ /* 0x000fe20003800200 */
[----:B------:R-:W3:Y:S01]  /*4dc0*/  LDCU UR5, c[0x0][0x3bc] ;  /* 0x00007780ff0577ac */ /* 0x000ee20008000800 */
[----:B-1----:R-:W-:-:S04]  /*4dd0*/  UPRMT UR4, UR6, 0x9910, URZ ;  /* 0x0000991006047896 */ /* 0x002fc800080000ff */
        /* <DEDUP_REMOVED lines=16> */
.L_x_3084:
[----:B------:R-:W3:Y:S02]  /*4ee0*/  LDG.E.U8 R4, desc[UR36][R4.64] ;  /* 0x0000002404047981 */ /* 0x000ee4000c1e1100 */
[----:B---3--:R0:W1:Y:S01]  /*4ef0*/  I2F.F64.U16 R16, R4 ;  /* 0x0000000400107312 */ /* 0x0080620000101800 */
[----:B------:R-:W-:Y:S05]  /*4f00*/  BRA `(.L_x_3086) ;  /* 0x0000000c00647947 */ /* 0x000fea0003800000 */
.L_x_3083:
        /* <DEDUP_REMOVED lines=9> */
.L_x_3088:
[----:B------:R-:W3:Y:S02]  /*4fa0*/  LDG.E R4, desc[UR36][R4.64] ;  /* 0x0000002404047981 */ /* 0x000ee4000c1e1900 */
[----:B---3--:R0:W1:Y:S01]  /*4fb0*/  I2F.F64 R16, R4 ;  /* 0x0000000400107312 */ /* 0x0080620000201c00 */
[----:B------:R-:W-:Y:S05]  /*4fc0*/  BRA `(.L_x_3086) ;  /* 0x0000000c00347947 */ /* 0x000fea0003800000 */
.L_x_3087:
[----:B------:R-:W3:Y:S02]  /*4fd0*/  LDG.E.U16 R4, desc[UR36][R4.64] ;  /* 0x0000002404047981 */ /* 0x000ee4000c1e1500 */
[----:B---3--:R0:W1:Y:S01]  /*4fe0*/  I2F.F64.S16 R16, R4 ;  /* 0x0000000400107312 */ /* 0x0080620000101c00 */
[----:B------:R-:W-:Y:S05]  /*4ff0*/  BRA `(.L_x_3086) ;  /* 0x0000000c00287947 */ /* 0x000fea0003800000 */
.L_x_3082:
        /* <DEDUP_REMOVED lines=10> */
.L_x_3090:
[----:B------:R-:W3:Y:S02]  /*50a0*/  LDG.E.U16 R0, desc[UR36][R4.64] ;  /* 0x0000002404007981 */ /* 0x000ee4000c1e1500 */
[----:B---3--:R-:W-:-:S05]  /*50b0*/  HADD2.F32 R0, -RZ, R0.H0_H0 ;  /* 0x20000000ff007230 */ /* 0x008fca0000004100 */
[----:B------:R-:W-:-:S04]  /*50c0*/  FMUL.FTZ R0, R0, 1 ;  /* 0x3f80000000007820 */ /* 0x000fc80000410000 */
[----:B------:R0:W1:Y:S01]  /*50d0*/  F2F.F64.F32 R16, R0 ;  /* 0x0000000000107310 */ /* 0x0000620000201800 */
[----:B------:R-:W-:Y:S05]  /*50e0*/  BRA `(.L_x_3086) ;  /* 0x0000000800ec7947 */ /* 0x000fea0003800000 */
.L_x_3089:
        /* <DEDUP_REMOVED lines=10> */
.L_x_3092:
[----:B------:R-:W3:Y:S02]  /*5190*/  LDG.E.U16 R4, desc[UR36][R4.64] ;  /* 0x0000002404047981 */ /* 0x000ee4000c1e1500 */
[----:B---3--:R-:W-:-:S05]  /*51a0*/  HADD2.F32 R0, -RZ, R4.H0_H0 ;  /* 0x20000004ff007230 */ /* 0x008fca0000004100 */
[----:B------:R-:W-:-:S04]  /*51b0*/  FMUL.FTZ R0, R0, 1 ;  /* 0x3f80000000007820 */ /* 0x000fc80000410000 */
[----:B------:R0:W1:Y:S01]  /*51c0*/  F2F.F64.F32 R16, R0 ;  /* 0x0000000000107310 */ /* 0x0000620000201800 */
[----:B------:R-:W-:Y:S05]  /*51d0*/  BRA `(.L_x_3086) ;  /* 0x0000000800b07947 */ /* 0x000fea0003800000 */
.L_x_3091:
[----:B------:R0:W5:Y:S01]  /*51e0*/  LDG.E.64 R16, desc[UR36][R4.64] ;  /* 0x0000002404107981 */ /* 0x000162000c1e1b00 */
[----:B------:R-:W-:Y:S05]  /*51f0*/  BRA `(.L_x_3086) ;  /* 0x0000000800a87947 */ /* 0x000fea0003800000 */
.L_x_3081:
        /* <DEDUP_REMOVED lines=13> */
.L_x_3095:
[----:B------:R0:W5:Y:S01]  /*52d0*/  LDG.E.64 R16, desc[UR36][R4.64] ;  /* 0x0000002404107981 */ /* 0x000162000c1e1b00 */
[----:B------:R-:W-:Y:S05]  /*52e0*/  BRA `(.L_x_3086) ;  /* 0x00000008006c7947 */ /* 0x000fea0003800000 */
.L_x_3094:
        /* <DEDUP_REMOVED lines=25> */
[----:B------:R3:W0:Y:S01]  /*5480*/  F2F.F64.F32 R16, R3 ;  /* 0x0000000300107310 */ /* 0x0006220000201800 */
[----:B------:R-:W-:Y:S05]  /*5490*/  BRA `(.L_x_3086) ;  /* 0x0000000800007947 */ /* 0x000fea0003800000 */
.L_x_3097:
        /* <DEDUP_REMOVED lines=15> */
.L_x_3096:
[----:B------:R-:W3:Y:S02]  /*5590*/  LDG.E.U16 R0, desc[UR36][R4.64] ;  /* 0x0000002404007981 */ /* 0x000ee4000c1e1500 */
[----:B---3--:R-:W-:-:S04]  /*55a0*/  IMAD.U32 R0, R0, 0x10000, RZ ;  /* 0x0001000000007824 */ /* 0x008fc800078e00ff */
[----:B------:R-:W-:-:S04]  /*55b0*/  FMUL.FTZ R0, R0, 1 ;  /* 0x3f80000000007820 */ /* 0x000fc80000410000 */
[----:B------:R0:W1:Y:S01]  /*55c0*/  F2F.F64.F32 R16, R0 ;  /* 0x0000000000107310 */ /* 0x0000620000201800 */
[----:B------:R-:W-:Y:S05]  /*55d0*/  BRA `(.L_x_3086) ;  /* 0x0000000400b07947 */ /* 0x000fea0003800000 */
.L_x_3093:
        /* <DEDUP_REMOVED lines=11> */
.L_x_3100:
        /* <DEDUP_REMOVED lines=21> */
.L_x_3102:
[----:B------:R-:W-:Y:S05]  /*57e0*/  BSYNC.RECONVERGENT B0 ;  /* 0x0000000000007941 */ /* 0x000fea0003800200 */
.L_x_3101:
[----:B------:R-:W-:Y:S01]  /*57f0*/  IMAD.SHL.U32 R0, R0, 0x100000, RZ ;  /* 0x0010000000007824 */ /* 0x000fe200078e00ff */
[----:B------:R-:W-:-:S04]  /*5800*/  LEA R3, R3, 0x3b800000, 0x17 ;  /* 0x3b80000003037811 */ /* 0x000fc800078eb8ff */
[----:B------:R-:W-:-:S05]  /*5810*/  LOP3.LUT R0, R3, R0, R7, 0xfe, !PT ;  /* 0x0000000003007212 */ /* 0x000fca00078efe07 */
[----:B------:R-:W-:-:S04]  /*5820*/  FMUL.FTZ R0, R0, 1 ;  /* 0x3f80000000007820 */ /* 0x000fc80000410000 */
[----:B------:R0:W1:Y:S01]  /*5830*/  F2F.F64.F32 R16, R0 ;  /* 0x0000000000107310 */ /* 0x0000620000201800 */
[----:B------:R-:W-:Y:S05]  /*5840*/  BRA `(.L_x_3086) ;  /* 0x0000000400147947 */ /* 0x000fea0003800000 */
.L_x_3099:
        /* <DEDUP_REMOVED lines=21> */
.L_x_3104:
[----:B------:R-:W-:Y:S05]  /*59a0*/  BSYNC.RECONVERGENT B0 ;  /* 0x0000000000007941 */ /* 0x000fea0003800200 */
.L_x_3103:
[----:B------:R-:W-:Y:S01]  /*59b0*/  IMAD.SHL.U32 R0, R0, 0x200000, RZ ;  /* 0x0020000000007824 */ /* 0x000fe200078e00ff */
[----:B------:R-:W-:-:S04]  /*59c0*/  LEA R3, R3, 0x37800000, 0x17 ;  /* 0x3780000003037811 */ /* 0x000fc800078eb8ff */
[----:B------:R-:W-:-:S05]  /*59d0*/  LOP3.LUT R0, R3, R0, R7, 0xfe, !PT ;  /* 0x0000000003007212 */ /* 0x000fca00078efe07 */
[----:B------:R-:W-:-:S04]  /*59e0*/  FMUL.FTZ R0, R0, 1 ;  /* 0x3f80000000007820 */ /* 0x000fc80000410000 */
[----:B------:R0:W1:Y:S01]  /*59f0*/  F2F.F64.F32 R16, R0 ;  /* 0x0000000000107310 */ /* 0x0000620000201800 */
[----:B------:R-:W-:Y:S05]  /*5a00*/  BRA `(.L_x_3086) ;  /* 0x0000000000a47947 */ /* 0x000fea0003800000 */
.L_x_3098:
        /* <DEDUP_REMOVED lines=18> */
.L_x_3085:
        /* <DEDUP_REMOVED lines=16> */
.L_x_3107:
[----:B------:R-:W-:Y:S01]  /*5c30*/  CS2R R16, SRZ ;  /* 0x0000000000107805 */ /* 0x000fe2000001ff00 */
[----:B------:R-:W-:Y:S06]  /*5c40*/  BRA `(.L_x_3086) ;  /* 0x0000000000147947 */ /* 0x000fec0003800000 */
.L_x_3106:
[----:B------:R-:W3:Y:S02]  /*5c50*/  LDG.E.64 R16, desc[UR36][R4.64] ;  /* 0x0000002404107981 */ /* 0x000ee4000c1e1b00 */
[----:B---3--:R-:W0:Y:S01]  /*5c60*/  I2F.F64.U64 R16, R16 ;  /* 0x0000001000107312 */ /* 0x008e220000301800 */
[----:B------:R-:W-:Y:S05]  /*5c70*/  BRA `(.L_x_3086) ;  /* 0x0000000000087947 */ /* 0x000fea0003800000 */
.L_x_3105:
[----:B------:R-:W3:Y:S02]  /*5c80*/  LDG.E R4, desc[UR36][R4.64] ;  /* 0x0000002404047981 */ /* 0x000ee4000c1e1900 */
[----:B---3--:R0:W1:Y:S02]  /*5c90*/  I2F.F64.U32 R16, R4 ;  /* 0x0000000400107312 */ /* 0x0080640000201800 */
.L_x_3086:
[----:B------:R-:W-:Y:S05]  /*5ca0*/  BSYNC.RECONVERGENT B6 ;  /* 0x0000000000067941 */ /* 0x000fea0003800200 */
.L_x_3080:
[----:B--2-45:R-:W-:Y:S01]  /*5cb0*/  DSETP.GT.AND P0, PT, R26, RZ, PT ;  /* 0x000000ff1a00722a */ /* 0x034fe20003f04000 */
[----:B------:R-:W-:-:S05]  /*5cc0*/  VIADD R28, R28, 0x80 ;  /* 0x000000801c1c7836 */ /* 0x000fca0000000000 */
[----:B------:R-:W-:-:S08]  /*5cd0*/  P2R R26, PR, RZ, 0x1 ;  /* 0x00000001ff1a7803 */ /* 0x000fd00000000000 */
.L_x_3051:
[----:B------:R-:W-:Y:S05]  /*5ce0*/  BSYNC.RECONVERGENT B7 ;  /* 0x0000000000077941 */ /* 0x000fea0003800200 */
.L_x_3050:
[----:B------:R-:W-:Y:S01]  /*5cf0*/  ISETP.GE.AND P1, PT, R28, R19, PT ;  /* 0x000000131c00720c */ /* 0x000fe20003f26270 */
[----:B------:R-:W-:Y:S01]  /*5d00*/  BSSY.RECONVERGENT B7, `(.L_x_3108) ;  /* 0x00001e9000077945 */ /* 0x000fe20003800200 */
[----:B------:R-:W-:Y:S02]  /*5d10*/  PLOP3.LUT P0, PT, PT, PT, PT, 0x8, 0x80 ;  /* 0x000000000080781c */ /* 0x000fe40003f0e170 */
[----:B0-----:R-:W-:-:S09]  /*5d20*/  CS2R R4, SRZ ;  /* 0x0000000000047805 */ /* 0x001fd2000001ff00 */
[----:B------:R-:W-:Y:S05]  /*5d30*/  @P1 BRA `(.L_x_3109) ;  /* 0x0000001c00941947 */ /* 0x000fea0003800000 */
[----:B------:R-:W0:Y:S01]  /*5d40*/  LDC.64 R4, c[0x0][0x3a0] ;  /* 0x0000e800ff047b82 */ /* 0x000e220000000a00 */
[----:B------:R-:W3:Y:S01]  /*5d50*/  LDCU UR5, c[0x0][0x3b8] ;  /* 0x00007700ff0577ac */ /* 0x000ee20008000800 */
[----:B------:R-:W-:Y:S01]  /*5d60*/  IMAD R27, R18, 0x200, R28 ;  /* 0x00000200121b7824 */ /* 0x000fe200078e021c */
        /* <DEDUP_REMOVED lines=18> */
.L_x_3114:
[----:B------:R-:W2:Y:S02]  /*5e90*/  LDG.E.U8 R4, desc[UR36][R4.64] ;  /* 0x0000002404047981 */ /* 0x000ea4000c1e1100 */
[----:B--2---:R0:W2:Y:S01]  /*5ea0*/  I2F.F64.U16 R28, R4 ;  /* 0x00000004001c7312 */ /* 0x0040a20000101800 */
[----:B------:R-:W-:Y:S05]  /*5eb0*/  BRA `(.L_x_3116) ;  /* 0x0000000c00647947 */ /* 0x000fea0003800000 */
.L_x_3113:
[----:B------:R-:W-:-:S09]  /*5ec0*/  UISETP.NE.AND UP0, UPT, UR4, 0x2, UPT ;  /* 0x000000020400788c */ /* 0x000fd2000bf05270 */
[----:B------:R-:W-:Y:S05]  /*5ed0*/  BRA.U !UP0, `(.L_x_3117) ;  /* 0x0000000108287547 */ /* 0x000fea000b800000 */
[----:B------:R-:W-:-:S09]  /*5ee0*/  UISETP.NE.AND UP0, UPT, UR4, 0x3, UPT ;  /* 0x000000030400788c */ /* 0x000fd2000bf05270 */
[----:B------:R-:W-:Y:S05]  /*5ef0*/  BRA.U !UP0, `(.L_x_3118) ;  /* 0x0000000108147547 */ /* 0x000fea000b800000 */
[----:B------:R-:W-:-:S09]  /*5f00*/  UISETP.NE.AND UP0, UPT, UR4, 0x4, UPT ;  /* 0x000000040400788c */ /* 0x000fd2000bf05270 */
[----:B------:R-:W-:Y:S05]  /*5f10*/  BRA.U UP0, `(.L_x_3115) ;  /* 0x0000000900f07547 */ /* 0x000fea000b800000 */
[----:B------:R-:W2:Y:S02]  /*5f20*/  LDG.E.64 R28, desc[UR36][R4.64] ;  /* 0x00000024041c7981 */ /* 0x000ea4000c1e1b00 */
[----:B--2---:R-:W3:Y:S01]  /*5f30*/  I2F.F64.S64 R28, R28 ;  /* 0x0000001c001c7312 */ /* 0x004ee20000301c00 */
[----:B------:R-:W-:Y:S05]  /*5f40*/  BRA `(.L_x_3116) ;  /* 0x0000000c00407947 */ /* 0x000fea0003800000 */
.L_x_3118:
[----:B------:R-:W2:Y:S02]  /*5f50*/  LDG.E R4, desc[UR36][R4.64] ;  /* 0x0000002404047981 */ /* 0x000ea4000c1e1900 */
[----:B--2---:R4:W0:Y:S01]  /*5f60*/  I2F.F64 R28, R4 ;  /* 0x00000004001c7312 */ /* 0x0048220000201c00 */
[----:B------:R-:W-:Y:S05]  /*5f70*/  BRA `(.L_x_3116) ;  /* 0x0000000c00347947 */ /* 0x000fea0003800000 */
.L_x_3117:
[----:B------:R-:W2:Y:S02]  /*5f80*/  LDG.E.U16 R4, desc[UR36][R4.64] ;  /* 0x0000002404047981 */ /* 0x000ea4000c1e1500 */
[----:B--2---:R0:W2:Y:S01]  /*5f90*/  I2F.F64.S16 R28, R4 ;  /* 0x00000004001c7312 */ /* 0x0040a20000101c00 */
[----:B------:R-:W-:Y:S05]  /*5fa0*/  BRA `(.L_x_3116) ;  /* 0x0000000c00287947 */ /* 0x000fea0003800000 */
.L_x_3112:
        /* <DEDUP_REMOVED lines=10> */
.L_x_3120:
[----:B------:R-:W2:Y:S02]  /*6050*/  LDG.E.U16 R0, desc[UR36][R4.64] ;  /* 0x0000002404007981 */ /* 0x000ea4000c1e1500 */
[----:B--2---:R-:W-:-:S05]  /*6060*/  HADD2.F32 R0, -RZ, R0.H0_H0 ;  /* 0x20000000ff007230 */ /* 0x004fca0000004100 */
[----:B------:R-:W-:-:S04]  /*6070*/  FMUL.FTZ R0, R0, 1 ;  /* 0x3f80000000007820 */ /* 0x000fc80000410000 */
[----:B------:R0:W2:Y:S01]  /*6080*/  F2F.F64.F32 R28, R0 ;  /* 0x00000000001c7310 */ /* 0x0000a20000201800 */
[----:B------:R-:W-:Y:S05]  /*6090*/  BRA `(.L_x_3116) ;  /* 0x0000000800ec7947 */ /* 0x000fea0003800000 */
.L_x_3119:
        /* <DEDUP_REMOVED lines=10> */
.L_x_3122:
[----:B------:R-:W2:Y:S02]  /*6140*/  LDG.E.U16 R4, desc[UR36][R4.64] ;  /* 0x0000002404047981 */ /* 0x000ea4000c1e1500 */
[----:B--2---:R-:W-:-:S05]  /*6150*/  HADD2.F32 R0, -RZ, R4.H0_H0 ;  /* 0x20000004ff007230 */ /* 0x004fca0000004100 */
[----:B------:R-:W-:-:S04]  /*6160*/  FMUL.FTZ R0, R0, 1 ;  /* 0x3f80000000007820 */ /* 0x000fc80000410000 */
[----:B------:R0:W2:Y:S01]  /*6170*/  F2F.F64.F32 R28, R0 ;  /* 0x00000000001c7310 */ /* 0x0000a20000201800 */
[----:B------:R-:W-:Y:S05]  /*6180*/  BRA `(.L_x_3116) ;  /* 0x0000000800b07947 */ /* 0x000fea0003800000 */
.L_x_3121:
[----:B------:R0:W5:Y:S01]  /*6190*/  LDG.E.64 R28, desc[UR36][R4.64] ;  /* 0x00000024041c7981 */ /* 0x000162000c1e1b00 */
[----:B------:R-:W-:Y:S05]  /*61a0*/  BRA `(.L_x_3116) ;  /* 0x0000000800a87947 */ /* 0x000fea0003800000 */
.L_x_3111:
        /* <DEDUP_REMOVED lines=13> */
.L_x_3125:
[----:B------:R0:W5:Y:S01]  /*6280*/  LDG.E.64 R28, desc[UR36][R4.64] ;  /* 0x00000024041c7981 */ /* 0x000162000c1e1b00 */
[----:B------:R-:W-:Y:S05]  /*6290*/  BRA `(.L_x_3116) ;  /* 0x00000008006c7947 */ /* 0x000fea0003800000 */
.L_x_3124:
        /* <DEDUP_REMOVED lines=27> */
.L_x_3127:
        /* <DEDUP_REMOVED lines=15> */
.L_x_3126:
[----:B------:R-:W2:Y:S02]  /*6540*/  LDG.E.U16 R0, desc[UR36][R4.64] ;  /* 0x0000002404007981 */ /* 0x000ea4000c1e1500 */
[----:B--2---:R-:W-:-:S04]  /*6550*/  IMAD.U32 R0, R0, 0x10000, RZ ;  /* 0x0001000000007824 */ /* 0x004fc800078e00ff */
[----:B------:R-:W-:-:S04]  /*6560*/  FMUL.FTZ R0, R0, 1 ;  /* 0x3f80000000007820 */ /* 0x000fc80000410000 */
[----:B------:R0:W2:Y:S01]  /*6570*/  F2F.F64.F32 R28, R0 ;  /* 0x00000000001c7310 */ /* 0x0000a20000201800 */
[----:B------:R-:W-:Y:S05]  /*6580*/  BRA `(.L_x_3116) ;  /* 0x0000000400b07947 */ /* 0x000fea0003800000 */
.L_x_3123:
        /* <DEDUP_REMOVED lines=11> */
.L_x_3130:
        /* <DEDUP_REMOVED lines=21> */
.L_x_3132:
[----:B------:R-:W-:Y:S05]  /*6790*/  BSYNC.RECONVERGENT B0 ;  /* 0x0000000000007941 */ /* 0x000fea0003800200 */
.L_x_3131:
[----:B------:R-:W-:Y:S01]  /*67a0*/  IMAD.SHL.U32 R0, R0, 0x100000, RZ ;  /* 0x0010000000007824 */ /* 0x000fe200078e00ff */
[----:B------:R-:W-:-:S04]  /*67b0*/  LEA R3, R3, 0x3b800000, 0x17 ;  /* 0x3b80000003037811 */ /* 0x000fc800078eb8ff */
[----:B------:R-:W-:-:S05]  /*67c0*/  LOP3.LUT R0, R3, R0, R7, 0xfe, !PT ;  /* 0x0000000003007212 */ /* 0x000fca00078efe07 */
[----:B------:R-:W-:-:S04]  /*67d0*/  FMUL.FTZ R0, R0, 1 ;  /* 0x3f80000000007820 */ /* 0x000fc80000410000 */
[----:B------:R0:W2:Y:S01]  /*67e0*/  F2F.F64.F32 R28, R0 ;  /* 0x00000000001c7310 */ /* 0x0000a20000201800 */
[----:B------:R-:W-:Y:S05]  /*67f0*/  BRA `(.L_x_3116) ;  /* 0x0000000400147947 */ /* 0x000fea0003800000 */
.L_x_3129:
        /* <DEDUP_REMOVED lines=21> */
.L_x_3134:
[----:B------:R-:W-:Y:S05]  /*6950*/  BSYNC.RECONVERGENT B0 ;  /* 0x0000000000007941 */ /* 0x000fea0003800200 */
.L_x_3133:
[----:B------:R-:W-:Y:S01]  /*6960*/  IMAD.SHL.U32 R0, R0, 0x200000, RZ ;  /* 0x0020000000007824 */ /* 0x000fe200078e00ff */
[----:B------:R-:W-:-:S04]  /*6970*/  LEA R3, R3, 0x37800000, 0x17 ;  /* 0x3780000003037811 */ /* 0x000fc800078eb8ff */
[----:B------:R-:W-:-:S05]  /*6980*/  LOP3.LUT R0, R3, R0, R7, 0xfe, !PT ;  /* 0x0000000003007212 */ /* 0x000fca00078efe07 */
[----:B------:R-:W-:-:S04]  /*6990*/  FMUL.FTZ R0, R0, 1 ;  /* 0x3f80000000007820 */ /* 0x000fc80000410000 */
[----:B------:R0:W2:Y:S01]  /*69a0*/  F2F.F64.F32 R28, R0 ;  /* 0x00000000001c7310 */ /* 0x0000a20000201800 */
[----:B------:R-:W-:Y:S05]  /*69b0*/  BRA `(.L_x_3116) ;  /* 0x0000000000a47947 */ /* 0x000fea0003800000 */
.L_x_3128:
        /* <DEDUP_REMOVED lines=18> */
.L_x_3115:
[----:B------:R-:W-:Y:S01]  /*6ae0*/  MOV R14, 0x0 ;  /* 0x00000000000e7802 */ /* 0x000fe20000000f00 */
[----:B------:R-:W0:Y:S01]  /*6af0*/  LDCU.64 UR4, c[0x4][0x128] ;  /* 0x01002500ff0477ac */ /* 0x000e220008000a00 */
[----:B------:R-:W-:Y:S02]  /*6b00*/  IMAD.MOV.U32 R8, RZ, RZ, 0x4e ;  /* 0x0000004eff087424 */ /* 0x000fe400078e00ff */
[----:B------:R-:W-:Y:S01]  /*6b10*/  IMAD.MOV.U32 R12, RZ, RZ, 0x1 ;  /* 0x00000001ff0c7424 */ /* 0x000fe200078e00ff */
[----:B------:R-:W2:Y:S01]  /*6b20*/  LDCU.64 UR6, c[0x4][0x130] ;  /* 0x01002600ff0677ac */ /* 0x000ea20008000a00 */
[----:B------:R-:W3:Y:S01]  /*6b30*/  LDC.64 R14, c[0x4][R14] ;  /* 0x010000000e0e7b82 */ /* 0x000ee20000000a00 */
[----:B------:R-:W-:Y:S01]  /*6b40*/  IMAD.MOV.U32 R13, RZ, RZ, RZ ;  /* 0x000000ffff0d7224 */ /* 0x000fe200078e00ff */
[----:B------:R-:W4:Y:S01]  /*6b50*/  LDCU.64 UR8, c[0x4][0x8] ;  /* 0x01000100ff0877ac */ /* 0x000f220008000a00 */
[----:B0-----:R-:W-:Y:S02]  /*6b60*/  IMAD.U32 R4, RZ, RZ, UR4 ;  /* 0x00000004ff047e24 */ /* 0x001fe4000f8e00ff */
[----:B------:R-:W-:-:S02]  /*6b70*/  IMAD.U32 R5, RZ, RZ, UR5 ;  /* 0x00000005ff057e24 */ /* 0x000fc4000f8e00ff */
[----:B--2---:R-:W-:Y:S02]  /*6b80*/  IMAD.U32 R6, RZ, RZ, UR6 ;  /* 0x00000006ff067e24 */ /* 0x004fe4000f8e00ff */
[----:B------:R-:W-:Y:S02]  /*6b90*/  IMAD.U32 R7, RZ, RZ, UR7 ;  /* 0x00000007ff077e24 */ /* 0x000fe4000f8e00ff */
[----:B----4-:R-:W-:Y:S02]  /*6ba0*/  IMAD.U32 R10, RZ, RZ, UR8 ;  /* 0x00000008ff0a7e24 */ /* 0x010fe4000f8e00ff */
[----:B------:R-:W-:-:S07]  /*6bb0*/  IMAD.U32 R11, RZ, RZ, UR9 ;  /* 0x00000009ff0b7e24 */ /* 0x000fce000f8e00ff */
[----:B------:R-:W-:-:S07]  /*6bc0*/  LEPC R20, `(.L_x_3137) ;  /* 0x000000001014794e */ /* 0x000fce0000000000 */
[----:B-1-3--:R-:W-:Y:S05]  /*6bd0*/  CALL.ABS.NOINC R14 ;  /* 0x000000000e007343 */ /* 0x00afea0003c00000 */
.L_x_3137:
[----:B------:R-:W-:Y:S01]  /*6be0*/  CS2R R28, SRZ ;  /* 0x00000000001c7805 */ /* 0x000fe2000001ff00 */
[----:B------:R-:W-:Y:S06]  /*6bf0*/  BRA `(.L_x_3116) ;  /* 0x0000000000147947 */ /* 0x000fec0003800000 */
.L_x_3136:
[----:B------:R-:W2:Y:S02]  /*6c00*/  LDG.E.64 R28, desc[UR36][R4.64] ;  /* 0x00000024041c7981 */ /* 0x000ea4000c1e1b00 */
[----:B--2---:R-:W0:Y:S01]  /*6c10*/  I2F.F64.U64 R28, R28 ;  /* 0x0000001c001c7312 */ /* 0x004e220000301800 */
[----:B------:R-:W-:Y:S05]  /*6c20*/  BRA `(.L_x_3116) ;  /* 0x0000000000087947 */ /* 0x000fea0003800000 */
.L_x_3135:
[----:B------:R-:W2:Y:S02]  /*6c30*/  LDG.E R4, desc[UR36][R4.64] ;  /* 0x0000002404047981 */ /* 0x000ea4000c1e1900 */
[----:B--2---:R0:W2:Y:S02]  /*6c40*/  I2F.F64.U32 R28, R4 ;  /* 0x00000004001c7312 */ /* 0x0040a40000201800 */
.L_x_3116:
[----:B------:R-:W-:Y:S05]  /*6c50*/  BSYNC.RECONVERGENT B6 ;  /* 0x0000000000067941 */ /* 0x000fea0003800200 */
.L_x_3110:
[----:B------:R-:W1:Y:S01]  /*6c60*/  LDCU.U8 UR6, c[0x0][0x3b5] ;  /* 0x000076a0ff0677ac */ /* 0x000e620008000000 */
[----:B------:R-:W4:Y:S01]  /*6c70*/  LDC.64 R6, c[0x0][0x3a8] ;  /* 0x0000ea00ff067b82 */ /* 0x000f220000000a00 */
[----:B------:R-:W-:Y:S01]  /*6c80*/  BSSY.RECONVERGENT B6, `(.L_x_3138) ;  /* 0x00000ef000067945 */ /* 0x000fe20003800200 */
[----:B------:R-:W0:Y:S01]  /*6c90*/  LDCU UR5, c[0x0][0x3bc] ;  /* 0x00007780ff0577ac */ /* 0x000e220008000800 */
[----:B-1----:R-:W-:-:S04]  /*6ca0*/  UPRMT UR4, UR6, 0x9910, URZ ;  /* 0x0000991006047896 */ /* 0x002fc800080000ff */
[----:B------:R-:W-:Y:S01]  /*6cb0*/  UISETP.GT.AND UP0, UPT, UR4, 0x9, UPT ;  /* 0x000000090400788c */ /* 0x000fe2000bf04270 */
[----:B0-----:R-:W-:-:S05]  /*6cc0*/  IMAD R27, R27, UR5, RZ ;  /* 0x000000051b1b7c24 */ /* 0x001fca000f8e02ff */
[----:B----4-:R-:W-:-:S05]  /*6cd0*/  IADD3 R6, P0, PT, R27, R6, RZ ;  /* 0x000000061b067210 */ /* 0x010fca0007f1e0ff */
        /* <DEDUP_REMOVED lines=11> */
[----:B----4-:R-:W0:Y:S01]  /*6d90*/  I2F.F64.S16 R4, R4 ;  /* 0x0000000400047312 */ /* 0x010e220000101c00 */
[----:B------:R-:W-:Y:S05]  /*6da0*/  BRA `(.L_x_3144) ;  /* 0x0000000c00707947 */ /* 0x000fea0003800000 */
.L_x_3142:
[----:B------:R-:W4:Y:S02]  /*6db0*/  LDG.E.U8 R4, desc[UR36][R6.64] ;  /* 0x0000002406047981 */ /* 0x000f24000c1e1100 */
[----:B----4-:R-:W0:Y:S01]  /*6dc0*/  I2F.F64.U16 R4, R4 ;  /* 0x0000000400047312 */ /* 0x010e220000101800 */
[----:B------:R-:W-:Y:S05]  /*6dd0*/  BRA `(.L_x_3144) ;  /* 0x0000000c00647947 */ /* 0x000fea0003800000 */
.L_x_3141:
[----:B------:R-:W-:-:S09]  /*6de0*/  UISETP.NE.AND UP0, UPT, UR4, 0x2, UPT ;  /* 0x000000020400788c */ /* 0x000fd2000bf05270 */
[----:B------:R-:W-:Y:S05]  /*6df0*/  BRA.U !UP0, `(.L_x_3145) ;  /* 0x0000000108287547 */ /* 0x000fea000b800000 */
[----:B------:R-:W-:-:S09]  /*6e00*/  UISETP.NE.AND UP0, UPT, UR4, 0x3, UPT ;  /* 0x000000030400788c */ /* 0x000fd2000bf05270 */
[----:B------:R-:W-:Y:S05]  /*6e10*/  BRA.U !UP0, `(.L_x_3146) ;  /* 0x0000000108147547 */ /* 0x000fea000b800000 */
[----:B------:R-:W-:-:S09]  /*6e20*/  UISETP.NE.AND UP0, UPT, UR4, 0x4, UPT ;  /* 0x000000040400788c */ /* 0x000fd2000bf05270 */
[----:B------:R-:W-:Y:S05]  /*6e30*/  BRA.U UP0, `(.L_x_3143) ;  /* 0x0000000900f07547 */ /* 0x000fea000b800000 */
[----:B------:R-:W4:Y:S02]  /*6e40*/  LDG.E.64 R4, desc[UR36][R6.64] ;  /* 0x0000002406047981 */ /* 0x000f24000c1e1b00 */
[----:B----4-:R-:W0:Y:S01]  /*6e50*/  I2F.F64.S64 R4, R4 ;  /* 0x0000000400047312 */ /* 0x010e220000301c00 */
[----:B------:R-:W-:Y:S05]  /*6e60*/  BRA `(.L_x_3144) ;  /* 0x0000000c00407947 */ /* 0x000fea0003800000 */
.L_x_3146:
[----:B------:R-:W4:Y:S02]  /*6e70*/  LDG.E R4, desc[UR36][R6.64] ;  /* 0x0000002406047981 */ /* 0x000f24000c1e1900 */
[----:B----4-:R-:W0:Y:S01]  /*6e80*/  I2F.F64 R4, R4 ;  /* 0x0000000400047312 */ /* 0x010e220000201c00 */
[----:B------:R-:W-:Y:S05]  /*6e90*/  BRA `(.L_x_3144) ;  /* 0x0000000c00347947 */ /* 0x000fea0003800000 */
.L_x_3145:
[----:B------:R-:W4:Y:S02]  /*6ea0*/  LDG.E.U16 R4, desc[UR36][R6.64] ;  /* 0x0000002406047981 */ /* 0x000f24000c1e1500 */
[----:B----4-:R-:W0:Y:S01]  /*6eb0*/  I2F.F64.S16 R4, R4 ;  /* 0x0000000400047312 */ /* 0x010e220000101c00 */
[----:B------:R-:W-:Y:S05]  /*6ec0*/  BRA `(.L_x_3144) ;  /* 0x0000000c00287947 */ /* 0x000fea0003800000 */
.L_x_3140:
[----:B------:R-:W-:-:S09]  /*6ed0*/  UISETP.GT.AND UP0, UPT, UR4, 0x6, UPT ;  /* 0x000000060400788c */ /* 0x000fd2000bf04270 */
[----:B------:R-:W-:Y:S05]  /*6ee0*/  BRA.U UP0, `(.L_x_3147) ;  /* 0x0000000100347547 */ /* 0x000fea000b800000 */
[----:B------:R-:W-:-:S09]  /*6ef0*/  UISETP.NE.AND UP0, UPT, UR4, 0x5, UPT ;  /* 0x000000050400788c */ /* 0x000fd2000bf05270 */
[----:B------:R-:W-:Y:S05]  /*6f00*/  BRA.U !UP0, `(.L_x_3148) ;  /* 0x0000000108187547 */ /* 0x000fea000b800000 */
[----:B------:R-:W-:-:S09]  /*6f10*/  UISETP.NE.AND UP0, UPT, UR4, 0x6, UPT ;  /* 0x000000060400788c */ /* 0x000fd2000bf05270 */
[----:B------:R-:W-:Y:S05]  /*6f20*/  BRA.U UP0, `(.L_x_3143) ;  /* 0x0000000900b47547 */ /* 0x000fea000b800000 */
[----:B------:R-:W4:Y:S02]  /*6f30*/  LDG.E R4, desc[UR36][R6.64] ;  /* 0x0000002406047981 */ /* 0x000f24000c1e1900 */
[----:B----4-:R-:W-:-:S06]  /*6f40*/  FMUL.FTZ R4, R4, 1 ;  /* 0x3f80000004047820 */ /* 0x010fcc0000410000 */
[----:B------:R-:W0:Y:S01]  /*6f50*/  F2F.F64.F32 R4, R4 ;  /* 0x0000000400047310 */ /* 0x000e220000201800 */
[----:B------:R-:W-:Y:S05]  /*6f60*/  BRA `(.L_x_3144) ;  /* 0x0000000c00007947 */ /* 0x000fea0003800000 */
.L_x_3148:
[----:B------:R-:W4:Y:S02]  /*6f70*/  LDG.E.U16 R0, desc[UR36][R6.64] ;  /* 0x0000002406007981 */ /* 0x000f24000c1e1500 */
[----:B----4-:R-:W-:-:S05]  /*6f80*/  HADD2.F32 R0, -RZ, R0.H0_H0 ;  /* 0x20000000ff007230 */ /* 0x010fca0000004100 */
[----:B------:R-:W-:-:S04]  /*6f90*/  FMUL.FTZ R0, R0, 1 ;  /* 0x3f80000000007820 */ /* 0x000fc80000410000 */
[----:B------:R0:W1:Y:S01]  /*6fa0*/  F2F.F64.F32 R4, R0 ;  /* 0x0000000000047310 */ /* 0x0000620000201800 */
[----:B------:R-:W-:Y:S05]  /*6fb0*/  BRA `(.L_x_3144) ;  /* 0x0000000800ec7947 */ /* 0x000fea0003800000 */
.L_x_3147:
[----:B------:R-:W-:-:S09]  /*6fc0*/  UISETP.NE.AND UP0, UPT, UR4, 0x7, UPT ;  /* 0x000000070400788c */ /* 0x000fd2000bf05270 */
[----:B------:R-:W-:Y:S05]  /*6fd0*/  BRA.U !UP0, `(.L_x_3149) ;  /* 0x0000000108347547 */ /* 0x000fea000b800000 */
        /* <DEDUP_REMOVED lines=8> */
.L_x_3150:
[----:B------:R-:W4:Y:S02]  /*7060*/  LDG.E.U16 R6, desc[UR36][R6.64] ;  /* 0x0000002406067981 */ /* 0x000f24000c1e1500 */
[----:B----4-:R-:W-:-:S05]  /*7070*/  HADD2.F32 R0, -RZ, R6.H0_H0 ;  /* 0x20000006ff007230 */ /* 0x010fca0000004100 */
[----:B------:R-:W-:-:S04]  /*7080*/  FMUL.FTZ R0, R0, 1 ;  /* 0x3f80000000007820 */ /* 0x000fc80000410000 */
[----:B------:R0:W1:Y:S01]  /*7090*/  F2F.F64.F32 R4, R0 ;  /* 0x0000000000047310 */ /* 0x0000620000201800 */
[----:B------:R-:W-:Y:S05]  /*70a0*/  BRA `(.L_x_3144) ;  /* 0x0000000800b07947 */ /* 0x000fea0003800000 */
.L_x_3149:
[----:B------:R0:W5:Y:S01]  /*70b0*/  LDG.E.64 R4, desc[UR36][R6.64] ;  /* 0x0000002406047981 */ /* 0x000162000c1e1b00 */
[----:B------:R-:W-:Y:S05]  /*70c0*/  BRA `(.L_x_3144) ;  /* 0x0000000800a87947 */ /* 0x000fea0003800000 */
.L_x_3139:
        /* <DEDUP_REMOVED lines=8> */
[----:B------:R-:W4:Y:S01]  /*7150*/  LDG.E.U8 R6, desc[UR36][R6.64] ;  /* 0x0000002406067981 */ /* 0x000f22000c1e1100 */
[----:B------:R-:W-:Y:S01]  /*7160*/  IMAD.MOV.U32 R4, RZ, RZ, RZ ;  /* 0x000000ffff047224 */ /* 0x000fe200078e00ff */
[----:B----4-:R-:W-:-:S04]  /*7170*/  ISETP.NE.AND P0, PT, R6, RZ, PT ;  /* 0x000000ff0600720c */ /* 0x010fc80003f05270 */
[----:B------:R-:W-:Y:S01]  /*7180*/  FSEL R5, RZ, 1.875, !P0 ;  /* 0x3ff00000ff057808 */ /* 0x000fe20004000000 */
[----:B------:R-:W-:Y:S08]  /*7190*/  BRA `(.L_x_3144) ;  /* 0x0000000800747947 */ /* 0x000ff00003800000 */
.L_x_3153:
[----:B------:R0:W5:Y:S01]  /*71a0*/  LDG.E.64 R4, desc[UR36][R6.64] ;  /* 0x0000002406047981 */ /* 0x000162000c1e1b00 */
[----:B------:R-:W-:Y:S05]  /*71b0*/  BRA `(.L_x_3144) ;  /* 0x00000008006c7947 */ /* 0x000fea0003800000 */
.L_x_3152:
        /* <DEDUP_REMOVED lines=27> */
.L_x_3155:
        /* <DEDUP_REMOVED lines=15> */
.L_x_3154:
[----:B------:R-:W4:Y:S02]  /*7460*/  LDG.E.U16 R0, desc[UR36][R6.64] ;  /* 0x0000002406007981 */ /* 0x000f24000c1e1500 */
[----:B----4-:R-:W-:-:S04]  /*7470*/  IMAD.U32 R0, R0, 0x10000, RZ ;  /* 0x0001000000007824 */ /* 0x010fc800078e00ff */
[----:B------:R-:W-:-:S04]  /*7480*/  FMUL.FTZ R0, R0, 1 ;  /* 0x3f80000000007820 */ /* 0x000fc80000410000 */
[----:B------:R0:W1:Y:S01]  /*7490*/  F2F.F64.F32 R4, R0 ;  /* 0x0000000000047310 */ /* 0x0000620000201800 */
[----:B------:R-:W-:Y:S05]  /*74a0*/  BRA `(.L_x_3144) ;  /* 0x0000000400b07947 */ /* 0x000fea0003800000 */
.L_x_3151:
        /* <DEDUP_REMOVED lines=9> */
[----:B----4-:R-:W0:Y:S01]  /*7540*/  I2F.F64.U16 R4, R4 ;  /* 0x0000000400047312 */ /* 0x010e220000101800 */
[----:B------:R-:W-:Y:S05]  /*7550*/  BRA `(.L_x_3144) ;  /* 0x0000000400847947 */ /* 0x000fea0003800000 */
.L_x_3158:
[----:B------:R-:W4:Y:S01]  /*7560*/  LDG.E.U8 R6, desc[UR36][R6.64] ;  /* 0x0000002406067981 */ /* 0x000f22000c1e1100 */
[----:B------:R-:W-:Y:S02]  /*7570*/  CS2R R4, SRZ ;  /* 0x0000000000047805 */ /* 0x000fe4000001ff00 */
[----:B----4-:R-:W-:-:S13]  /*7580*/  ISETP.NE.AND P0, PT, R6, RZ, PT ;  /* 0x000000ff0600720c */ /* 0x010fda0003f05270 */
        /* <DEDUP_REMOVED lines=18> */
.L_x_3160:
[----:B------:R-:W-:Y:S05]  /*76b0*/  BSYNC.RECONVERGENT B0 ;  /* 0x0000000000007941 */ /* 0x000fea0003800200 */
.L_x_3159:
[----:B------:R-:W-:Y:S01]  /*76c0*/  IMAD.SHL.U32 R0, R0, 0x100000, RZ ;  /* 0x0010000000007824 */ /* 0x000fe200078e00ff */
[----:B------:R-:W-:-:S04]  /*76d0*/  LEA R3, R3, 0x3b800000, 0x17 ;  /* 0x3b80000003037811 */ /* 0x000fc800078eb8ff */
[----:B------:R-:W-:-:S05]  /*76e0*/  LOP3.LUT R0, R3, R0, R7, 0xfe, !PT ;  /* 0x0000000003007212 */ /* 0x000fca00078efe07 */
[----:B------:R-:W-:-:S04]  /*76f0*/  FMUL.FTZ R0, R0, 1 ;  /* 0x3f80000000007820 */ /* 0x000fc80000410000 */
[----:B------:R0:W1:Y:S01]  /*7700*/  F2F.F64.F32 R4, R0 ;  /* 0x0000000000047310 */ /* 0x0000620000201800 */
[----:B------:R-:W-:Y:S05]  /*7710*/  BRA `(.L_x_3144) ;  /* 0x0000000400147947 */ /* 0x000fea0003800000 */
.L_x_3157:
        /* <DEDUP_REMOVED lines=21> */
.L_x_3162:
[----:B------:R-:W-:Y:S05]  /*7870*/  BSYNC.RECONVERGENT B0 ;  /* 0x0000000000007941 */ /* 0x000fea0003800200 */
.L_x_3161:
[----:B------:R-:W-:Y:S01]  /*7880*/  IMAD.SHL.U32 R0, R0, 0x200000, RZ ;  /* 0x0020000000007824 */ /* 0x000fe200078e00ff */
[----:B------:R-:W-:-:S04]  /*7890*/  LEA R3, R3, 0x37800000, 0x17 ;  /* 0x3780000003037811 */ /* 0x000fc800078eb8ff */
[----:B------:R-:W-:-:S05]  /*78a0*/  LOP3.LUT R0, R3, R0, R7, 0xfe, !PT ;  /* 0x0000000003007212 */ /* 0x000fca00078efe07 */
[----:B------:R-:W-:-:S04]  /*78b0*/  FMUL.FTZ R0, R0, 1 ;  /* 0x3f80000000007820 */ /* 0x000fc80000410000 */
[----:B------:R0:W1:Y:S01]  /*78c0*/  F2F.F64.F32 R4, R0 ;  /* 0x0000000000047310 */ /* 0x0000620000201800 */
[----:B------:R-:W-:Y:S05]  /*78d0*/  BRA `(.L_x_3144) ;  /* 0x0000000000a47947 */ /* 0x000fea0003800000 */
.L_x_3156:
        /* <DEDUP_REMOVED lines=8> */
[----:B------:R-:W-:Y:S01]  /*7960*/  IMAD.MOV.U32 R5, RZ, RZ, 0x38000000 ;  /* 0x38000000ff057424 */ /* 0x000fe200078e00ff */
[----:B----4-:R-:W-:-:S13]  /*7970*/  ISETP.NE.AND P0, PT, R0, RZ, PT ;  /* 0x000000ff0000720c */ /* 0x010fda0003f05270 */
        /* <DEDUP_REMOVED lines=8> */
.L_x_3143:
[----:B------:R-:W-:Y:S01]  /*7a00*/  MOV R14, 0x0 ;  /* 0x00000000000e7802 */ /* 0x000fe20000000f00 */
[----:B------:R-:W0:Y:S01]  /*7a10*/  LDCU.64 UR4, c[0x4][0x128] ;  /* 0x01002500ff0477ac */ /* 0x000e220008000a00 */
[----:B------:R-:W-:Y:S02]  /*7a20*/  IMAD.MOV.U32 R8, RZ, RZ, 0x4e ;  /* 0x0000004eff087424 */ /* 0x000fe400078e00ff */
[----:B------:R-:W-:Y:S01]  /*7a30*/  IMAD.MOV.U32 R12, RZ, RZ, 0x1 ;  /* 0x00000001ff0c7424 */ /* 0x000fe200078e00ff */
[----:B------:R-:W1:Y:S01]  /*7a40*/  LDCU.64 UR6, c[0x4][0x130] ;  /* 0x01002600ff0677ac */ /* 0x000e620008000a00 */
[----:B------:R-:W4:Y:S01]  /*7a50*/  LDC.64 R14, c[0x4][R14] ;  /* 0x010000000e0e7b82 */ /* 0x000f220000000a00 */
        /* <DEDUP_REMOVED lines=10> */
.L_x_3165:
[----:B------:R-:W-:Y:S01]  /*7b00*/  CS2R R4, SRZ ;  /* 0x0000000000047805 */ /* 0x000fe2000001ff00 */
[----:B------:R-:W-:Y:S06]  /*7b10*/  BRA `(.L_x_3144) ;  /* 0x0000000000147947 */ /* 0x000fec0003800000 */
.L_x_3164:
[----:B------:R-:W4:Y:S02]  /*7b20*/  LDG.E.64 R4, desc[UR36][R6.64] ;  /* 0x0000002406047981 */ /* 0x000f24000c1e1b00 */
[----:B----4-:R-:W0:Y:S01]  /*7b30*/  I2F.F64.U64 R4, R4 ;  /* 0x0000000400047312 */ /* 0x010e220000301800 */
[----:B------:R-:W-:Y:S05]  /*7b40*/  BRA `(.L_x_3144) ;  /* 0x0000000000087947 */ /* 0x000fea0003800000 */
.L_x_3163:
[----:B------:R-:W4:Y:S02]  /*7b50*/  LDG.E R4, desc[UR36][R6.64] ;  /* 0x0000002406047981 */ /* 0x000f24000c1e1900 */
[----:B----4-:R-:W0:Y:S02]  /*7b60*/  I2F.F64.U32 R4, R4 ;  /* 0x0000000400047312 */ /* 0x010e240000201800 */
.L_x_3144:
[----:B------:R-:W-:Y:S05]  /*7b70*/  BSYNC.RECONVERGENT B6 ;  /* 0x0000000000067941 */ /* 0x000fea0003800200 */
.L_x_3138:
[----:B--23-5:R-:W-:-:S14]  /*7b80*/  DSETP.GT.AND P0, PT, R28, RZ, PT ;  /* 0x000000ff1c00722a */ /* 0x02cfdc0003f04000 */
.L_x_3109:
[----:B------:R-:W-:Y:S05]  /*7b90*/  BSYNC.RECONVERGENT B7 ;  /* 0x0000000000077941 */ /* 0x000fea0003800200 */
.L_x_3108:
[----:B------:R-:W1:Y:S01]  /*7ba0*/  LDCU.64 UR4, c[0x0][0x388] ;  /* 0x00007100ff0477ac */ /* 0x000e620008000a00 */
[----:B------:R-:W-:Y:S01]  /*7bb0*/  ISETP.NE.AND P3, PT, R2, RZ, PT ;  /* 0x000000ff0200720c */ /* 0x000fe20003f65270 */
[----:B------:R-:W-:Y:S01]  /*7bc0*/  BSSY.RECONVERGENT B7, `(.L_x_3166) ;  /* 0x0000351000077945 */ /* 0x000fe20003800200 */
[----:B------:R-:W-:Y:S01]  /*7bd0*/  ISETP.NE.AND P1, PT, R22, RZ, PT ;  /* 0x000000ff1600720c */ /* 0x000fe20003f25270 */
[----:B------:R-:W2:Y:S01]  /*7be0*/  LDC.U8 R2, c[0x0][0x3c0] ;  /* 0x0000f000ff027b82 */ /* 0x000ea20000000000 */
[----:B------:R-:W-:Y:S01]  /*7bf0*/  ISETP.NE.AND P2, PT, R26, RZ, PT ;  /* 0x000000ff1a00720c */ /* 0x000fe20003f45270 */
[----:B------:R-:W-:Y:S01]  /*7c00*/  BSSY.RELIABLE B6, `(.L_x_3167) ;  /* 0x000023a000067945 */ /* 0x000fe20003800100 */
[----:B-1----:R-:W-:Y:S02]  /*7c10*/  DMUL R10, R24, UR4 ;  /* 0x00000004180a7c28 */ /* 0x002fe40008000000 */
[----:B------:R-:W-:Y:S02]  /*7c20*/  DMUL R12, R30, UR4 ;  /* 0x000000041e0c7c28 */ /* 0x000fe40008000000 */
[----:B------:R-:W-:-:S02]  /*7c30*/  DMUL R8, R16, UR4 ;  /* 0x0000000410087c28 */ /* 0x000fc40008000000 */
[----:B0-----:R-:W-:-:S04]  /*7c40*/  DMUL R6, R4, UR4 ;  /* 0x0000000404067c28 */ /* 0x001fc80008000000 */
[----:B------:R-:W-:Y:S02]  /*7c50*/  FSEL R28, R24, R10, P1 ;  /* 0x0000000a181c7208 */ /* 0x000fe40000800000 */
[----:B------:R-:W-:Y:S02]  /*7c60*/  FSEL R29, R25, R11, P1 ;  /* 0x0000000b191d7208 */ /* 0x000fe40000800000 */
[----:B------:R-:W-:Y:S02]  /*7c70*/  ISETP.GE.AND P1, PT, R23, R19, PT ;  /* 0x000000131700720c */ /* 0x000fe40003f26270 */
[----:B---3--:R-:W-:Y:S02]  /*7c80*/  FSEL R0, R30, R12, P3 ;  /* 0x0000000c1e007208 */ /* 0x008fe40001800000 */
[----:B------:R-:W-:Y:S02]  /*7c90*/  FSEL R13, R31, R13, P3 ;  /* 0x0000000d1f0d7208 */ /* 0x000fe40001800000 */
[----:B------:R-:W-:-:S02]  /*7ca0*/  FSEL R24, R16, R8, P2 ;  /* 0x0000000810187208 */ /* 0x000fc40001000000 */
[----:B------:R-:W-:Y:S02]  /*7cb0*/  FSEL R25, R17, R9, P2 ;  /* 0x0000000911197208 */ /* 0x000fe40001000000 */
[----:B------:R-:W-:Y:S01]  /*7cc0*/  FSEL R16, R4, R6, P0 ;  /* 0x0000000604107208 */ /* 0x000fe20000000000 */
[----:B------:R-:W-:Y:S01]  /*7cd0*/  IMAD.MOV.U32 R4, RZ, RZ, R0 ;  /* 0x000000ffff047224 */ /* 0x000fe200078e0000 */
[----:B------:R-:W-:Y:S01]  /*7ce0*/  FSEL R17, R5, R7, P0 ;  /* 0x0000000705117208 */ /* 0x000fe20000000000 */
[----:B------:R-:W-:Y:S01]  /*7cf0*/  IMAD.MOV.U32 R5, RZ, RZ, R13 ;  /* 0x000000ffff057224 */ /* 0x000fe200078e000d */
[----:B------:R-:W-:Y:S06]  /*7d00*/  @P1 BRA `(.L_x_3168) ;  /* 0x0000002000981947 */ /* 0x000fec0003800000 */
[----:B------:R-:W4:Y:S01]  /*7d10*/  LDCU UR4, c[0x0][0x3c4] ;  /* 0x00007880ff0477ac */ /* 0x000f220008000800 */
[----:B------:R-:W0:Y:S01]  /*7d20*/  LDC.64 R8, c[0x0][0x398] ;  /* 0x0000e600ff087b82 */ /* 0x000e220000000a00 */
[----:B------:R-:W-:Y:S01]  /*7d30*/  IMAD R0, R18, 0x200, R23 ;  /* 0x0000020012007824 */ /* 0x000fe200078e0217 */
[----:B--2---:R-:W-:Y:S01]  /*7d40*/  PRMT R6, R2, 0x9910, RZ ;  /* 0x0000991002067816 */ /* 0x004fe200000000ff */
[----:B------:R-:W-:Y:S02]  /*7d50*/  VIADD R23, R23, 0x80 ;  /* 0x0000008017177836 */ /* 0x000fe40000000000 */
[----:B----4-:R-:W-:Y:S02]  /*7d60*/  IMAD R3, R0, UR4, RZ ;  /* 0x0000000400037c24 */ /* 0x010fe4000f8e02ff */
        /* <DEDUP_REMOVED lines=13> */
[----:B------:R-:W0:Y:S02]  /*7e40*/  F2I.F64.TRUNC R5, R4 ;  /* 0x0000000400057311 */ /* 0x000e24000030d100 */
[----:B0-----:R0:W-:Y:S01]  /*7e50*/  STG.E.U8 desc[UR36][R8.64], R5 ;  /* 0x0000000508007986 */ /* 0x0011e2000c101124 */
[----:B------:R-:W-:Y:S05]  /*7e60*/  BRA `(.L_x_3174) ;  /* 0x0000000c00ec7947 */ /* 0x000fea0003800000 */
.L_x_3172:
[----:B------:R-:W0:Y:S02]  /*7e70*/  F2I.S64.F64.TRUNC R4, R4 ;  /* 0x0000000400047311 */ /* 0x000e24000030d900 */
[----:B0-----:R-:W-:-:S05]  /*7e80*/  IMAD.MOV.U32 R3, RZ, RZ, R4 ;  /* 0x000000ffff037224 */ /* 0x001fca00078e0004 */
[----:B------:R0:W-:Y:S01]  /*7e90*/  STG.E.U8 desc[UR36][R8.64], R3 ;  /* 0x0000000308007986 */ /* 0x0001e2000c101124 */
[----:B------:R-:W-:Y:S05]  /*7ea0*/  BRA `(.L_x_3174) ;  /* 0x0000000c00dc7947 */ /* 0x000fea0003800000 */
.L_x_3171:
[----:B------:R-:W-:-:S13]  /*7eb0*/  ISETP.NE.AND P0, PT, R0, 0x2, PT ;  /* 0x000000020000780c */ /* 0x000fda0003f05270 */
[----:B------:R-:W-:Y:S05]  /*7ec0*/  @!P0 BRA `(.L_x_3175) ;  /* 0x0000000000288947 */ /* 0x000fea0003800000 */
[----:B------:R-:W-:-:S13]  /*7ed0*/  ISETP.NE.AND P0, PT, R0, 0x3, PT ;  /* 0x000000030000780c */ /* 0x000fda0003f05270 */
[----:B------:R-:W-:Y:S05]  /*7ee0*/  @!P0 BRA `(.L_x_3176) ;  /* 0x0000000000148947 */ /* 0x000fea0003800000 */
[----:B------:R-:W-:-:S13]  /*7ef0*/  ISETP.NE.AND P0, PT, R0, 0x4, PT ;  /* 0x000000040000780c */ /* 0x000fda0003f05270 */
[----:B------:R-:W-:Y:S05]  /*7f00*/  @P0 BRA `(.L_x_3173) ;  /* 0x0000000c001c0947 */ /* 0x000fea0003800000 */
[----:B------:R-:W0:Y:S02]  /*7f10*/  F2I.S64.F64.TRUNC R4, R4 ;  /* 0x0000000400047311 */ /* 0x000e24000030d900 */
[----:B0-----:R0:W-:Y:S01]  /*7f20*/  STG.E.64 desc[UR36][R8.64], R4 ;  /* 0x0000000408007986 */ /* 0x0011e2000c101b24 */
[----:B------:R-:W-:Y:S05]  /*7f30*/  BRA `(.L_x_3174) ;  /* 0x0000000c00b87947 */ /* 0x000fea0003800000 */
.L_x_3176:
[----:B------:R-:W0:Y:S02]  /*7f40*/  F2I.F64.TRUNC R5, R4 ;  /* 0x0000000400057311 */ /* 0x000e24000030d100 */
[----:B0-----:R0:W-:Y:S01]  /*7f50*/  STG.E desc[UR36][R8.64], R5 ;  /* 0x0000000508007986 */ /* 0x0011e2000c101924 */
[----:B------:R-:W-:Y:S05]  /*7f60*/  BRA `(.L_x_3174) ;  /* 0x0000000c00ac7947 */ /* 0x000fea0003800000 */
.L_x_3175:
[----:B------:R-:W0:Y:S02]  /*7f70*/  F2I.F64.TRUNC R5, R4 ;  /* 0x0000000400057311 */ /* 0x000e24000030d100 */
[----:B0-----:R0:W-:Y:S01]  /*7f80*/  STG.E.U16 desc[UR36][R8.64], R5 ;  /* 0x0000000508007986 */ /* 0x0011e2000c101524 */
[----:B------:R-:W-:Y:S05]  /*7f90*/  BRA `(.L_x_3174) ;  /* 0x0000000c00a07947 */ /* 0x000fea0003800000 */
.L_x_3170:
[----:B------:R-:W-:-:S13]  /*7fa0*/  ISETP.GT.AND P0, PT, R0, 0x6, PT ;  /* 0x000000060000780c */ /* 0x000fda0003f04270 */
[----:B------:R-:W-:Y:S05]  /*7fb0*/  @P0 BRA `(.L_x_3177) ;  /* 0x00000000004c0947 */ /* 0x000fea0003800000 */
[----:B------:R-:W-:-:S13]  /*7fc0*/  ISETP.NE.AND P0, PT, R0, 0x5, PT ;  /* 0x000000050000780c */ /* 0x000fda0003f05270 */
[----:B------:R-:W-:Y:S05]  /*7fd0*/  @!P0 BRA `(.L_x_3178) ;  /* 0x0000000000248947 */ /* 0x000fea0003800000 */
[----:B------:R-:W-:-:S13]  /*7fe0*/  ISETP.NE.AND P0, PT, R0, 0x6, PT ;  /* 0x000000060000780c */ /* 0x000fda0003f05270 */
[----:B------:R-:W-:Y:S05]  /*7ff0*/  @P0 BRA `(.L_x_3173) ;  /* 0x0000000800e00947 */ /* 0x000fea0003800000 */
[----:B------:R-:W-:Y:S01]  /*8000*/  UMOV UR4, 0xf0000000 ;  /* 0xf000000000047882 */ /* 0x000fe20000000000 */
[----:B------:R-:W-:Y:S01]  /*8010*/  UMOV UR5, 0x380fffff ;  /* 0x380fffff00057882 */ /* 0x000fe20000000000 */
[----:B------:R-:W0:Y:S01]  /*8020*/  F2F.F32.F64 R3, R4 ;  /* 0x0000000400037310 */ /* 0x000e220000301000 */
[----:B------:R-:W-:-:S14]  /*8030*/  DSETP.GEU.AND P0, PT, |R4|, UR4, PT ;  /* 0x0000000404007e2a */ /* 0x000fdc000bf0e200 */
[----:B0-----:R-:W-:-:S05]  /*8040*/  @!P0 FMUL R3, R3, 1.175494350822287508e-38 ;  /* 0x0080000003038820 */ /* 0x001fca0000400000 */
[----:B------:R0:W-:Y:S01]  /*8050*/  STG.E desc[UR36][R8.64], R3 ;  /* 0x0000000308007986 */ /* 0x0001e2000c101924 */
[----:B------:R-:W-:Y:S05]  /*8060*/  BRA `(.L_x_3174) ;  /* 0x0000000c006c7947 */ /* 0x000fea0003800000 */
.L_x_3178:
        /* <DEDUP_REMOVED lines=8> */
.L_x_3177:
[----:B------:R-:W-:-:S13]  /*80f0*/  ISETP.NE.AND P0, PT, R0, 0x7, PT ;  /* 0x000000070000780c */ /* 0x000fda0003f05270 */
[----:B------:R-:W-:Y:S05]  /*8100*/  @!P0 BRA `(.L_x_3179) ;  /* 0x0000000000548947 */ /* 0x000fea0003800000 */
[----:B------:R-:W-:-:S13]  /*8110*/  ISETP.NE.AND P0, PT, R0, 0x8, PT ;  /* 0x000000080000780c */ /* 0x000fda0003f05270 */
[----:B------:R-:W-:Y:S05]  /*8120*/  @!P0 BRA `(.L_x_3180) ;  /* 0x0000000000288947 */ /* 0x000fea0003800000 */
[----:B------:R-:W-:-:S13]  /*8130*/  ISETP.NE.AND P0, PT, R0, 0x9, PT ;  /* 0x000000090000780c */ /* 0x000fda0003f05270 */
[----:B------:R-:W-:Y:S05]  /*8140*/  @P0 BRA `(.L_x_3173) ;  /* 0x00000008008c0947 */ /* 0x000fea0003800000 */
        /* <DEDUP_REMOVED lines=8> */
.L_x_3180:
        /* <DEDUP_REMOVED lines=9> */
.L_x_3179:
[----:B------:R0:W-:Y:S01]  /*8260*/  STG.E.64 desc[UR36][R8.64], R4 ;  /* 0x0000000408007986 */ /* 0x0001e2000c101b24 */
[----:B------:R-:W-:Y:S05]  /*8270*/  BRA `(.L_x_3174) ;  /* 0x0000000800e87947 */ /* 0x000fea0003800000 */
.L_x_3169:
        /* <DEDUP_REMOVED lines=8> */
[----:B------:R-:W-:-:S06]  /*8300*/  DSETP.NEU.AND P0, PT, R4, RZ, PT ;  /* 0x000000ff0400722a */ /* 0x000fcc0003f0d000 */
[----:B------:R-:W-:-:S05]  /*8310*/  SEL R3, RZ, 0x1, !P0 ;  /* 0x00000001ff037807 */ /* 0x000fca0004000000 */
[----:B------:R0:W-:Y:S01]  /*8320*/  STG.E.U8 desc[UR36][R8.64], R3 ;  /* 0x0000000308007986 */ /* 0x0001e2000c101124 */
[----:B------:R-:W-:Y:S05]  /*8330*/  BRA `(.L_x_3174) ;  /* 0x0000000800b87947 */ /* 0x000fea0003800000 */
.L_x_3183:
[----:B------:R-:W-:-:S05]  /*8340*/  CS2R R6, SRZ ;  /* 0x0000000000067805 */ /* 0x000fca000001ff00 */
[----:B------:R0:W-:Y:S01]  /*8350*/  STG.E.128 desc[UR36][R8.64], R4 ;  /* 0x0000000408007986 */ /* 0x0001e2000c101d24 */
[----:B------:R-:W-:Y:S05]  /*8360*/  BRA `(.L_x_3174) ;  /* 0x0000000800ac7947 */ /* 0x000fea0003800000 */
.L_x_3182:
        /* <DEDUP_REMOVED lines=23> */
.L_x_3187:
[----:B------:R-:W-:Y:S05]  /*84e0*/  BSYNC.RECONVERGENT B0 ;  /* 0x0000000000007941 */ /* 0x000fea0003800200 */
.L_x_3186:
[----:B------:R-:W-:-:S05]  /*84f0*/  LOP3.LUT R7, R0, 0x80, R7, 0xf8, !PT ;  /* 0x0000008000077812 */ /* 0x000fca00078ef807 */
[----:B------:R0:W-:Y:S01]  /*8500*/  STG.E.U8 desc[UR36][R8.64], R7 ;  /* 0x0000000708007986 */ /* 0x0001e2000c101124 */
[----:B------:R-:W-:Y:S05]  /*8510*/  BRA `(.L_x_3174) ;  /* 0x0000000800407947 */ /* 0x000fea0003800000 */
.L_x_3185:
        /* <DEDUP_REMOVED lines=19> */
.L_x_3189:
[----:B------:R-:W-:Y:S05]  /*8650*/  BSYNC.RECONVERGENT B0 ;  /* 0x0000000000007941 */ /* 0x000fea0003800200 */
.L_x_3188:
[----:B------:R-:W-:-:S05]  /*8660*/  LOP3.LUT R7, R0, 0x80, R7, 0xf8, !PT ;  /* 0x0000008000077812 */ /* 0x000fca00078ef807 */
[----:B------:R0:W-:Y:S01]  /*8670*/  STG.E.U8 desc[UR36][R8.64], R7 ;  /* 0x0000000708007986 */ /* 0x0001e2000c101124 */
[----:B------:R-:W-:Y:S05]  /*8680*/  BRA `(.L_x_3174) ;  /* 0x0000000400e47947 */ /* 0x000fea0003800000 */
.L_x_3184:
        /* <DEDUP_REMOVED lines=8> */
.L_x_3181:
        /* <DEDUP_REMOVED lines=8> */
[----:B------:R-:W0:Y:S02]  /*8790*/  F2I.U32.F64.TRUNC R5, R4 ;  /* 0x0000000400057311 */ /* 0x000e24000030d000 */
[----:B0-----:R1:W-:Y:S01]  /*87a0*/  STG.E.U16 desc[UR36][R8.64], R5 ;  /* 0x0000000508007986 */ /* 0x0013e2000c101524 */
[----:B------:R-:W-:Y:S05]  /*87b0*/  BRA `(.L_x_3174) ;  /* 0x0000000400987947 */ /* 0x000fea0003800000 */
.L_x_3192:
        /* <DEDUP_REMOVED lines=17> */
.L_x_3195:
[----:B------:R-:W-:-:S04]  /*88d0*/  SHF.R.U32.HI R0, RZ, 0x14, R7 ;  /* 0x00000014ff007819 */ /* 0x000fc80000011607 */
[----:B------:R-:W-:-:S04]  /*88e0*/  LOP3.LUT R0, R0, 0x1, RZ, 0xc0, !PT ;  /* 0x0000000100007812 */ /* 0x000fc800078ec0ff */
[----:B------:R-:W-:-:S04]  /*88f0*/  IADD3 R0, PT, PT, R7, 0x487ffff, R0 ;  /* 0x0487ffff07007810 */ /* 0x000fc80007ffe000 */
[----:B------:R-:W-:-:S04]  /*8900*/  SHF.R.U32.HI R0, RZ, 0x14, R0 ;  /* 0x00000014ff007819 */ /* 0x000fc80000011600 */
[----:B------:R-:W-:-:S07]  /*8910*/  LOP3.LUT R3, R0, 0xff, RZ, 0xc0, !PT ;  /* 0x000000ff00037812 */ /* 0x000fce00078ec0ff */
.L_x_3196:
[----:B------:R-:W-:-:S04]  /*8920*/  SHF.R.U32.HI R0, RZ, 0x18, R7 ;  /* 0x00000018ff007819 */ /* 0x000fc80000011607 */
[----:B------:R-:W-:-:S07]  /*8930*/  LOP3.LUT R0, R3, 0x80, R0, 0xf8, !PT ;  /* 0x0000008003007812 */ /* 0x000fce00078ef800 */
.L_x_3194:
[----:B------:R-:W-:Y:S05]  /*8940*/  BSYNC.RECONVERGENT B0 ;  /* 0x0000000000007941 */ /* 0x000fea0003800200 */
.L_x_3193:
[----:B------:R2:W-:Y:S01]  /*8950*/  STG.E.U8 desc[UR36][R8.64], R0 ;  /* 0x0000000008007986 */ /* 0x0005e2000c101124 */
[----:B------:R-:W-:Y:S05]  /*8960*/  BRA `(.L_x_3174) ;  /* 0x00000004002c7947 */ /* 0x000fea0003800000 */
.L_x_3191:
        /* <DEDUP_REMOVED lines=17> */
.L_x_3199:
[----:B------:R-:W-:-:S04]  /*8a80*/  SHF.R.U32.HI R0, RZ, 0x15, R7 ;  /* 0x00000015ff007819 */ /* 0x000fc80000011607 */
[----:B------:R-:W-:-:S04]  /*8a90*/  LOP3.LUT R0, R0, 0x1, RZ, 0xc0, !PT ;  /* 0x0000000100007812 */ /* 0x000fc800078ec0ff */
[----:B------:R-:W-:-:S04]  /*8aa0*/  IADD3 R0, PT, PT, R7, 0x88fffff, R0 ;  /* 0x088fffff07007810 */ /* 0x000fc80007ffe000 */
[----:B------:R-:W-:-:S04]  /*8ab0*/  SHF.R.U32.HI R0, RZ, 0x15, R0 ;  /* 0x00000015ff007819 */ /* 0x000fc80000011600 */
[----:B------:R-:W-:-:S07]  /*8ac0*/  LOP3.LUT R3, R0, 0xff, RZ, 0xc0, !PT ;  /* 0x000000ff00037812 */ /* 0x000fce00078ec0ff */
.L_x_3200:
[----:B------:R-:W-:-:S04]  /*8ad0*/  SHF.R.U32.HI R0, RZ, 0x18, R7 ;  /* 0x00000018ff007819 */ /* 0x000fc80000011607 */
[----:B------:R-:W-:-:S07]  /*8ae0*/  LOP3.LUT R0, R3, 0x80, R0, 0xf8, !PT ;  /* 0x0000008003007812 */ /* 0x000fce00078ef800 */
.L_x_3198:
[----:B------:R-:W-:Y:S05]  /*8af0*/  BSYNC.RECONVERGENT B0 ;  /* 0x0000000000007941 */ /* 0x000fea0003800200 */
.L_x_3197:
[----:B------:R0:W-:Y:S01]  /*8b00*/  STG.E.U8 desc[UR36][R8.64], R0 ;  /* 0x0000000008007986 */ /* 0x0001e2000c101124 */
[----:B------:R-:W-:Y:S05]  /*8b10*/  BRA `(.L_x_3174) ;  /* 0x0000000000c07947 */ /* 0x000fea0003800000 */
.L_x_3190:
[----:B------:R-:W-:-:S13]  /*8b20*/  ISETP.NE.AND P0, PT, R0, 0x1c, PT ;  /* 0x0000001c0000780c */ /* 0x000fda0003f05270 */
[----:B------:R-:W-:Y:S05]  /*8b30*/  @!P0 BRA `(.L_x_3201) ;  /* 0x0000000000b08947 */ /* 0x000fea0003800000 */
[----:B------:R-:W-:-:S13]  /*8b40*/  ISETP.NE.AND P0, PT, R0, 0x1d, PT ;  /* 0x0000001d0000780c */ /* 0x000fda0003f05270 */
[----:B------:R-:W-:Y:S05]  /*8b50*/  @!P0 BRA `(.L_x_3202) ;  /* 0x00000000009c8947 */ /* 0x000fea0003800000 */
[----:B------:R-:W-:-:S13]  /*8b60*/  ISETP.NE.AND P0, PT, R0, 0x2c, PT ;  /* 0x0000002c0000780c */ /* 0x000fda0003f05270 */
[----:B------:R-:W-:Y:S05]  /*8b70*/  @!P0 BRA `(.L_x_3203) ;  /* 0x0000000000448947 */ /* 0x000fea0003800000 */
.L_x_3173:
        /* <DEDUP_REMOVED lines=16> */
.L_x_3204:
[----:B------:R-:W-:Y:S05]  /*8c80*/  BRA `(.L_x_3174) ;  /* 0x0000000000647947 */ /* 0x000fea0003800000 */
.L_x_3203:
        /* <DEDUP_REMOVED lines=20> */
.L_x_3202:
[----:B------:R-:W0:Y:S02]  /*8dd0*/  F2I.U64.F64.TRUNC R4, R4 ;  /* 0x0000000400047311 */ /* 0x000e24000030d800 */
[----:B0-----:R4:W-:Y:S01]  /*8de0*/  STG.E.64 desc[UR36][R8.64], R4 ;  /* 0x0000000408007986 */ /* 0x0019e2000c101b24 */
[----:B------:R-:W-:Y:S05]  /*8df0*/  BRA `(.L_x_3174) ;  /* 0x0000000000087947 */ /* 0x000fea0003800000 */
.L_x_3201:
[----:B------:R-:W0:Y:S02]  /*8e00*/  F2I.U32.F64.TRUNC R5, R4 ;  /* 0x0000000400057311 */ /* 0x000e24000030d000 */
[----:B0-----:R3:W-:Y:S02]  /*8e10*/  STG.E desc[UR36][R8.64], R5 ;  /* 0x0000000508007986 */ /* 0x0017e4000c101924 */
.L_x_3174:
[----:B------:R-:W-:-:S13]  /*8e20*/  ISETP.GE.AND P0, PT, R23, R19, PT ;  /* 0x000000131700720c */ /* 0x000fda0003f06270 */
[----:B------:R-:W-:Y:S05]  /*8e30*/  @P0 BREAK.RELIABLE B6 ;  /* 0x0000000000060942 */ /* 0x000fea0003800100 */
[----:B------:R-:W-:Y:S05]  /*8e40*/  @P0 BRA `(.L_x_3205) ;  /* 0x0000002000a00947 */ /* 0x000fea0003800000 */
[----:B------:R-:W5:Y:S01]  /*8e50*/  LDCU UR4, c[0x0][0x3c4] ;  /* 0x00007880ff0477ac */ /* 0x000f620008000800 */
[----:B01-34-:R-:W0:Y:S01]  /*8e60*/  LDC.64 R4, c[0x0][0x398] ;  /* 0x0000e600ff047b82 */ /* 0x01be220000000a00 */
[----:B--2---:R-:W-:Y:S01]  /*8e70*/  IMAD R0, R18, 0x200, R23 ;  /* 0x0000020012007824 */ /* 0x004fe200078e0217 */
        /* <DEDUP_REMOVED lines=18> */
.L_x_3209:
[----:B------:R-:W0:Y:S02]  /*8fa0*/  F2I.S64.F64.TRUNC R28, R28 ;  /* 0x0000001c001c7311 */ /* 0x000e24000030d900 */
[----:B0-----:R-:W-:-:S05]  /*8fb0*/  IMAD.MOV.U32 R3, RZ, RZ, R28 ;  /* 0x000000ffff037224 */ /* 0x001fca00078e001c */
[----:B------:R0:W-:Y:S01]  /*8fc0*/  STG.E.U8 desc[UR36][R4.64], R3 ;  /* 0x0000000304007986 */ /* 0x0001e2000c101124 */
[----:B------:R-:W-:Y:S05]  /*8fd0*/  BRA `(.L_x_3211) ;  /* 0x0000000c00e07947 */ /* 0x000fea0003800000 */
.L_x_3208:
        /* <DEDUP_REMOVED lines=9> */
.L_x_3213:
[----:B------:R-:W0:Y:S02]  /*9070*/  F2I.F64.TRUNC R29, R28 ;  /* 0x0000001c001d7311 */ /* 0x000e24000030d100 */
[----:B0-----:R0:W-:Y:S01]  /*9080*/  STG.E desc[UR36][R4.64], R29 ;  /* 0x0000001d04007986 */ /* 0x0011e2000c101924 */
[----:B------:R-:W-:Y:S05]  /*9090*/  BRA `(.L_x_3211) ;  /* 0x0000000c00b07947 */ /* 0x000fea0003800000 */
.L_x_3212:
[----:B------:R-:W0:Y:S02]  /*90a0*/  F2I.F64.TRUNC R29, R28 ;  /* 0x0000001c001d7311 */ /* 0x000e24000030d100 */
[----:B0-----:R0:W-:Y:S01]  /*90b0*/  STG.E.U16 desc[UR36][R4.64], R29 ;  /* 0x0000001d04007986 */ /* 0x0011e2000c101524 */
[----:B------:R-:W-:Y:S05]  /*90c0*/  BRA `(.L_x_3211) ;  /* 0x0000000c00a47947 */ /* 0x000fea0003800000 */
.L_x_3207:
        /* <DEDUP_REMOVED lines=13> */
.L_x_3215:
        /* <DEDUP_REMOVED lines=8> */
.L_x_3214:
        /* <DEDUP_REMOVED lines=14> */
.L_x_3217:
        /* <DEDUP_REMOVED lines=9> */
.L_x_3216:
[----:B------:R4:W-:Y:S01]  /*9390*/  STG.E.64 desc[UR36][R4.64], R28 ;  /* 0x0000001c04007986 */ /* 0x0009e2000c101b24 */
[----:B------:R-:W-:Y:S05]  /*93a0*/  BRA `(.L_x_3211) ;  /* 0x0000000800ec7947 */ /* 0x000fea0003800000 */
.L_x_3206:
        /* <DEDUP_REMOVED lines=13> */
.L_x_3221:
        /* <DEDUP_REMOVED lines=22> */
.L_x_3224:
[----:B------:R-:W-:-:S04]  /*95e0*/  SHF.R.U32.HI R3, RZ, 0x18, R7 ;  /* 0x00000018ff037819 */ /* 0x000fc80000011607 */
[----:B------:R-:W-:-:S07]  /*95f0*/  LOP3.LUT R0, R0, 0x80, R3, 0xf8, !PT ;  /* 0x0000008000007812 */ /* 0x000fce00078ef803 */
.L_x_3223:
[----:B------:R-:W-:Y:S05]  /*9600*/  BSYNC.RECONVERGENT B0 ;  /* 0x0000000000007941 */ /* 0x000fea0003800200 */
.L_x_3222:
[----:B------:R0:W-:Y:S01]  /*9610*/  STG.E.U8 desc[UR36][R4.64], R0 ;  /* 0x0000000004007986 */ /* 0x0001e2000c101124 */
[----:B------:R-:W-:Y:S05]  /*9620*/  BRA `(.L_x_3211) ;  /* 0x00000008004c7947 */ /* 0x000fea0003800000 */
.L_x_3220:
        /* <DEDUP_REMOVED lines=22> */
.L_x_3227:
[----:B------:R-:W-:-:S04]  /*9790*/  SHF.R.U32.HI R3, RZ, 0x18, R7 ;  /* 0x00000018ff037819 */ /* 0x000fc80000011607 */
[----:B------:R-:W-:-:S07]  /*97a0*/  LOP3.LUT R0, R0, 0x80, R3, 0xf8, !PT ;  /* 0x0000008000007812 */ /* 0x000fce00078ef803 */
.L_x_3226:
[----:B------:R-:W-:Y:S05]  /*97b0*/  BSYNC.RECONVERGENT B0 ;  /* 0x0000000000007941 */ /* 0x000fea0003800200 */
.L_x_3225:
[----:B------:R0:W-:Y:S01]  /*97c0*/  STG.E.U8 desc[UR36][R4.64], R0 ;  /* 0x0000000004007986 */ /* 0x0001e2000c101124 */
[----:B------:R-:W-:Y:S05]  /*97d0*/  BRA `(.L_x_3211) ;  /* 0x0000000400e07947 */ /* 0x000fea0003800000 */
.L_x_3219:
        /* <DEDUP_REMOVED lines=26> */
.L_x_3229:
[----:B------:R-:W0:Y:S02]  /*9980*/  F2I.U64.F64.TRUNC R28, R28 ;  /* 0x0000001c001c7311 */ /* 0x000e24000030d800 */
[----:B0-----:R0:W-:Y:S01]  /*9990*/  STG.E.64 desc[UR36][R4.64], R28 ;  /* 0x0000001c04007986 */ /* 0x0011e2000c101b24 */
[----:B------:R-:W-:Y:S05]  /*99a0*/  BRA `(.L_x_3211) ;  /* 0x00000004006c7947 */ /* 0x000fea0003800000 */
.L_x_3228:
[----:B------:R-:W0:Y:S02]  /*99b0*/  F2I.U32.F64.TRUNC R29, R28 ;  /* 0x0000001c001d7311 */ /* 0x000e24000030d000 */
[----:B0-----:R0:W-:Y:S01]  /*99c0*/  STG.E desc[UR36][R4.64], R29 ;  /* 0x0000001d04007986 */ /* 0x0011e2000c101924 */
[----:B------:R-:W-:Y:S05]  /*99d0*/  BRA `(.L_x_3211) ;  /* 0x0000000400607947 */ /* 0x000fea0003800000 */
.L_x_3218:
        /* <DEDUP_REMOVED lines=10> */
.L_x_3231:
[----:B------:R-:W-:-:S05]  /*9a80*/  CS2R R30, SRZ ;  /* 0x00000000001e7805 */ /* 0x000fca000001ff00 */
[----:B------:R0:W-:Y:S01]  /*9a90*/  STG.E.128 desc[UR36][R4.64], R28 ;  /* 0x0000001c04007986 */ /* 0x0001e2000c101d24 */
[----:B------:R-:W-:Y:S05]  /*9aa0*/  BRA `(.L_x_3211) ;  /* 0x00000004002c7947 */ /* 0x000fea0003800000 */
.L_x_3230:
[----:B------:R-:W-:-:S13]  /*9ab0*/  ISETP.NE.AND P0, PT, R0, 0xf, PT ;  /* 0x0000000f0000780c */ /* 0x000fda0003f05270 */
[----:B------:R-:W-:Y:S05]  /*9ac0*/  @!P0 BRA `(.L_x_3232) ;  /* 0x0000000400088947 */ /* 0x000fea0003800000 */
[----:B------:R-:W-:-:S13]  /*9ad0*/  ISETP.NE.AND P0, PT, R0, 0x17, PT ;  /* 0x000000170000780c */ /* 0x000fda0003f05270 */
[----:B------:R-:W-:Y:S05]  /*9ae0*/  @!P0 BRA `(.L_x_3233) ;  /* 0x0000000000a08947 */ /* 0x000fea0003800000 */
[----:B------:R-:W-:-:S13]  /*9af0*/  ISETP.NE.AND P0, PT, R0, 0x18, PT ;  /* 0x000000180000780c */ /* 0x000fda0003f05270 */
[----:B------:R-:W-:Y:S05]  /*9b00*/  @!P0 BRA `(.L_x_3234) ;  /* 0x0000000000448947 */ /* 0x000fea0003800000 */
.L_x_3210:
        /* <DEDUP_REMOVED lines=16> */
.L_x_3235:
[----:B------:R-:W-:Y:S05]  /*9c10*/  BRA `(.L_x_3211) ;  /* 0x0000000000d07947 */ /* 0x000fea0003800000 */
.L_x_3234:
        /* <DEDUP_REMOVED lines=17> */
.L_x_3237:
[----:B------:R-:W-:Y:S05]  /*9d30*/  BSYNC.RECONVERGENT B0 ;  /* 0x0000000000007941 */ /* 0x000fea0003800200 */
.L_x_3236:
[----:B------:R-:W-:-:S05]  /*9d40*/  LOP3.LUT R3, R0, 0x80, R3, 0xf8, !PT ;  /* 0x0000008000037812 */ /* 0x000fca00078ef803 */
[----:B------:R0:W-:Y:S01]  /*9d50*/  STG.E.U8 desc[UR36][R4.64], R3 ;  /* 0x0000000304007986 */ /* 0x0001e2000c101124 */
[----:B------:R-:W-:Y:S05]  /*9d60*/  BRA `(.L_x_3211) ;  /* 0x00000000007c7947 */ /* 0x000fea0003800000 */
.L_x_3233:
        /* <DEDUP_REMOVED lines=16> */
.L_x_3239:
[----:B------:R-:W-:Y:S01]  /*9e70*/  IMAD.MOV.U32 R0, RZ, RZ, 0x7f ;  /* 0x0000007fff007424 */ /* 0x000fe200078e00ff */
[----:B------:R-:W-:-:S04]  /*9e80*/  ISETP.GT.U32.AND P0, PT, R3, 0x7f800000, PT ;  /* 0x7f8000000300780c */ /* 0x000fc80003f04070 */
[----:B------:R-:W-:-:S09]  /*9e90*/  SEL R0, R0, 0x7c, P0 ;  /* 0x0000007c00007807 */ /* 0x000fd20000000000 */
.L_x_3240:
[----:B------:R-:W-:Y:S05]  /*9ea0*/  BSYNC.RECONVERGENT B0 ;  /* 0x0000000000007941 */ /* 0x000fea0003800200 */
.L_x_3238:
[----:B------:R-:W-:-:S04]  /*9eb0*/  SHF.R.U32.HI R3, RZ, 0x18, R7 ;  /* 0x00000018ff037819 */ /* 0x000fc80000011607 */
[----:B------:R-:W-:-:S05]  /*9ec0*/  LOP3.LUT R3, R0, 0x80, R3, 0xf8, !PT ;  /* 0x0000008000037812 */ /* 0x000fca00078ef803 */
[----:B------:R0:W-:Y:S01]  /*9ed0*/  STG.E.U8 desc[UR36][R4.64], R3 ;  /* 0x0000000304007986 */ /* 0x0001e2000c101124 */
[----:B------:R-:W-:Y:S05]  /*9ee0*/  BRA `(.L_x_3211) ;  /* 0x00000000001c7947 */ /* 0x000fea0003800000 */
.L_x_3232:
[----:B------:R-:W-:Y:S01]  /*9ef0*/  UMOV UR4, 0xf0000000 ;  /* 0xf000000000047882 */ /* 0x000fe20000000000 */
[----:B------:R-:W-:Y:S01]  /*9f00*/  UMOV UR5, 0x380fffff ;  /* 0x380fffff00057882 */ /* 0x000fe20000000000 */
[----:B------:R-:W0:Y:S01]  /*9f10*/  F2F.F32.F64 R0, R28 ;  /* 0x0000001c00007310 */ /* 0x000e220000301000 */
[----:B------:R-:W-:-:S14]  /*9f20*/  DSETP.GEU.AND P0, PT, |R28|, UR4, PT ;  /* 0x000000041c007e2a */ /* 0x000fdc000bf0e200 */
[----:B0-----:R-:W-:-:S05]  /*9f30*/  @!P0 FMUL R0, R0, 1.175494350822287508e-38 ;  /* 0x0080000000008820 */ /* 0x001fca0000400000 */
[----:B------:R-:W-:-:S05]  /*9f40*/  F2FP.BF16.F32.PACK_AB R0, RZ, R0 ;  /* 0x00000000ff00723e */ /* 0x000fca00000010ff */
[----:B------:R0:W-:Y:S02]  /*9f50*/  STG.E.U16 desc[UR36][R4.64], R0 ;  /* 0x0000000004007986 */ /* 0x0001e4000c101524 */
.L_x_3211:
[----:B------:R-:W-:-:S07]  /*9f60*/  VIADD R23, R23, 0x80 ;  /* 0x0000008017177836 */ /* 0x000fce0000000000 */
.L_x_3168:
[----:B------:R-:W-:-:S13]  /*9f70*/  ISETP.GE.AND P0, PT, R23, R19, PT ;  /* 0x000000131700720c */ /* 0x000fda0003f06270 */
[----:B------:R-:W-:Y:S05]  /*9f80*/  @P0 BREAK.RELIABLE B6 ;  /* 0x0000000000060942 */ /* 0x000fea0003800100 */
[----:B------:R-:W-:Y:S05]  /*9f90*/  @P0 BRA `(.L_x_3205) ;  /* 0x00000010004c0947 */ /* 0x000fea0003800000 */
[----:B------:R-:W-:Y:S05]  /*9fa0*/  BSYNC.RELIABLE B6 ;  /* 0x0000000000067941 */ /* 0x000fea0003800100 */
.L_x_3167:
        /* <DEDUP_REMOVED lines=21> */
.L_x_3244:
[----:B------:R-:W0:Y:S02]  /*a100*/  F2I.S64.F64.TRUNC R24, R24 ;  /* 0x0000001800187311 */ /* 0x000e24000030d900 */
[----:B0-----:R-:W-:-:S05]  /*a110*/  IMAD.MOV.U32 R3, RZ, RZ, R24 ;  /* 0x000000ffff037224 */ /* 0x001fca00078e0018 */
[----:B------:R0:W-:Y:S01]  /*a120*/  STG.E.U8 desc[UR36][R4.64], R3 ;  /* 0x0000000304007986 */ /* 0x0001e2000c101124 */
[----:B------:R-:W-:Y:S05]  /*a130*/  BRA `(.L_x_3246) ;  /* 0x0000000c00e07947 */ /* 0x000fea0003800000 */
.L_x_3243:
        /* <DEDUP_REMOVED lines=9> */
.L_x_3248:
[----:B------:R-:W0:Y:S02]  /*a1d0*/  F2I.F64.TRUNC R25, R24 ;  /* 0x0000001800197311 */ /* 0x000e24000030d100 */
[----:B0-----:R0:W-:Y:S01]  /*a1e0*/  STG.E desc[UR36][R4.64], R25 ;  /* 0x0000001904007986 */ /* 0x0011e2000c101924 */
[----:B------:R-:W-:Y:S05]  /*a1f0*/  BRA `(.L_x_3246) ;  /* 0x0000000c00b07947 */ /* 0x000fea0003800000 */
.L_x_3247:
[----:B------:R-:W0:Y:S02]  /*a200*/  F2I.F64.TRUNC R25, R24 ;  /* 0x0000001800197311 */ /* 0x000e24000030d100 */
[----:B0-----:R0:W-:Y:S01]  /*a210*/  STG.E.U16 desc[UR36][R4.64], R25 ;  /* 0x0000001904007986 */ /* 0x0011e2000c101524 */
[----:B------:R-:W-:Y:S05]  /*a220*/  BRA `(.L_x_3246) ;  /* 0x0000000c00a47947 */ /* 0x000fea0003800000 */
.L_x_3242:
        /* <DEDUP_REMOVED lines=13> */
.L_x_3250:
        /* <DEDUP_REMOVED lines=8> */
.L_x_3249:
        /* <DEDUP_REMOVED lines=14> */
.L_x_3252:
        /* <DEDUP_REMOVED lines=9> */
.L_x_3251:
[----:B------:R0:W-:Y:S01]  /*a4f0*/  STG.E.64 desc[UR36][R4.64], R24 ;  /* 0x0000001804007986 */ /* 0x0001e2000c101b24 */
[----:B------:R-:W-:Y:S05]  /*a500*/  BRA `(.L_x_3246) ;  /* 0x0000000800ec7947 */ /* 0x000fea0003800000 */
.L_x_3241:
        /* <DEDUP_REMOVED lines=13> */
.L_x_3256:
        /* <DEDUP_REMOVED lines=22> */
.L_x_3259:
[----:B------:R-:W-:-:S04]  /*a740*/  SHF.R.U32.HI R3, RZ, 0x18, R7 ;  /* 0x00000018ff037819 */ /* 0x000fc80000011607 */
[----:B------:R-:W-:-:S07]  /*a750*/  LOP3.LUT R0, R0, 0x80, R3, 0xf8, !PT ;  /* 0x0000008000007812 */ /* 0x000fce00078ef803 */
.L_x_3258:
[----:B------:R-:W-:Y:S05]  /*a760*/  BSYNC.RECONVERGENT B0 ;  /* 0x0000000000007941 */ /* 0x000fea0003800200 */
.L_x_3257:
[----:B------:R0:W-:Y:S01]  /*a770*/  STG.E.U8 desc[UR36][R4.64], R0 ;  /* 0x0000000004007986 */ /* 0x0001e2000c101124 */
[----:B------:R-:W-:Y:S05]  /*a780*/  BRA `(.L_x_3246) ;  /* 0x00000008004c7947 */ /* 0x000fea0003800000 */
.L_x_3255:
        /* <DEDUP_REMOVED lines=22> */
.L_x_3262:
[----:B------:R-:W-:-:S04]  /*a8f0*/  SHF.R.U32.HI R3, RZ, 0x18, R7 ;  /* 0x00000018ff037819 */ /* 0x000fc80000011607 */
[----:B------:R-:W-:-:S07]  /*a900*/  LOP3.LUT R0, R0, 0x80, R3, 0xf8, !PT ;  /* 0x0000008000007812 */ /* 0x000fce00078ef803 */
.L_x_3261:
[----:B------:R-:W-:Y:S05]  /*a910*/  BSYNC.RECONVERGENT B0 ;  /* 0x0000000000007941 */ /* 0x000fea0003800200 */
.L_x_3260:
[----:B------:R0:W-:Y:S01]  /*a920*/  STG.E.U8 desc[UR36][R4.64], R0 ;  /* 0x0000000004007986 */ /* 0x0001e2000c101124 */
[----:B------:R-:W-:Y:S05]  /*a930*/  BRA `(.L_x_3246) ;  /* 0x0000000400e07947 */ /* 0x000fea0003800000 */
.L_x_3254:
        /* <DEDUP_REMOVED lines=26> */
.L_x_3264:
[----:B------:R-:W0:Y:S02]  /*aae0*/  F2I.U64.F64.TRUNC R24, R24 ;  /* 0x0000001800187311 */ /* 0x000e24000030d800 */
[----:B0-----:R0:W-:Y:S01]  /*aaf0*/  STG.E.64 desc[UR36][R4.64], R24 ;  /* 0x0000001804007986 */ /* 0x0011e2000c101b24 */
[----:B------:R-:W-:Y:S05]  /*ab00*/  BRA `(.L_x_3246) ;  /* 0x00000004006c7947 */ /* 0x000fea0003800000 */
.L_x_3263:
[----:B------:R-:W0:Y:S02]  /*ab10*/  F2I.U32.F64.TRUNC R25, R24 ;  /* 0x0000001800197311 */ /* 0x000e24000030d000 */
[----:B0-----:R0:W-:Y:S01]  /*ab20*/  STG.E desc[UR36][R4.64], R25 ;  /* 0x0000001904007986 */ /* 0x0011e2000c101924 */
[----:B------:R-:W-:Y:S05]  /*ab30*/  BRA `(.L_x_3246) ;  /* 0x0000000400607947 */ /* 0x000fea0003800000 */
.L_x_3253:
        /* <DEDUP_REMOVED lines=10> */
.L_x_3266:
[----:B------:R-:W-:-:S05]  /*abe0*/  CS2R R26, SRZ ;  /* 0x00000000001a7805 */ /* 0x000fca000001ff00 */
[----:B------:R0:W-:Y:S01]  /*abf0*/  STG.E.128 desc[UR36][R4.64], R24 ;  /* 0x0000001804007986 */ /* 0x0001e2000c101d24 */
[----:B------:R-:W-:Y:S05]  /*ac00*/  BRA `(.L_x_3246) ;  /* 0x00000004002c7947 */ /* 0x000fea0003800000 */
.L_x_3265:
[----:B------:R-:W-:-:S13]  /*ac10*/  ISETP.NE.AND P0, PT, R0, 0xf, PT ;  /* 0x0000000f0000780c */ /* 0x000fda0003f05270 */
[----:B------:R-:W-:Y:S05]  /*ac20*/  @!P0 BRA `(.L_x_3267) ;  /* 0x0000000400088947 */ /* 0x000fea0003800000 */
[----:B------:R-:W-:-:S13]  /*ac30*/  ISETP.NE.AND P0, PT, R0, 0x17, PT ;  /* 0x000000170000780c */ /* 0x000fda0003f05270 */
[----:B------:R-:W-:Y:S05]  /*ac40*/  @!P0 BRA `(.L_x_3268) ;  /* 0x0000000000a08947 */ /* 0x000fea0003800000 */
[----:B------:R-:W-:-:S13]  /*ac50*/  ISETP.NE.AND P0, PT, R0, 0x18, PT ;  /* 0x000000180000780c */ /* 0x000fda0003f05270 */
[----:B------:R-:W-:Y:S05]  /*ac60*/  @!P0 BRA `(.L_x_3269) ;  /* 0x0000000000448947 */ /* 0x000fea0003800000 */
.L_x_3245:
        /* <DEDUP_REMOVED lines=16> */
.L_x_3270:
[----:B------:R-:W-:Y:S05]  /*ad70*/  BRA `(.L_x_3246) ;  /* 0x0000000000d07947 */ /* 0x000fea0003800000 */
.L_x_3269:
        /* <DEDUP_REMOVED lines=17> */
.L_x_3272:
[----:B------:R-:W-:Y:S05]  /*ae90*/  BSYNC.RECONVERGENT B0 ;  /* 0x0000000000007941 */ /* 0x000fea0003800200 */
.L_x_3271:
[----:B------:R-:W-:-:S05]  /*aea0*/  LOP3.LUT R3, R0, 0x80, R3, 0xf8, !PT ;  /* 0x0000008000037812 */ /* 0x000fca00078ef803 */
[----:B------:R3:W-:Y:S01]  /*aeb0*/  STG.E.U8 desc[UR36][R4.64], R3 ;  /* 0x0000000304007986 */ /* 0x0007e2000c101124 */
[----:B------:R-:W-:Y:S05]  /*aec0*/  BRA `(.L_x_3246) ;  /* 0x00000000007c7947 */ /* 0x000fea0003800000 */
.L_x_3268:
        /* <DEDUP_REMOVED lines=16> */
.L_x_3274:
[----:B------:R-:W-:Y:S01]  /*afd0*/  IMAD.MOV.U32 R0, RZ, RZ, 0x7f ;  /* 0x0000007fff007424 */ /* 0x000fe200078e00ff */
[----:B------:R-:W-:-:S04]  /*afe0*/  ISETP.GT.U32.AND P0, PT, R3, 0x7f800000, PT ;  /* 0x7f8000000300780c */ /* 0x000fc80003f04070 */
[----:B------:R-:W-:-:S09]  /*aff0*/  SEL R0, R0, 0x7c, P0 ;  /* 0x0000007c00007807 */ /* 0x000fd20000000000 */
.L_x_3275:
[----:B------:R-:W-:Y:S05]  /*b000*/  BSYNC.RECONVERGENT B0 ;  /* 0x0000000000007941 */ /* 0x000fea0003800200 */
.L_x_3273:
[----:B------:R-:W-:-:S04]  /*b010*/  SHF.R.U32.HI R3, RZ, 0x18, R7 ;  /* 0x00000018ff037819 */ /* 0x000fc80000011607 */
[----:B------:R-:W-:-:S05]  /*b020*/  LOP3.LUT R3, R0, 0x80, R3, 0xf8, !PT ;  /* 0x0000008000037812 */ /* 0x000fca00078ef803 */
[----:B------:R2:W-:Y:S01]  /*b030*/  STG.E.U8 desc[UR36][R4.64], R3 ;  /* 0x0000000304007986 */ /* 0x0005e2000c101124 */
[----:B------:R-:W-:Y:S05]  /*b040*/  BRA `(.L_x_3246) ;  /* 0x00000000001c7947 */ /* 0x000fea0003800000 */
.L_x_3267:
[----:B------:R-:W-:Y:S01]  /*b050*/  UMOV UR4, 0xf0000000 ;  /* 0xf000000000047882 */ /* 0x000fe20000000000 */
[----:B------:R-:W-:Y:S01]  /*b060*/  UMOV UR5, 0x380fffff ;  /* 0x380fffff00057882 */ /* 0x000fe20000000000 */
[----:B------:R-:W0:Y:S01]  /*b070*/  F2F.F32.F64 R0, R24 ;  /* 0x0000001800007310 */ /* 0x000e220000301000 */
[----:B------:R-:W-:-:S14]  /*b080*/  DSETP.GEU.AND P0, PT, |R24|, UR4, PT ;  /* 0x0000000418007e2a */ /* 0x000fdc000bf0e200 */
[----:B0-----:R-:W-:-:S05]  /*b090*/  @!P0 FMUL R0, R0, 1.175494350822287508e-38 ;  /* 0x0080000000008820 */ /* 0x001fca0000400000 */
[----:B------:R-:W-:-:S05]  /*b0a0*/  F2FP.BF16.F32.PACK_AB R0, RZ, R0 ;  /* 0x00000000ff00723e */ /* 0x000fca00000010ff */
[----:B------:R4:W-:Y:S02]  /*b0b0*/  STG.E.U16 desc[UR36][R4.64], R0 ;  /* 0x0000000004007986 */ /* 0x0009e4000c101524 */
.L_x_3246:
[----:B------:R-:W-:-:S07]  /*b0c0*/  VIADD R23, R23, 0x80 ;  /* 0x0000008017177836 */ /* 0x000fce0000000000 */
.L_x_3205:
[----:B------:R-:W-:Y:S05]  /*b0d0*/  BSYNC.RECONVERGENT B7 ;  /* 0x0000000000077941 */ /* 0x000fea0003800200 */
.L_x_3166:
        /* <DEDUP_REMOVED lines=20> */
[----:B0-----:R-:W-:Y:S01]  /*b220*/  STG.E.U8 desc[UR36][R4.64], R17 ;  /* 0x0000001104007986 */ /* 0x001fe2000c101124 */
[----:B------:R-:W-:Y:S05]  /*b230*/  EXIT ;  /* 0x000000000000794d */ /* 0x000fea0003800000 */
.L_x_3279:
[----:B------:R-:W0:Y:S02]  /*b240*/  F2I.S64.F64.TRUNC R16, R16 ;  /* 0x0000001000107311 */ /* 0x000e24000030d900 */
[----:B0-----:R-:W-:-:S05]  /*b250*/  IMAD.MOV.U32 R3, RZ, RZ, R16 ;  /* 0x000000ffff037224 */ /* 0x001fca00078e0010 */
[----:B------:R-:W-:Y:S01]  /*b260*/  STG.E.U8 desc[UR36][R4.64], R3 ;  /* 0x0000000304007986 */ /* 0x000fe2000c101124 */
[----:B------:R-:W-:Y:S05]  /*b270*/  EXIT ;  /* 0x000000000000794d */ /* 0x000fea0003800000 */
.L_x_3278:
[----:B------:R-:W-:-:S13]  /*b280*/  ISETP.NE.AND P0, PT, R0, 0x2, PT ;  /* 0x000000020000780c */ /* 0x000fda0003f05270 */
[----:B------:R-:W-:Y:S05]  /*b290*/  @!P0 BRA `(.L_x_3281) ;  /* 0x0000000000288947 */ /* 0x000fea0003800000 */
[----:B------:R-:W-:-:S13]  /*b2a0*/  ISETP.NE.AND P0, PT, R0, 0x3, PT ;  /* 0x000000030000780c */ /* 0x000fda0003f05270 */
[----:B------:R-:W-:Y:S05]  /*b2b0*/  @!P0 BRA `(.L_x_3282) ;  /* 0x0000000000148947 */ /* 0x000fea0003800000 */
[----:B------:R-:W-:-:S13]  /*b2c0*/  ISETP.NE.AND P0, PT, R0, 0x4, PT ;  /* 0x000000040000780c */ /* 0x000fda0003f05270 */
[----:B------:R-:W-:Y:S05]  /*b2d0*/  @P0 BRA `(.L_x_3280) ;  /* 0x0000000800b40947 */ /* 0x000fea0003800000 */
[----:B------:R-:W0:Y:S02]  /*b2e0*/  F2I.S64.F64.TRUNC R16, R16 ;  /* 0x0000001000107311 */ /* 0x000e24000030d900 */
[----:B0-----:R-:W-:Y:S01]  /*b2f0*/  STG.E.64 desc[UR36][R4.64], R16 ;  /* 0x0000001004007986 */ /* 0x001fe2000c101b24 */
[----:B------:R-:W-:Y:S05]  /*b300*/  EXIT ;  /* 0x000000000000794d */ /* 0x000fea0003800000 */
.L_x_3282:
[----:B------:R-:W0:Y:S02]  /*b310*/  F2I.F64.TRUNC R17, R16 ;  /* 0x0000001000117311 */ /* 0x000e24000030d100 */
[----:B0-----:R-:W-:Y:S01]  /*b320*/  STG.E desc[UR36][R4.64], R17 ;  /* 0x0000001104007986 */ /* 0x001fe2000c101924 */
[----:B------:R-:W-:Y:S05]  /*b330*/  EXIT ;  /* 0x000000000000794d */ /* 0x000fea0003800000 */
.L_x_3281:
[----:B------:R-:W0:Y:S02]  /*b340*/  F2I.F64.TRUNC R17, R16 ;  /* 0x0000001000117311 */ /* 0x000e24000030d100 */
[----:B0-----:R-:W-:Y:S01]  /*b350*/  STG.E.U16 desc[UR36][R4.64], R17 ;  /* 0x0000001104007986 */ /* 0x001fe2000c101524 */
[----:B------:R-:W-:Y:S05]  /*b360*/  EXIT ;  /* 0x000000000000794d */ /* 0x000fea0003800000 */
.L_x_3277:
        /* <DEDUP_REMOVED lines=11> */
[----:B------:R-:W-:Y:S01]  /*b420*/  STG.E desc[UR36][R4.64], R3 ;  /* 0x0000000304007986 */ /* 0x000fe2000c101924 */
[----:B------:R-:W-:Y:S05]  /*b430*/  EXIT ;  /* 0x000000000000794d */ /* 0x000fea0003800000 */
.L_x_3284:
[----:B------:R-:W-:Y:S01]  /*b440*/  UMOV UR4, 0xf0000000 ;  /* 0xf000000000047882 */ /* 0x000fe20000000000 */
[----:B------:R-:W-:Y:S01]  /*b450*/  UMOV UR5, 0x380fffff ;  /* 0x380fffff00057882 */ /* 0x000fe20000000000 */
[----:B------:R-:W0:Y:S01]  /*b460*/  F2F.F32.F64 R0, R16 ;  /* 0x0000001000007310 */ /* 0x000e220000301000 */
[----:B------:R-:W-:-:S14]  /*b470*/  DSETP.GEU.AND P0, PT, |R16|, UR4, PT ;  /* 0x0000000410007e2a */ /* 0x000fdc000bf0e200 */
[----:B0-----:R-:W-:-:S05]  /*b480*/  @!P0 FMUL R0, R0, 1.175494350822287508e-38 ;  /* 0x0080000000008820 */ /* 0x001fca0000400000 */
[----:B------:R-:W-:-:S05]  /*b490*/  F2FP.F16.F32.PACK_AB R0, RZ, R0 ;  /* 0x00000000ff00723e */ /* 0x000fca00000000ff */
[----:B------:R-:W-:Y:S01]  /*b4a0*/  STG.E.U16 desc[UR36][R4.64], R0 ;  /* 0x0000000004007986 */ /* 0x000fe2000c101524 */
[----:B------:R-:W-:Y:S05]  /*b4b0*/  EXIT ;  /* 0x000000000000794d */ /* 0x000fea0003800000 */
.L_x_3283:
        /* <DEDUP_REMOVED lines=14> */
.L_x_3286:
[----:B------:R-:W-:Y:S01]  /*b5a0*/  UMOV UR4, 0xf0000000 ;  /* 0xf000000000047882 */ /* 0x000fe20000000000 */
[----:B------:R-:W-:Y:S01]  /*b5b0*/  UMOV UR5, 0x380fffff ;  /* 0x380fffff00057882 */ /* 0x000fe20000000000 */
[----:B------:R-:W0:Y:S01]  /*b5c0*/  F2F.F32.F64 R0, R16 ;  /* 0x0000001000007310 */ /* 0x000e220000301000 */
[----:B------:R-:W-:-:S14]  /*b5d0*/  DSETP.GEU.AND P0, PT, |R16|, UR4, PT ;  /* 0x0000000410007e2a */ /* 0x000fdc000bf0e200 */
[----:B0-----:R-:W-:-:S05]  /*b5e0*/  @!P0 FMUL R0, R0, 1.175494350822287508e-38 ;  /* 0x0080000000008820 */ /* 0x001fca0000400000 */
[----:B------:R-:W-:-:S04]  /*b5f0*/  F2FP.F16.F32.PACK_AB R3, RZ, R0 ;  /* 0x00000000ff03723e */ /* 0x000fc800000000ff */
[----:B------:R-:W-:-:S05]  /*b600*/  PRMT R3, R3, 0x5410, RZ ;  /* 0x0000541003037816 */ /* 0x000fca00000000ff */
[----:B------:R-:W-:Y:S01]  /*b610*/  STG.E desc[UR36][R4.64], R3 ;  /* 0x0000000304007986 */ /* 0x000fe2000c101924 */
[----:B------:R-:W-:Y:S05]  /*b620*/  EXIT ;  /* 0x000000000000794d */ /* 0x000fea0003800000 */
.L_x_3285:
[----:B------:R-:W-:Y:S01]  /*b630*/  STG.E.64 desc[UR36][R4.64], R16 ;  /* 0x0000001004007986 */ /* 0x000fe2000c101b24 */
[----:B------:R-:W-:Y:S05]  /*b640*/  EXIT ;  /* 0x000000000000794d */ /* 0x000fea0003800000 */
.L_x_3276:
        /* <DEDUP_REMOVED lines=11> */
[----:B0-----:R-:W-:Y:S01]  /*b700*/  STG.E.U16 desc[UR36][R4.64], R17 ;  /* 0x0000001104007986 */ /* 0x001fe2000c101524 */
[----:B------:R-:W-:Y:S05]  /*b710*/  EXIT ;  /* 0x000000000000794d */ /* 0x000fea0003800000 */
.L_x_3290:
        /* <DEDUP_REMOVED lines=21> */
.L_x_3293:
[----:B------:R-:W-:-:S04]  /*b870*/  SHF.R.U32.HI R3, RZ, 0x18, R7 ;  /* 0x00000018ff037819 */ /* 0x000fc80000011607 */
[----:B------:R-:W-:-:S04]  /*b880*/  LOP3.LUT R0, R0, 0x80, R3, 0xf8, !PT ;  /* 0x0000008000007812 */ /* 0x000fc800078ef803 */
[----:B------:R-:W-:-:S07]  /*b890*/  PRMT R2, R0, 0x7610, R2 ;  /* 0x0000761000027816 */ /* 0x000fce0000000002 */
.L_x_3292:
[----:B------:R-:W-:Y:S05]  /*b8a0*/  BSYNC.RECONVERGENT B0 ;  /* 0x0000000000007941 */ /* 0x000fea0003800200 */
.L_x_3291:
[----:B------:R-:W-:Y:S01]  /*b8b0*/  STG.E.U8 desc[UR36][R4.64], R2 ;  /* 0x0000000204007986 */ /* 0x000fe2000c101124 */
[----:B------:R-:W-:Y:S05]  /*b8c0*/  EXIT ;  /* 0x000000000000794d */ /* 0x000fea0003800000 */
.L_x_3289:
        /* <DEDUP_REMOVED lines=21> */
.L_x_3296:
[----:B------:R-:W-:-:S04]  /*ba20*/  SHF.R.U32.HI R3, RZ, 0x18, R7 ;  /* 0x00000018ff037819 */ /* 0x000fc80000011607 */
[----:B------:R-:W-:-:S04]  /*ba30*/  LOP3.LUT R0, R0, 0x80, R3, 0xf8, !PT ;  /* 0x0000008000007812 */ /* 0x000fc800078ef803 */
[----:B------:R-:W-:-:S07]  /*ba40*/  PRMT R2, R0, 0x7610, R2 ;  /* 0x0000761000027816 */ /* 0x000fce0000000002 */
.L_x_3295:
[----:B------:R-:W-:Y:S05]  /*ba50*/  BSYNC.RECONVERGENT B0 ;  /* 0x0000000000007941 */ /* 0x000fea0003800200 */
.L_x_3294:
[----:B------:R-:W-:Y:S01]  /*ba60*/  STG.E.U8 desc[UR36][R4.64], R2 ;  /* 0x0000000204007986 */ /* 0x000fe2000c101124 */
[----:B------:R-:W-:Y:S05]  /*ba70*/  EXIT ;  /* 0x000000000000794d */ /* 0x000fea0003800000 */
.L_x_3288:
        /* <DEDUP_REMOVED lines=26> */
.L_x_3298:
[----:B------:R-:W0:Y:S02]  /*bc20*/  F2I.U64.F64.TRUNC R16, R16 ;  /* 0x0000001000107311 */ /* 0x000e24000030d800 */
[----:B0-----:R-:W-:Y:S01]  /*bc30*/  STG.E.64 desc[UR36][R4.64], R16 ;  /* 0x0000001004007986 */ /* 0x001fe2000c101b24 */
[----:B------:R-:W-:Y:S05]  /*bc40*/  EXIT ;  /* 0x000000000000794d */ /* 0x000fea0003800000 */
.L_x_3297:
[----:B------:R-:W0:Y:S02]  /*bc50*/  F2I.U32.F64.TRUNC R17, R16 ;  /* 0x0000001000117311 */ /* 0x000e24000030d000 */
[----:B0-----:R-:W-:Y:S01]  /*bc60*/  STG.E desc[UR36][R4.64], R17 ;  /* 0x0000001104007986 */ /* 0x001fe2000c101924 */
[----:B------:R-:W-:Y:S05]  /*bc70*/  EXIT ;  /* 0x000000000000794d */ /* 0x000fea0003800000 */
.L_x_3287:
        /* <DEDUP_REMOVED lines=8> */
[----:B------:R-:W-:Y:S01]  /*bd00*/  STG.E.U8 desc[UR36][R4.64], R3 ;  /* 0x0000000304007986 */ /* 0x000fe2000c101124 */
[----:B------:R-:W-:Y:S05]  /*bd10*/  EXIT ;  /* 0x000000000000794d */ /* 0x000fea0003800000 */
.L_x_3300:
[----:B------:R-:W-:-:S05]  /*bd20*/  CS2R R18, SRZ ;  /* 0x0000000000127805 */ /* 0x000fca000001ff00 */
[----:B------:R-:W-:Y:S01]  /*bd30*/  STG.E.128 desc[UR36][R4.64], R16 ;  /* 0x0000001004007986 */ /* 0x000fe2000c101d24 */
[----:B------:R-:W-:Y:S05]  /*bd40*/  EXIT ;  /* 0x000000000000794d */ /* 0x000fea0003800000 */
.L_x_3299:
[----:B------:R-:W-:-:S13]  /*bd50*/  ISETP.NE.AND P0, PT, R0, 0xf, PT ;  /* 0x0000000f0000780c */ /* 0x000fda0003f05270 */
[----:B------:R-:W-:Y:S05]  /*bd60*/  @!P0 BRA `(.L_x_3301) ;  /* 0x0000000400088947 */ /* 0x000fea0003800000 */
[----:B------:R-:W-:-:S13]  /*bd70*/  ISETP.NE.AND P0, PT, R0, 0x17, PT ;  /* 0x000000170000780c */ /* 0x000fda0003f05270 */
[----:B------:R-:W-:Y:S05]  /*bd80*/  @!P0 BRA `(.L_x_3302) ;  /* 0x0000000000a08947 */ /* 0x000fea0003800000 */
[----:B------:R-:W-:-:S13]  /*bd90*/  ISETP.NE.AND P0, PT, R0, 0x18, PT ;  /* 0x000000180000780c */ /* 0x000fda0003f05270 */
[----:B------:R-:W-:Y:S05]  /*bda0*/  @!P0 BRA `(.L_x_3303) ;  /* 0x0000000000448947 */ /* 0x000fea0003800000 */
.L_x_3280:
        /* <DEDUP_REMOVED lines=16> */
.L_x_3304:
[----:B------:R-:W-:Y:S05]  /*beb0*/  EXIT ;  /* 0x000000000000794d */ /* 0x000fea0003800000 */
.L_x_3303:
        /* <DEDUP_REMOVED lines=17> */
.L_x_3306:
[----:B------:R-:W-:Y:S05]  /*bfd0*/  BSYNC.RECONVERGENT B0 ;  /* 0x0000000000007941 */ /* 0x000fea0003800200 */
.L_x_3305:
[----:B------:R-:W-:-:S05]  /*bfe0*/  LOP3.LUT R3, R0, 0x80, R3, 0xf8, !PT ;  /* 0x0000008000037812 */ /* 0x000fca00078ef803 */
[----:B------:R-:W-:Y:S01]  /*bff0*/  STG.E.U8 desc[UR36][R4.64], R3 ;  /* 0x0000000304007986 */ /* 0x000fe2000c101124 */
[----:B------:R-:W-:Y:S05]  /*c000*/  EXIT ;  /* 0x000000000000794d */ /* 0x000fea0003800000 */
.L_x_3302:
        /* <DEDUP_REMOVED lines=16> */
.L_x_3308:
[----:B------:R-:W-:Y:S01]  /*c110*/  IMAD.MOV.U32 R0, RZ, RZ, 0x7f ;  /* 0x0000007fff007424 */ /* 0x000fe200078e00ff */
[----:B------:R-:W-:-:S04]  /*c120*/  ISETP.GT.U32.AND P0, PT, R2, 0x7f800000, PT ;  /* 0x7f8000000200780c */ /* 0x000fc80003f04070 */
[----:B------:R-:W-:-:S09]  /*c130*/  SEL R0, R0, 0x7c, P0 ;  /* 0x0000007c00007807 */ /* 0x000fd20000000000 */
.L_x_3309:
[----:B------:R-:W-:Y:S05]  /*c140*/  BSYNC.RECONVERGENT B0 ;  /* 0x0000000000007941 */ /* 0x000fea0003800200 */
.L_x_3307:
[----:B------:R-:W-:-:S04]  /*c150*/  SHF.R.U32.HI R3, RZ, 0x18, R3 ;  /* 0x00000018ff037819 */ /* 0x000fc80000011603 */
[----:B------:R-:W-:-:S05]  /*c160*/  LOP3.LUT R3, R0, 0x80, R3, 0xf8, !PT ;  /* 0x0000008000037812 */ /* 0x000fca00078ef803 */
[----:B------:R-:W-:Y:S01]  /*c170*/  STG.E.U8 desc[UR36][R4.64], R3 ;  /* 0x0000000304007986 */ /* 0x000fe2000c101124 */
[----:B------:R-:W-:Y:S05]  /*c180*/  EXIT ;  /* 0x000000000000794d */ /* 0x000fea0003800000 */
.L_x_3301:
[----:B------:R-:W-:Y:S01]  /*c190*/  UMOV UR4, 0xf0000000 ;  /* 0xf000000000047882 */ /* 0x000fe20000000000 */
[----:B------:R-:W-:Y:S01]  /*c1a0*/  UMOV UR5, 0x380fffff ;  /* 0x380fffff00057882 */ /* 0x000fe20000000000 */
[----:B------:R-:W0:Y:S01]  /*c1b0*/  F2F.F32.F64 R0, R16 ;  /* 0x0000001000007310 */ /* 0x000e220000301000 */
[----:B------:R-:W-:-:S14]  /*c1c0*/  DSETP.GEU.AND P0, PT, |R16|, UR4, PT ;  /* 0x0000000410007e2a */ /* 0x000fdc000bf0e200 */
[----:B0-----:R-:W-:-:S05]  /*c1d0*/  @!P0 FMUL R0, R0, 1.175494350822287508e-38 ;  /* 0x0080000000008820 */ /* 0x001fca0000400000 */
[----:B------:R-:W-:-:S05]  /*c1e0*/  F2FP.BF16.F32.PACK_AB R0, RZ, R0 ;  /* 0x00000000ff00723e */ /* 0x000fca00000010ff */
[----:B------:R-:W-:Y:S01]  /*c1f0*/  STG.E.U16 desc[UR36][R4.64], R0 ;  /* 0x0000000004007986 */ /* 0x000fe2000c101524 */
[----:B------:R-:W-:Y:S05]  /*c200*/  EXIT ;  /* 0x000000000000794d */ /* 0x000fea0003800000 */
.L_x_3310:
        /* <DEDUP_REMOVED lines=15> */
.L_x_5742:


//--------------------- .text._ZN2at6native18elementwise_kernelILi128ELi2EZNS0_22gpu_kernel_impl_nocastIZZZNS0_66_GLOBAL__N__d53a5ca4_28_ActivationLeakyReluKernel_cu_9e10b42f_311226leaky_relu_backward_kernelERNS_18TensorIteratorBaseERKN3c106ScalarEENKUlvE_clEvENKUlvE_clEvEUlddE_EEvS5_RKT_EUliE_EEviT1_ --------------------------
	.section	.text._ZN2at6native18elementwise_kernelILi128ELi2EZNS0_22gpu_kernel_impl_nocastIZZZNS0_66_GLOBAL__N__d53a5ca4_28_ActivationLeakyReluKernel_cu_9e10b42f_311226leaky_relu_backward_kernelERNS_18TensorIteratorBaseERKN3c106ScalarEENKUlvE_clEvENKUlvE_clEvEUlddE_EEvS5_RKT_EUliE_EEviT1_,"ax",@progbits
	.align	128
        .global         _ZN2at6native18elementwise_kernelILi128ELi2EZNS0_22gpu_kernel_impl_nocastIZZZNS0_66_GLOBAL__N__d53a5ca4_28_ActivationLeakyReluKernel_cu_9e10b42f_311226leaky_relu_backward_kernelERNS_18TensorIteratorBaseERKN3c106ScalarEENKUlvE_clEvENKUlvE_clEvEUlddE_EEvS5_RKT_EUliE_EEviT1_
        .type           _ZN2at6native18elementwise_kernelILi128ELi2EZNS0_22gpu_kernel_impl_nocastIZZZNS0_66_GLOBAL__N__d53a5ca4_28_ActivationLeakyReluKernel_cu_9e10b42f_311226leaky_relu_backward_kernelERNS_18TensorIteratorBaseERKN3c106ScalarEENKUlvE_clEvENKUlvE_clEvEUlddE_EEvS5_RKT_EUliE_EEviT1_,@function
        .size           _ZN2at6native18elementwise_kernelILi128ELi2EZNS0_22gpu_kernel_impl_nocastIZZZNS0_66_GLOBAL__N__d53a5ca4_28_ActivationLeakyReluKernel_cu_9e10b42f_311226leaky_relu_backward_kernelERNS_18TensorIteratorBaseERKN3c106ScalarEENKUlvE_clEvENKUlvE_clEvEUlddE_EEvS5_RKT_EUliE_EEviT1_,(.L_x_5743 - _ZN2at6native18elementwise_kernelILi128ELi2EZNS0_22gpu_kernel_impl_nocastIZZZNS0_66_GLOBAL__N__d53a5ca4_28_ActivationLeakyReluKernel_cu_9e10b42f_311226leaky_relu_backward_kernelERNS_18TensorIteratorBaseERKN3c106ScalarEENKUlvE_clEvENKUlvE_clEvEUlddE_EEvS5_RKT_EUliE_EEviT1_)
        .other          _ZN2at6native18elementwise_kernelILi128ELi2EZNS0_22gpu_kernel_impl_nocastIZZZNS0_66_GLOBAL__N__d53a5ca4_28_ActivationLeakyReluKernel_cu_9e10b42f_311226leaky_relu_backward_kernelERNS_18TensorIteratorBaseERKN3c106ScalarEENKUlvE_clEvENKUlvE_clEvEUlddE_EEvS5_RKT_EUliE_EEviT1_,@"STO_CUDA_ENTRY STV_DEFAULT"
_ZN2at6native18elementwise_kernelILi128ELi2EZNS0_22gpu_kernel_impl_nocastIZZZNS0_66_GLOBAL__N__d53a5ca4_28_ActivationLeakyReluKernel_cu_9e10b42f_311226leaky_relu_backward_kernelERNS_18TensorIteratorBaseERKN3c106ScalarEENKUlvE_clEvENKUlvE_clEvEUlddE_EEvS5_RKT_EUliE_EEviT1_:
.text._ZN2at6native18elementwise_kernelILi128ELi2EZNS0_22gpu_kernel_impl_nocastIZZZNS0_66_GLOBAL__N__d53a5ca4_28_ActivationLeakyReluKernel_cu_9e10b42f_311226leaky_relu_backward_kernelERNS_18TensorIteratorBaseERKN3c106ScalarEENKUlvE_clEvENKUlvE_clEvEUlddE_EEvS5_RKT_EUliE_EEviT1_:
        /* <DEDUP_REMOVED lines=14> */
[----:B------:R-:W1:Y:S07]  /*00e0*/  LDCU.64 UR8, c[0x0][0x600] ;  /* 0x0000c000ff0877ac */ /* 0x000e6e0008000a00 */
[----:B------:R-:W2:Y:S01]  /*00f0*/  LDC.64 R4, c[0x0][0x5f0] ;  /* 0x00017c00ff047b82 */ /* 0x000ea20000000a00 */
[----:B0-----:R-:W1:Y:S04]  /*0100*/  LDG.E.64 R6, desc[UR6][R6.64] ;  /* 0x0000000606067981 */ /* 0x001e68000c1e1b00 */
[----:B--2---:R-:W2:Y:S03]  /*0110*/  LDG.E.64 R4, desc[UR6][R4.64] ;  /* 0x0000000604047981 */ /* 0x004ea6000c1e1b00 */
[----:B------:R-:W0:Y:S01]  /*0120*/  LDC.64 R10, c[0x0][0x5e8] ;  /* 0x00017a00ff0a7b82 */ /* 0x000e220000000a00 */
[----:B------:R-:W-:Y:S01]  /*0130*/  IADD3 R3, PT, PT, R3, 0x80, RZ ;  /* 0x0000008003037810 */ /* 0x000fe20007ffe0ff */
[----:B-1----:R-:W-:-:S02]  /*0140*/  DMUL R8, R6, UR8 ;  /* 0x0000000806087c28 */ /* 0x002fc40008000000 */
[----:B--2---:R-:W-:-:S08]  /*0150*/  DSETP.GT.AND P0, PT, R4, RZ, PT ;  /* 0x000000ff0400722a */ /* 0x004fd00003f04000 */
[----:B------:R-:W-:Y:S02]  /*0160*/  FSEL R8, R6, R8, P0 ;  /* 0x0000000806087208 */ /* 0x000fe40000000000 */
[----:B------:R-:W-:-:S05]  /*0170*/  FSEL R9, R7, R9, P0 ;  /* 0x0000000907097208 */ /* 0x000fca0000000000 */
[----:B0-----:R0:W-:Y:S02]  /*0180*/  STG.E.64 desc[UR6][R10.64], R8 ;  /* 0x000000080a007986 */ /* 0x0011e4000c101b06 */
.L_x_3313:
[----:B------:R-:W-:Y:S05]  /*0190*/  BSYNC.RECONVERGENT B0 ;  /* 0x0000000000007941 */ /* 0x000fea0003800200 */
.L_x_3312:
[----:B------:R-:W-:-:S13]  /*01a0*/  ISETP.GE.AND P0, PT, R3, UR4, PT ;  /* 0x0000000403007c0c */ /* 0x000fda000bf06270 */
[----:B------:R-:W-:Y:S05]  /*01b0*/  @P0 EXIT ;  /* 0x000000000000094d */ /* 0x000fea0003800000 */
[----:B------:R-:W1:Y:S01]  /*01c0*/  LDC.64 R4, c[0x0][0x5f8] ;  /* 0x00017e00ff047b82 */ /* 0x000e620000000a00 */
[----:B------:R-:W2:Y:S07]  /*01d0*/  LDCU.64 UR4, c[0x0][0x600] ;  /* 0x0000c000ff0477ac */ /* 0x000eae0008000a00 */
[----:B0-----:R-:W0:Y:S01]  /*01e0*/  LDC.64 R8, c[0x0][0x5f0] ;  /* 0x00017c00ff087b82 */ /* 0x001e220000000a00 */
[----:B-1----:R-:W2:Y:S04]  /*01f0*/  LDG.E.64 R4, desc[UR6][R4.64] ;  /* 0x0000000604047981 */ /* 0x002ea8000c1e1b00 */
[----:B0-----:R-:W3:Y:S03]  /*0200*/  LDG.E.64 R2, desc[UR6][R8.64] ;  /* 0x0000000608027981 */ /* 0x001ee6000c1e1b00 */
[----:B------:R-:W0:Y:S01]  /*0210*/  LDC.64 R10, c[0x0][0x5e8] ;  /* 0x00017a00ff0a7b82 */ /* 0x000e220000000a00 */
[----:B--2---:R-:W-:-:S02]  /*0220*/  DMUL R6, R4, UR4 ;  /* 0x0000000404067c28 */ /* 0x004fc40008000000 */
[----:B---3--:R-:W-:-:S08]  /*0230*/  DSETP.GT.AND P0, PT, R2, RZ, PT ;  /* 0x000000ff0200722a */ /* 0x008fd00003f04000 */
[----:B------:R-:W-:Y:S02]  /*0240*/  FSEL R2, R4, R6, P0 ;  /* 0x0000000604027208 */ /* 0x000fe40000000000 */
[----:B------:R-:W-:-:S05]  /*0250*/  FSEL R3, R5, R7, P0 ;  /* 0x0000000705037208 */ /* 0x000fca0000000000 */
[----:B0-----:R-:W-:Y:S01]  /*0260*/  STG.E.64 desc[UR6][R10.64], R2 ;  /* 0x000000020a007986 */ /* 0x001fe2000c101b06 */
[----:B------:R-:W-:Y:S05]  /*0270*/  EXIT ;  /* 0x000000000000794d */ /* 0x000fea0003800000 */
.L_x_3311:
        /* <DEDUP_REMOVED lines=8> */
[----:B------:R-:W-:Y:S02]  /*0300*/  MOV R4, RZ ;  /* 0x000000ff00047202 */ /* 0x000fe40000000f00 */
        /* <DEDUP_REMOVED lines=323> */
[----:B------:R-:W-:Y:S01]  /*1740*/  MOV R8, RZ ;  /* 0x000000ff00087202 */ /* 0x000fe20000000f00 */
        /* <DEDUP_REMOVED lines=22> */
.L_x_3316:
[----:B------:R-:W0:Y:S02]  /*18b0*/  LDCU.128 UR8, c[0x0][0x5f0] ;  /* 0x0000be00ff0877ac */ /* 0x000e240008000c00 */
[----:B0-----:R-:W-:Y:S02]  /*18c0*/  IADD3 R8, P1, PT, R6, UR10, RZ ;  /* 0x0000000a06087c10 */ /* 0x001fe4000ff3e0ff */
[----:B------:R-:W-:Y:S02]  /*18d0*/  IADD3 R6, P0, PT, R4, UR8, RZ ;  /* 0x0000000804067c10 */ /* 0x000fe4000ff1e0ff */
[----:B------:R-:W-:Y:S01]  /*18e0*/  IADD3.X R9, PT, PT, RZ, UR11, RZ, P1, !PT ;  /* 0x0000000bff097c10 */ /* 0x000fe20008ffe4ff */
[----:B------:R-:W0:Y:S01]  /*18f0*/  LDCU.64 UR10, c[0x0][0x600] ;  /* 0x0000c000ff0a77ac */ /* 0x000e220008000a00 */
[----:B------:R-:W-:Y:S01]  /*1900*/  IADD3.X R7, PT, PT, RZ, UR9, RZ, P0, !PT ;  /* 0x00000009ff077c10 */ /* 0x000fe200087fe4ff */
[----:B------:R-:W1:Y:S03]  /*1910*/  LDCU.64 UR8, c[0x0][0x5e8] ;  /* 0x0000bd00ff0877ac */ /* 0x000e660008000a00 */
[----:B------:R-:W0:Y:S04]  /*1920*/  LDG.E.64 R8, desc[UR6][R8.64] ;  /* 0x0000000608087981 */ /* 0x000e28000c1e1b00 */
[----:B------:R-:W2:Y:S01]  /*1930*/  LDG.E.64 R6, desc[UR6][R6.64] ;  /* 0x0000000606067981 */ /* 0x000ea2000c1e1b00 */
[----:B------:R-:W-:-:S02]  /*1940*/  IADD3 R3, PT, PT, R3, 0x80, RZ ;  /* 0x0000008003037810 */ /* 0x000fc40007ffe0ff */
[----:B-1----:R-:W-:-:S04]  /*1950*/  IADD3 R12, P1, PT, R5, UR8, RZ ;  /* 0x00000008050c7c10 */ /* 0x002fc8000ff3e0ff */
[----:B------:R-:W-:Y:S01]  /*1960*/  IADD3.X R13, PT, PT, RZ, UR9, RZ, P1, !PT ;  /* 0x00000009ff0d7c10 */ /* 0x000fe20008ffe4ff */
[----:B0-----:R-:W-:Y:S02]  /*1970*/  DMUL R10, R8, UR10 ;  /* 0x0000000a080a7c28 */ /* 0x001fe40008000000 */
[----:B--2---:R-:W-:-:S08]  /*1980*/  DSETP.GT.AND P0, PT, R6, RZ, PT ;  /* 0x000000ff0600722a */ /* 0x004fd00003f04000 */
[----:B------:R-:W-:Y:S02]  /*1990*/  FSEL R4, R8, R10, P0 ;  /* 0x0000000a08047208 */ /* 0x000fe40000000000 */
[----:B------:R-:W-:-:S05]  /*19a0*/  FSEL R5, R9, R11, P0 ;  /* 0x0000000b09057208 */ /* 0x000fca0000000000 */
[----:B------:R0:W-:Y:S02]  /*19b0*/  STG.E.64 desc[UR6][R12.64], R4 ;  /* 0x000000040c007986 */ /* 0x0001e4000c101b06 */
.L_x_3315:
[----:B------:R-:W-:Y:S05]  /*19c0*/  BSYNC.RECONVERGENT B0 ;  /* 0x0000000000007941 */ /* 0x000fea0003800200 */
.L_x_3314:
[----:B------:R-:W-:-:S13]  /*19d0*/  ISETP.GE.AND P0, PT, R3, UR4, PT ;  /* 0x0000000403007c0c */ /* 0x000fda000bf06270 */
[----:B------:R-:W-:Y:S05]  /*19e0*/  @P0 EXIT ;  /* 0x000000000000094d */ /* 0x000fea0003800000 */
[----:B------:R-:W1:Y:S01]  /*19f0*/  LDCU.64 UR4, c[0x0][0x390] ;  /* 0x00007200ff0477ac */ /* 0x000e620008000a00 */
[----:B0-----:R-:W-:Y:S02]  /*1a00*/  MOV R4, RZ ;  /* 0x000000ff00047202 */ /* 0x001fe40000000f00 */
        /* <DEDUP_REMOVED lines=346> */
.L_x_3317:
[----:B------:R-:W0:Y:S01]  /*2fb0*/  LDCU.128 UR8, c[0x0][0x5f0] ;  /* 0x0000be00ff0877ac */ /* 0x000e220008000c00 */
[----:B------:R-:W1:Y:S01]  /*2fc0*/  LDCU.64 UR4, c[0x0][0x5e8] ;  /* 0x0000bd00ff0477ac */ /* 0x000e620008000a00 */
[----:B0-----:R-:W-:Y:S02]  /*2fd0*/  IADD3 R6, P1, PT, R4, UR10, RZ ;  /* 0x0000000a04067c10 */ /* 0x001fe4000ff3e0ff */
[----:B------:R-:W-:Y:S02]  /*2fe0*/  IADD3 R4, P0, PT, R2, UR8, RZ ;  /* 0x0000000802047c10 */ /* 0x000fe4000ff1e0ff */
[----:B------:R-:W-:Y:S02]  /*2ff0*/  IADD3.X R7, PT, PT, RZ, UR11, RZ, P1, !PT ;  /* 0x0000000bff077c10 */ /* 0x000fe40008ffe4ff */
[----:B------:R-:W-:Y:S01]  /*3000*/  IADD3.X R5, PT, PT, RZ, UR9, RZ, P0, !PT ;  /* 0x00000009ff057c10 */ /* 0x000fe200087fe4ff */
[----:B------:R-:W0:Y:S03]  /*3010*/  LDCU.64 UR8, c[0x0][0x600] ;  /* 0x0000c000ff0877ac */ /* 0x000e260008000a00 */
[----:B------:R-:W0:Y:S04]  /*3020*/  LDG.E.64 R6, desc[UR6][R6.64] ;  /* 0x0000000606067981 */ /* 0x000e28000c1e1b00 */
[----:B------:R-:W2:Y:S01]  /*3030*/  LDG.E.64 R4, desc[UR6][R4.64] ;  /* 0x0000000604047981 */ /* 0x000ea2000c1e1b00 */
[----:B-1----:R-:W-:-:S04]  /*3040*/  IADD3 R10, P1, PT, R3, UR4, RZ ;  /* 0x00000004030a7c10 */ /* 0x002fc8000ff3e0ff */
[----:B------:R-:W-:Y:S01]  /*3050*/  IADD3.X R11, PT, PT, RZ, UR5, RZ, P1, !PT ;  /* 0x00000005ff0b7c10 */ /* 0x000fe20008ffe4ff */
[----:B0-----:R-:W-:Y:S02]  /*3060*/  DMUL R8, R6, UR8 ;  /* 0x0000000806087c28 */ /* 0x001fe40008000000 */
[----:B--2---:R-:W-:-:S08]  /*3070*/  DSETP.GT.AND P0, PT, R4, RZ, PT ;  /* 0x000000ff0400722a */ /* 0x004fd00003f04000 */
[----:B------:R-:W-:Y:S02]  /*3080*/  FSEL R2, R6, R8, P0 ;  /* 0x0000000806027208 */ /* 0x000fe40000000000 */
[----:B------:R-:W-:-:S05]  /*3090*/  FSEL R3, R7, R9, P0 ;  /* 0x0000000907037208 */ /* 0x000fca0000000000 */
[----:B------:R-:W-:Y:S01]  /*30a0*/  STG.E.64 desc[UR6][R10.64], R2 ;  /* 0x000000020a007986 */ /* 0x000fe2000c101b06 */
[----:B------:R-:W-:Y:S05]  /*30b0*/  EXIT ;  /* 0x000000000000794d */ /* 0x000fea0003800000 */
.L_x_3318:
        /* <DEDUP_REMOVED lines=12> */
.L_x_5743:


//--------------------- .text._ZN2at6native27unrolled_elementwise_kernelIZZZNS0_66_GLOBAL__N__d53a5ca4_28_ActivationLeakyReluKernel_cu_9e10b42f_311226leaky_relu_backward_kernelERNS_18TensorIteratorBaseERKN3c106ScalarEENKUlvE_clEvENKUlvE_clEvEUlddE_St5arrayIPcLm3EELi4E23TrivialOffsetCalculatorILi2EjESF_ILi1EjENS0_6memory15LoadWithoutCastENSI_16StoreWithoutCastEEEviT_T0_T2_T3_T4_T5_ --------------------------
	.section	.text._ZN2at6native27unrolled_elementwise_kernelIZZZNS0_66_GLOBAL__N__d53a5ca4_28_ActivationLeakyReluKernel_cu_9e10b42f_311226leaky_relu_backward_kernelERNS_18TensorIteratorBaseERKN3c106ScalarEENKUlvE_clEvENKUlvE_clEvEUlddE_St5arrayIPcLm3EELi4E23TrivialOffsetCalculatorILi2EjESF_ILi1EjENS0_6memory15LoadWithoutCastENSI_16StoreWithoutCastEEEviT_T0_T2_T3_T4_T5_,"ax",@progbits
	.align	128
        .global         _ZN2at6native27unrolled_elementwise_kernelIZZZNS0_66_GLOBAL__N__d53a5ca4_28_ActivationLeakyReluKernel_cu_9e10b42f_311226leaky_relu_backward_kernelERNS_18TensorIteratorBaseERKN3c106ScalarEENKUlvE_clEvENKUlvE_clEvEUlddE_St5arrayIPcLm3EELi4E23TrivialOffsetCalculatorILi2EjESF_ILi1EjENS0_6memory15LoadWithoutCastENSI_16StoreWithoutCastEEEviT_T0_T2_T3_T4_T5_
        .type           _ZN2at6native27unrolled_elementwise_kernelIZZZNS0_66_GLOBAL__N__d53a5ca4_28_ActivationLeakyReluKernel_cu_9e10b42f_311226leaky_relu_backward_kernelERNS_18TensorIteratorBaseERKN3c106ScalarEENKUlvE_clEvENKUlvE_clEvEUlddE_St5arrayIPcLm3EELi4E23TrivialOffsetCalculatorILi2EjESF_ILi1EjENS0_6memory15LoadWithoutCastENSI_16StoreWithoutCastEEEviT_T0_T2_T3_T4_T5_,@function
        .size           _ZN2at6native27unrolled_elementwise_kernelIZZZNS0_66_GLOBAL__N__d53a5ca4_28_ActivationLeakyReluKernel_cu_9e10b42f_311226leaky_relu_backward_kernelERNS_18TensorIteratorBaseERKN3c106ScalarEENKUlvE_clEvENKUlvE_clEvEUlddE_St5arrayIPcLm3EELi4E23TrivialOffsetCalculatorILi2EjESF_ILi1EjENS0_6memory15LoadWithoutCastENSI_16StoreWithoutCastEEEviT_T0_T2_T3_T4_T5_,(.L_x_5744 - _ZN2at6native27unrolled_elementwise_kernelIZZZNS0_66_GLOBAL__N__d53a5ca4_28_ActivationLeakyReluKernel_cu_9e10b42f_311226leaky_relu_backward_kernelERNS_18TensorIteratorBaseERKN3c106ScalarEENKUlvE_clEvENKUlvE_clEvEUlddE_St5arrayIPcLm3EELi4E23TrivialOffsetCalculatorILi2EjESF_ILi1EjENS0_6memory15LoadWithoutCastENSI_16StoreWithoutCastEEEviT_T0_T2_T3_T4_T5_)
        .other          _ZN2at6native27unrolled_elementwise_kernelIZZZNS0_66_GLOBAL__N__d53a5ca4_28_ActivationLeakyReluKernel_cu_9e10b42f_311226leaky_relu_backward_kernelERNS_18TensorIteratorBaseERKN3c106ScalarEENKUlvE_clEvENKUlvE_clEvEUlddE_St5arrayIPcLm3EELi4E23TrivialOffsetCalculatorILi2EjESF_ILi1EjENS0_6memory15LoadWithoutCastENSI_16StoreWithoutCastEEEviT_T0_T2_T3_T4_T5_,@"STO_CUDA_ENTRY STV_DEFAULT"
_ZN2at6native27unrolled_elementwise_kernelIZZZNS0_66_GLOBAL__N__d53a5ca4_28_ActivationLeakyReluKernel_cu_9e10b42f_311226leaky_relu_backward_kernelERNS_18TensorIteratorBaseERKN3c106ScalarEENKUlvE_clEvENKUlvE_clEvEUlddE_St5arrayIPcLm3EELi4E23TrivialOffsetCalculatorILi2EjESF_ILi1EjENS0_6memory15LoadWithoutCastENSI_16StoreWithoutCastEEEviT_T0_T2_T3_T4_T5_:
.text._ZN2at6native27unrolled_elementwise_kernelIZZZNS0_66_GLOBAL__N__d53a5ca4_28_ActivationLeakyReluKernel_cu_9e10b42f_311226leaky_relu_backward_kernelERNS_18TensorIteratorBaseERKN3c106ScalarEENKUlvE_clEvENKUlvE_clEvEUlddE_St5arrayIPcLm3EELi4E23TrivialOffsetCalculatorILi2EjESF_ILi1EjENS0_6memory15LoadWithoutCastENSI_16StoreWithoutCastEEEviT_T0_T2_T3_T4_T5_:
[----:B------:R-:W-:Y:S01]  /*0000*/  LDC R1, c[0x0][0x37c] ;  /* 0x0000df00ff017b82 */ /* 0x000fe20000000800 */
[----:B------:R-:W0:Y:S07]  /*0010*/  S2R R3, SR_CTAID.X ;  /* 0x0000000000037919 */ /* 0x000e2e0000002500 */
[----:B------:R-:W0:Y:S01]  /*0020*/  LDC R2, c[0x0][0x380] ;  /* 0x0000e000ff027b82 */ /* 0x000e220000000800 */
[----:B------:R-:W1:Y:S01]  /*0030*/  LDCU.64 UR4, c[0x0][0x358] ;  /* 0x00006b00ff0477ac */ /* 0x000e620008000a00 */
[----:B------:R-:W-:Y:S01]  /*0040*/  CS2R R6, SRZ ;  /* 0x0000000000067805 */ /* 0x000fe2000001ff00 */
[----:B------:R-:W2:Y:S05]  /*0050*/  S2R R0, SR_TID.X ;  /* 0x0000000000007919 */ /* 0x000eaa0000002100 */
[----:B------:R-:W3:Y:S08]  /*0060*/  LDC.64 R14, c[0x0][0x3a0] ;  /* 0x0000e800ff0e7b82 */ /* 0x000ef00000000a00 */
[----:B------:R-:W4:Y:S08]  /*0070*/  LDC.64 R12, c[0x0][0x3a0] ;  /* 0x0000e800ff0c7b82 */ /* 0x000f300000000a00 */
[----:B------:R-:W5:Y:S08]  /*0080*/  LDC.64 R10, c[0x0][0x3a0] ;  /* 0x0000e800ff0a7b82 */ /* 0x000f700000000a00 */
[----:B------:R-:W5:Y:S01]  /*0090*/  LDC.64 R22, c[0x0][0x3a8] ;  /* 0x0000ea00ff167b82 */ /* 0x000f620000000a00 */
[----:B0-----:R-:W-:-:S07]  /*00a0*/  IMAD R5, R3, -0x200, R2 ;  /* 0xfffffe0003057824 */ /* 0x001fce00078e0202 */
[----:B------:R-:W0:Y:S01]  /*00b0*/  LDC.64 R18, c[0x0][0x3a0] ;  /* 0x0000e800ff127b82 */ /* 0x000e220000000a00 */
[----:B--2---:R-:W-:Y:S01]  /*00c0*/  ISETP.GE.AND P0, PT, R0, R5, PT ;  /* 0x000000050000720c */ /* 0x004fe20003f06270 */
[----:B------:R-:W-:-:S06]  /*00d0*/  IMAD.MOV.U32 R2, RZ, RZ, R0 ;  /* 0x000000ffff027224 */ /* 0x000fcc00078e0000 */
[----:B------:R-:W2:Y:S08]  /*00e0*/  LDC.64 R20, c[0x0][0x3a8] ;  /* 0x0000ea00ff147b82 */ /* 0x000eb00000000a00 */
[----:B------:R-:W2:Y:S01]  /*00f0*/  LDC.64 R8, c[0x0][0x3a8] ;  /* 0x0000ea00ff087b82 */ /* 0x000ea20000000a00 */
[----:B------:R-:W-:-:S07]  /*0100*/  @!P0 VIADD R0, R2, 0x80 ;  /* 0x0000008002008836 */ /* 0x000fce0000000000 */
[----:B------:R-:W2:Y:S01]  /*0110*/  LDC.64 R16, c[0x0][0x3a8] ;  /* 0x0000ea00ff107b82 */ /* 0x000ea20000000a00 */
[----:B------:R-:W-:Y:S01]  /*0120*/  ISETP.GE.AND P3, PT, R0, R5, PT ;  /* 0x000000050000720c */ /* 0x000fe20003f66270 */
[C---:B------:R-:W-:Y:S01]  /*0130*/  @!P0 IMAD R27, R3.reuse, 0x200, R2 ;  /* 0x00000200031b8824 */ /* 0x040fe200078e0202 */
[----:B------:R-:W-:Y:S01]  /*0140*/  CS2R R24, SRZ ;  /* 0x0000000000187805 */ /* 0x000fe2000001ff00 */
[----:B------:R-:W2:Y:S10]  /*0150*/  LDCU.64 UR6, c[0x0][0x388] ;  /* 0x00007100ff0677ac */ /* 0x000eb40008000a00 */
[----:B------:R-:W-:-:S02]  /*0160*/  @!P3 IMAD R4, R3, 0x200, R0 ;  /* 0x000002000304b824 */ /* 0x000fc400078e0200 */
[----:B------:R-:W-:Y:S02]  /*0170*/  @!P3 VIADD R0, R0, 0x80 ;  /* 0x000000800000b836 */ /* 0x000fe40000000000 */
[----:B---3--:R-:W-:-:S03]  /*0180*/  @!P0 IMAD.WIDE.U32 R14, R27, 0x8, R14 ;  /* 0x000000081b0e8825 */ /* 0x008fc600078e000e */
[-C--:B------:R-:W-:Y:S01]  /*0190*/  ISETP.GE.AND P2, PT, R0, R5.reuse, PT ;  /* 0x000000050000720c */ /* 0x080fe20003f46270 */
[----:B----4-:R-:W-:Y:S02]  /*01a0*/  @!P3 IMAD.WIDE.U32 R12, R4, 0x8, R12 ;  /* 0x00000008040cb825 */ /* 0x010fe400078e000c */
[----:B-1----:R-:W3:Y:S02]  /*01b0*/  @!P0 LDG.E.64 R14, desc[UR4][R14.64] ;  /* 0x000000040e0e8981 */ /* 0x002ee4000c1e1b00 */
[----:B-----5:R-:W-:Y:S02]  /*01c0*/  @!P0 IMAD.WIDE.U32 R22, R27, 0x8, R22 ;  /* 0x000000081b168825 */ /* 0x020fe400078e0016 */
[----:B------:R-:W4:Y:S06]  /*01d0*/  @!P3 LDG.E.64 R12, desc[UR4][R12.64] ;  /* 0x000000040c0cb981 */ /* 0x000f2c000c1e1b00 */
[----:B------:R-:W-:Y:S01]  /*01e0*/  @!P2 LEA R29, R3, R0, 0x9 ;  /* 0x00000000031da211 */ /* 0x000fe200078e48ff */
[----:B------:R-:W-:Y:S01]  /*01f0*/  @!P2 VIADD R0, R0, 0x80 ;  /* 0x000000800000a836 */ /* 0x000fe20000000000 */
[----:B------:R1:W5:Y:S04]  /*0200*/  @!P0 LDG.E.64 R6, desc[UR4][R22.64] ;  /* 0x0000000416068981 */ /* 0x000368000c1e1b00 */
[----:B------:R-:W-:Y:S01]  /*0210*/  ISETP.GE.AND P1, PT, R0, R5, PT ;  /* 0x000000050000720c */ /* 0x000fe20003f26270 */
[----:B------:R-:W-:-:S06]  /*0220*/  @!P2 IMAD.WIDE.U32 R10, R29, 0x8, R10 ;  /* 0x000000081d0aa825 */ /* 0x000fcc00078e000a */
[----:B------:R-:W5:Y:S06]  /*0230*/  @!P2 LDG.E.64 R10, desc[UR4][R10.64] ;  /* 0x000000040a0aa981 */ /* 0x000f6c000c1e1b00 */
[----:B------:R-:W-:-:S04]  /*0240*/  @!P1 IMAD R0, R3, 0x200, R0 ;  /* 0x0000020003009824 */ /* 0x000fc800078e0200 */
[----:B0-----:R-:W-:Y:S01]  /*0250*/  @!P1 IMAD.WIDE.U32 R18, R0, 0x8, R18 ;  /* 0x0000000800129825 */ /* 0x001fe200078e0012 */
[----:B------:R-:W-:Y:S02]  /*0260*/  CS2R R26, SRZ ;  /* 0x00000000001a7805 */ /* 0x000fe4000001ff00 */
[----:B-1----:R-:W-:Y:S01]  /*0270*/  CS2R R22, SRZ ;  /* 0x0000000000167805 */ /* 0x002fe2000001ff00 */
[----:B--2---:R-:W-:Y:S02]  /*0280*/  @!P3 IMAD.WIDE.U32 R20, R4, 0x8, R20 ;  /* 0x000000080414b825 */ /* 0x004fe400078e0014 */
[----:B------:R-:W2:Y:S02]  /*0290*/  @!P1 LDG.E.64 R18, desc[UR4][R18.64] ;  /* 0x0000000412129981 */ /* 0x000ea4000c1e1b00 */
[----:B------:R-:W-:Y:S02]  /*02a0*/  @!P2 IMAD.WIDE.U32 R8, R29, 0x8, R8 ;  /* 0x000000081d08a825 */ /* 0x000fe400078e0008 */
[----:B------:R0:W2:Y:S02]  /*02b0*/  @!P3 LDG.E.64 R24, desc[UR4][R20.64] ;  /* 0x000000041418b981 */ /* 0x0000a4000c1e1b00 */
[----:B------:R-:W-:-:S02]  /*02c0*/  @!P1 IMAD.WIDE.U32 R16, R0, 0x8, R16 ;  /* 0x0000000800109825 */ /* 0x000fc400078e0010 */
[----:B------:R-:W2:Y:S04]  /*02d0*/  @!P2 LDG.E.64 R26, desc[UR4][R8.64] ;  /* 0x00000004081aa981 */ /* 0x000ea8000c1e1b00 */
[----:B------:R-:W2:Y:S01]  /*02e0*/  @!P1 LDG.E.64 R22, desc[UR4][R16.64] ;  /* 0x0000000410169981 */ /* 0x000ea2000c1e1b00 */
[----:B------:R-:W-:Y:S01]  /*02f0*/  PLOP3.LUT P4, PT, PT, PT, PT, 0x8, 0x80 ;  /* 0x000000000080781c */ /* 0x000fe20003f8e170 */
[----:B------:R-:W-:Y:S04]  /*0300*/  BSSY.RECONVERGENT B0, `(.L_x_3319) ;  /* 0x000002b000007945 */ /* 0x000fe80003800200 */
[----:B------:R-:W-:Y:S02]  /*0310*/  BSSY.RELIABLE B1, `(.L_x_3320) ;  /* 0x0000023000017945 */ /* 0x000fe40003800100 */
[----:B---3--:R-:W-:Y:S01]  /*0320*/  @!P0 DSETP.GT.AND P4, PT, R14, RZ, PT ;  /* 0x000000ff0e00822a */ /* 0x008fe20003f84000 */
[----:B------:R-:W-:-:S07]  /*0330*/  PLOP3.LUT P0, PT, PT, PT, PT, 0x8, 0x80 ;  /* 0x000000000080781c */ /* 0x000fce0003f0e170 */
[----:B----4-:R-:W-:Y:S01]  /*0340*/  @!P3 DSETP.GT.AND P0, PT, R12, RZ, PT ;  /* 0x000000ff0c00b22a */ /* 0x010fe20003f04000 */
[----:B------:R-:W-:-:S07]  /*0350*/  PLOP3.LUT P3, PT, PT, PT, PT, 0x8, 0x80 ;  /* 0x000000000080781c */ /* 0x000fce0003f6e170 */
[----:B-----5:R-:W-:Y:S01]  /*0360*/  @!P2 DSETP.GT.AND P3, PT, R10, RZ, PT ;  /* 0x000000ff0a00a22a */ /* 0x020fe20003f64000 */
[----:B------:R-:W-:Y:S01]  /*0370*/  PLOP3.LUT P2, PT, PT, PT, PT, 0x8, 0x80 ;  /* 0x000000000080781c */ /* 0x000fe20003f4e170 */
[----:B0-----:R-:W-:-:S06]  /*0380*/  DMUL R20, R6, UR6 ;  /* 0x0000000606147c28 */ /* 0x001fcc0008000000 */
[----:B--2---:R-:W-:Y:S01]  /*0390*/  @!P1 DSETP.GT.AND P2, PT, R18, RZ, PT ;  /* 0x000000ff1200922a */ /* 0x004fe20003f44000 */
[----:B------:R-:W-:Y:S01]  /*03a0*/  ISETP.GE.AND P1, PT, R2, R5, PT ;  /* 0x000000050200720c */ /* 0x000fe20003f26270 */
[----:B------:R-:W-:Y:S02]  /*03b0*/  DMUL R12, R24, UR6 ;  /* 0x00000006180c7c28 */ /* 0x000fe40008000000 */
[----:B------:R-:W-:Y:S02]  /*03c0*/  DMUL R8, R26, UR6 ;  /* 0x000000061a087c28 */ /* 0x000fe40008000000 */
[----:B------:R-:W-:Y:S01]  /*03d0*/  DMUL R14, R22, UR6 ;  /* 0x00000006160e7c28 */ /* 0x000fe20008000000 */
[----:B------:R-:W-:-:S05]  /*03e0*/  FSEL R6, R6, R20, P4 ;  /* 0x0000001406067208 */ /* 0x000fca0002000000 */
[----:B------:R-:W-:Y:S02]  /*03f0*/  FSEL R10, R24, R12, P0 ;  /* 0x0000000c180a7208 */ /* 0x000fe40000000000 */
[----:B------:R-:W-:Y:S02]  /*0400*/  FSEL R11, R25, R13, P0 ;  /* 0x0000000d190b7208 */ /* 0x000fe40000000000 */
[----:B------:R-:W-:Y:S02]  /*0410*/  FSEL R7, R7, R21, P4 ;  /* 0x0000001507077208 */ /* 0x000fe40002000000 */
[----:B------:R-:W-:Y:S02]  /*0420*/  FSEL R8, R26, R8, P3 ;  /* 0x000000081a087208 */ /* 0x000fe40001800000 */
[----:B------:R-:W-:Y:S02]  /*0430*/  FSEL R9, R27, R9, P3 ;  /* 0x000000091b097208 */ /* 0x000fe40001800000 */
[----:B------:R-:W-:-:S02]  /*0440*/  FSEL R12, R22, R14, P2 ;  /* 0x0000000e160c7208 */ /* 0x000fc40001000000 */
[----:B------:R-:W-:Y:S01]  /*0450*/  FSEL R13, R23, R15, P2 ;  /* 0x0000000f170d7208 */ /* 0x000fe20001000000 */
[----:B------:R-:W-:Y:S06]  /*0460*/  @P1 BRA `(.L_x_3321) ;  /* 0x0000000000341947 */ /* 0x000fec0003800000 */
[----:B------:R-:W0:Y:S01]  /*0470*/  LDC.64 R14, c[0x0][0x398] ;  /* 0x0000e600ff0e7b82 */ /* 0x000e220000000a00 */
[----:B------:R-:W-:Y:S01]  /*0480*/  IMAD R17, R3, 0x200, R2 ;  /* 0x0000020003117824 */ /* 0x000fe200078e0202 */
[----:B------:R-:W-:-:S04]  /*0490*/  IADD3 R2, PT, PT, R2, 0x80, RZ ;  /* 0x0000008002027810 */ /* 0x000fc80007ffe0ff */
[----:B------:R-:W-:-:S13]  /*04a0*/  ISETP.GE.AND P0, PT, R2, R5, PT ;  /* 0x000000050200720c */ /* 0x000fda0003f06270 */
[----:B------:R-:W-:Y:S05]  /*04b0*/  @P0 BREAK.RELIABLE B1 ;  /* 0x0000000000010942 */ /* 0x000fea0003800100 */
[----:B0-----:R-:W-:-:S05]  /*04c0*/  IMAD.WIDE.U32 R14, R17, 0x8, R14 ;  /* 0x00000008110e7825 */ /* 0x001fca00078e000e */
[----:B------:R0:W-:Y:S01]  /*04d0*/  STG.E.64 desc[UR4][R14.64], R6 ;  /* 0x000000060e007986 */ /* 0x0001e2000c101b04 */
[----:B------:R-:W-:Y:S05]  /*04e0*/  @P0 BRA `(.L_x_3322) ;  /* 0x0000000000300947 */ /* 0x000fea0003800000 */
[----:B0-----:R-:W0:Y:S01]  /*04f0*/  LDC.64 R6, c[0x0][0x398] ;  /* 0x0000e600ff067b82 */ /* 0x001e220000000a00 */
[----:B------:R-:W-:Y:S02]  /*0500*/  IMAD R15, R3, 0x200, R2 ;  /* 0x00000200030f7824 */ /* 0x000fe400078e0202 */
[----:B------:R-:W-:Y:S02]  /*0510*/  VIADD R2, R2, 0x80 ;  /* 0x0000008002027836 */ /* 0x000fe40000000000 */
[----:B0-----:R-:W-:-:S05]  /*0520*/  IMAD.WIDE.U32 R6, R15, 0x8, R6 ;  /* 0x000000080f067825 */ /* 0x001fca00078e0006 */
[----:B------:R0:W-:Y:S02]  /*0530*/  STG.E.64 desc[UR4][R6.64], R10 ;  /* 0x0000000a06007986 */ /* 0x0001e4000c101b04 */
.L_x_3321:
[----:B------:R-:W-:Y:S05]  /*0540*/  BSYNC.RELIABLE B1 ;  /* 0x0000000000017941 */ /* 0x000fea0003800100 */
.L_x_3320:
[----:B------:R-:W-:-:S13]  /*0550*/  ISETP.GE.AND P0, PT, R2, R5, PT ;  /* 0x000000050200720c */ /* 0x000fda0003f06270 */
[----:B0-----:R-:W0:Y:S01]  /*0560*/  @!P0 LDC.64 R6, c[0x0][0x398] ;  /* 0x0000e600ff068b82 */ /* 0x001e220000000a00 */
[----:B------:R-:W-:Y:S01]  /*0570*/  @!P0 IMAD R11, R3, 0x200, R2 ;  /* 0x00000200030b8824 */ /* 0x000fe200078e0202 */
[----:B------:R-:W-:-:S03]  /*0580*/  @!P0 IADD3 R2, PT, PT, R2, 0x80, RZ ;  /* 0x0000008002028810 */ /* 0x000fc60007ffe0ff */
[----:B0-----:R-:W-:-:S05]  /*0590*/  @!P0 IMAD.WIDE.U32 R6, R11, 0x8, R6 ;  /* 0x000000080b068825 */ /* 0x001fca00078e0006 */
[----:B------:R1:W-:Y:S02]  /*05a0*/  @!P0 STG.E.64 desc[UR4][R6.64], R8 ;  /* 0x0000000806008986 */ /* 0x0003e4000c101b04 */
.L_x_3322:
[----:B------:R-:W-:Y:S05]  /*05b0*/  BSYNC.RECONVERGENT B0 ;  /* 0x0000000000007941 */ /* 0x000fea0003800200 */
.L_x_3319:
[----:B------:R-:W-:Y:S05]  /*05c0*/  WARPSYNC.ALL ;  /* 0x0000000000007948 */ /* 0x000fea0003800000 */
[----:B------:R-:W-:-:S13]  /*05d0*/  ISETP.GE.AND P0, PT, R2, R5, PT ;  /* 0x000000050200720c */ /* 0x000fda0003f06270 */
[----:B------:R-:W-:Y:S05]  /*05e0*/  @P0 EXIT ;  /* 0x000000000000094d */ /* 0x000fea0003800000 */
[----:B------:R-:W2:Y:S01]  /*05f0*/  LDC.64 R4, c[0x0][0x398] ;  /* 0x0000e600ff047b82 */ /* 0x000ea20000000a00 */
[----:B------:R-:W-:-:S04]  /*0600*/  IMAD R3, R3, 0x200, R2 ;  /* 0x0000020003037824 */ /* 0x000fc800078e0202 */
[----:B--2---:R-:W-:-:S05]  /*0610*/  IMAD.WIDE.U32 R2, R3, 0x8, R4 ;  /* 0x0000000803027825 */ /* 0x004fca00078e0004 */
[----:B------:R-:W-:Y:S01]  /*0620*/  STG.E.64 desc[UR4][R2.64], R12 ;  /* 0x0000000c02007986 */ /* 0x000fe2000c101b04 */
[----:B------:R-:W-:Y:S05]  /*0630*/  EXIT ;  /* 0x000000000000794d */ /* 0x000fea0003800000 */
.L_x_3323:
        /* <DEDUP_REMOVED lines=12> */
.L_x_5744:


//--------------------- .text._ZN2at6native29vectorized_elementwise_kernelILi2EZZZNS0_66_GLOBAL__N__d53a5ca4_28_ActivationLeakyReluKernel_cu_9e10b42f_311226leaky_relu_backward_kernelERNS_18TensorIteratorBaseERKN3c106ScalarEENKUlvE_clEvENKUlvE_clEvEUlddE_St5arrayIPcLm3EEEEviT0_T1_ --------------------------
	.section	.text._ZN2at6native29vectorized_elementwise_kernelILi2EZZZNS0_66_GLOBAL__N__d53a5ca4_28_ActivationLeakyReluKernel_cu_9e10b42f_311226leaky_relu_backward_kernelERNS_18TensorIteratorBaseERKN3c106ScalarEENKUlvE_clEvENKUlvE_clEvEUlddE_St5arrayIPcLm3EEEEviT0_T1_,"ax",@progbits
	.align	128
        .global         _ZN2at6native29vectorized_elementwise_kernelILi2EZZZNS0_66_GLOBAL__N__d53a5ca4_28_ActivationLeakyReluKernel_cu_9e10b42f_311226leaky_relu_backward_kernelERNS_18TensorIteratorBaseERKN3c106ScalarEENKUlvE_clEvENKUlvE_clEvEUlddE_St5arrayIPcLm3EEEEviT0_T1_
        .type           _ZN2at6native29vectorized_elementwise_kernelILi2EZZZNS0_66_GLOBAL__N__d53a5ca4_28_ActivationLeakyReluKernel_cu_9e10b42f_311226leaky_relu_backward_kernelERNS_18TensorIteratorBaseERKN3c106ScalarEENKUlvE_clEvENKUlvE_clEvEUlddE_St5arrayIPcLm3EEEEviT0_T1_,@function
        .size           _ZN2at6native29vectorized_elementwise_kernelILi2EZZZNS0_66_GLOBAL__N__d53a5ca4_28_ActivationLeakyReluKernel_cu_9e10b42f_311226leaky_relu_backward_kernelERNS_18TensorIteratorBaseERKN3c106ScalarEENKUlvE_clEvENKUlvE_clEvEUlddE_St5arrayIPcLm3EEEEviT0_T1_,(.L_x_5745 - _ZN2at6native29vectorized_elementwise_kernelILi2EZZZNS0_66_GLOBAL__N__d53a5ca4_28_ActivationLeakyReluKernel_cu_9e10b42f_311226leaky_relu_backward_kernelERNS_18TensorIteratorBaseERKN3c106ScalarEENKUlvE_clEvENKUlvE_clEvEUlddE_St5arrayIPcLm3EEEEviT0_T1_)
        .other          _ZN2at6native29vectorized_elementwise_kernelILi2EZZZNS0_66_GLOBAL__N__d53a5ca4_28_ActivationLeakyReluKernel_cu_9e10b42f_311226leaky_relu_backward_kernelERNS_18TensorIteratorBaseERKN3c106ScalarEENKUlvE_clEvENKUlvE_clEvEUlddE_St5arrayIPcLm3EEEEviT0_T1_,@"STO_CUDA_ENTRY STV_DEFAULT"
_ZN2at6native29vectorized_elementwise_kernelILi2EZZZNS0_66_GLOBAL__N__d53a5ca4_28_ActivationLeakyReluKernel_cu_9e10b42f_311226leaky_relu_backward_kernelERNS_18TensorIteratorBaseERKN3c106ScalarEENKUlvE_clEvENKUlvE_clEvEUlddE_St5arrayIPcLm3EEEEviT0_T1_:
.text._ZN2at6native29vectorized_elementwise_kernelILi2EZZZNS0_66_GLOBAL__N__d53a5ca4_28_ActivationLeakyReluKernel_cu_9e10b42f_311226leaky_relu_backward_kernelERNS_18TensorIteratorBaseERKN3c106ScalarEENKUlvE_clEvENKUlvE_clEvEUlddE_St5arrayIPcLm3EEEEviT0_T1_:
[----:B------:R-:W-:Y:S01]  /*0000*/  LDC R1, c[0x0][0x37c] ;  /* 0x0000df00ff017b82 */ /* 0x000fe20000000800 */
[----:B------:R-:W0:Y:S07]  /*0010*/  S2R R0, SR_CTAID.X ;  /* 0x0000000000007919 */ /* 0x000e2e0000002500 */
[----:B------:R-:W0:Y:S01]  /*0020*/  LDC R3, c[0x0][0x380] ;  /* 0x0000e000ff037b82 */ /* 0x000e220000000800 */
[----:B------:R-:W1:Y:S01]  /*0030*/  LDCU.64 UR4, c[0x0][0x358] ;  /* 0x00006b00ff0477ac */ /* 0x000e620008000a00 */
[----:B0-----:R-:W-:-:S05]  /*0040*/  IMAD R2, R0, -0x400, R3 ;  /* 0xfffffc0000027824 */ /* 0x001fca00078e0203 */
[----:B------:R-:W-:-:S13]  /*0050*/  ISETP.GT.U32.AND P0, PT, R2, 0x3ff, PT ;  /* 0x000003ff0200780c */ /* 0x000fda0003f04070 */
[----:B-1----:R-:W-:Y:S05]  /*0060*/  @P0 BRA `(.L_x_3324) ;  /* 0x0000000800dc0947 */ /* 0x002fea0003800000 */
[----:B------:R-:W0:Y:S01]  /*0070*/  S2R R5, SR_TID.X ;  /* 0x0000000000057919 */ /* 0x000e220000002100 */
[----:B------:R-:W1:Y:S08]  /*0080*/  LDC.64 R8, c[0x0][0x3a0] ;  /* 0x0000e800ff087b82 */ /* 0x000e700000000a00 */
[----:B------:R-:W2:Y:S08]  /*0090*/  LDC.64 R18, c[0x0][0x3a0] ;  /* 0x0000e800ff127b82 */ /* 0x000eb00000000a00 */
[----:B------:R-:W3:Y:S08]  /*00a0*/  LDC.64 R10, c[0x0][0x3a0] ;  /* 0x0000e800ff0a7b82 */ /* 0x000ef00000000a00 */
[----:B------:R-:W4:Y:S08]  /*00b0*/  LDC.64 R12, c[0x0][0x3a0] ;  /* 0x0000e800ff0c7b82 */ /* 0x000f300000000a00 */
[----:B------:R-:W5:Y:S01]  /*00c0*/  LDC.64 R14, c[0x0][0x3a0] ;  /* 0x0000e800ff0e7b82 */ /* 0x000f620000000a00 */
[----:B0-----:R-:W-:Y:S01]  /*00d0*/  ISETP.GE.U32.AND P1, PT, R5, R2, PT ;  /* 0x000000020500720c */ /* 0x001fe20003f26070 */
[----:B------:R-:W-:-:S06]  /*00e0*/  IMAD.MOV.U32 R3, RZ, RZ, R5 ;  /* 0x000000ffff037224 */ /* 0x000fcc00078e0005 */
[----:B------:R-:W0:Y:S08]  /*00f0*/  LDC.64 R16, c[0x0][0x3a0] ;  /* 0x0000e800ff107b82 */ /* 0x000e300000000a00 */
[----:B------:R-:W0:Y:S01]  /*0100*/  LDC.64 R28, c[0x0][0x3a8] ;  /* 0x0000ea00ff1c7b82 */ /* 0x000e220000000a00 */
[----:B------:R-:W-:Y:S01]  /*0110*/  @!P1 VIADD R5, R3, 0x80 ;  /* 0x0000008003059836 */ /* 0x000fe20000000000 */
[----:B------:R-:W-:Y:S01]  /*0120*/  PLOP3.LUT P0, PT, PT, PT, PT, 0x8, 0x80 ;  /* 0x000000000080781c */ /* 0x000fe20003f0e170 */
[----:B------:R-:W-:Y:S01]  /*0130*/  @!P1 IMAD R7, R0, 0x400, R3 ;  /* 0x0000040000079824 */ /* 0x000fe200078e0203 */
[----:B------:R-:W0:Y:S02]  /*0140*/  LDCU.64 UR6, c[0x0][0x388] ;  /* 0x00007100ff0677ac */ /* 0x000e240008000a00 */
[----:B------:R-:W-:Y:S01]  /*0150*/  ISETP.GE.U32.AND P4, PT, R5, R2, PT ;  /* 0x000000020500720c */ /* 0x000fe20003f86070 */
[----:B-1----:R-:W-:-:S06]  /*0160*/  @!P1 IMAD.WIDE.U32 R8, R7, 0x8, R8 ;  /* 0x0000000807089825 */ /* 0x002fcc00078e0008 */
[----:B------:R-:W5:Y:S06]  /*0170*/  @!P1 LDG.E.64 R8, desc[UR4][R8.64] ;  /* 0x0000000408089981 */ /* 0x000f6c000c1e1b00 */
[----:B------:R-:W-:Y:S02]  /*0180*/  @!P4 IMAD R21, R0, 0x400, R5 ;  /* 0x000004000015c824 */ /* 0x000fe400078e0205 */
[----:B------:R-:W-:-:S05]  /*0190*/  @!P4 VIADD R5, R5, 0x80 ;  /* 0x000000800505c836 */ /* 0x000fca0000000000 */
[----:B------:R-:W-:-:S13]  /*01a0*/  ISETP.GE.U32.AND P3, PT, R5, R2, PT ;  /* 0x000000020500720c */ /* 0x000fda0003f66070 */
[----:B------:R-:W-:Y:S01]  /*01b0*/  @!P3 IMAD R24, R0, 0x400, R5 ;  /* 0x000004000018b824 */ /* 0x000fe200078e0205 */
[----:B------:R-:W-:-:S04]  /*01c0*/  @!P3 IADD3 R5, PT, PT, R5, 0x80, RZ ;  /* 0x000000800505b810 */ /* 0x000fc80007ffe0ff */
[----:B------:R-:W-:Y:S01]  /*01d0*/  ISETP.GE.U32.AND P2, PT, R5, R2, PT ;  /* 0x000000020500720c */ /* 0x000fe20003f46070 */
[----:B--2---:R-:W-:-:S06]  /*01e0*/  @!P4 IMAD.WIDE.U32 R18, R21, 0x8, R18 ;  /* 0x000000081512c825 */ /* 0x004fcc00078e0012 */
[----:B------:R-:W2:Y:S06]  /*01f0*/  @!P4 LDG.E.64 R18, desc[UR4][R18.64] ;  /* 0x000000041212c981 */ /* 0x000eac000c1e1b00 */
[----:B------:R-:W-:Y:S02]  /*0200*/  @!P2 IMAD R4, R0, 0x400, R5 ;  /* 0x000004000004a824 */ /* 0x000fe400078e0205 */
[----:B------:R-:W-:-:S05]  /*0210*/  @!P2 VIADD R5, R5, 0x80 ;  /* 0x000000800505a836 */ /* 0x000fca0000000000 */
[----:B------:R-:W-:Y:S01]  /*0220*/  ISETP.GE.U32.AND P6, PT, R5, R2, PT ;  /* 0x000000020500720c */ /* 0x000fe20003fc6070 */
[----:B---3--:R-:W-:Y:S02]  /*0230*/  @!P3 IMAD.WIDE.U32 R22, R24, 0x8, R10 ;  /* 0x000000081816b825 */ /* 0x008fe400078e000a */
[----:B------:R-:W1:Y:S04]  /*0240*/  LDC.64 R10, c[0x0][0x3a8] ;  /* 0x0000ea00ff0a7b82 */ /* 0x000e680000000a00 */
[----:B------:R-:W3:Y:S06]  /*0250*/  @!P3 LDG.E.64 R22, desc[UR4][R22.64] ;  /* 0x000000041616b981 */ /* 0x000eec000c1e1b00 */
[----:B------:R-:W-:-:S02]  /*0260*/  @!P6 IMAD R27, R0, 0x400, R5 ;  /* 0x00000400001be824 */ /* 0x000fc400078e0205 */
[----:B------:R-:W-:Y:S02]  /*0270*/  @!P6 VIADD R5, R5, 0x80 ;  /* 0x000000800505e836 */ /* 0x000fe40000000000 */
[----:B----4-:R-:W-:-:S03]  /*0280*/  @!P2 IMAD.WIDE.U32 R12, R4, 0x8, R12 ;  /* 0x00000008040ca825 */ /* 0x010fc600078e000c */
[----:B------:R-:W-:Y:S01]  /*0290*/  ISETP.GE.U32.AND P5, PT, R5, R2, PT ;  /* 0x000000020500720c */ /* 0x000fe20003fa6070 */
[----:B-----5:R-:W-:Y:S02]  /*02a0*/  @!P6 IMAD.WIDE.U32 R14, R27, 0x8, R14 ;  /* 0x000000081b0ee825 */ /* 0x020fe400078e000e */
[----:B------:R-:W4:Y:S04]  /*02b0*/  @!P2 LDG.E.64 R12, desc[UR4][R12.64] ;  /* 0x000000040c0ca981 */ /* 0x000f28000c1e1b00 */
[----:B------:R-:W5:Y:S06]  /*02c0*/  @!P6 LDG.E.64 R14, desc[UR4][R14.64] ;  /* 0x000000040e0ee981 */ /* 0x000f6c000c1e1b00 */
[----:B------:R-:W-:-:S04]  /*02d0*/  @!P5 IMAD R25, R0, 0x400, R5 ;  /* 0x000004000019d824 */ /* 0x000fc800078e0205 */
[----:B0-----:R-:W-:-:S06]  /*02e0*/  @!P5 IMAD.WIDE.U32 R16, R25, 0x8, R16 ;  /* 0x000000081910d825 */ /* 0x001fcc00078e0010 */
[----:B------:R-:W5:Y:S01]  /*02f0*/  @!P5 LDG.E.64 R16, desc[UR4][R16.64] ;  /* 0x000000041010d981 */ /* 0x000f62000c1e1b00 */
[----:B-1----:R-:W-:Y:S01]  /*0300*/  @!P1 IMAD.WIDE.U32 R10, R7, 0x8, R10 ;  /* 0x00000008070a9825 */ /* 0x002fe200078e000a */
[----:B------:R-:W-:-:S06]  /*0310*/  CS2R R6, SRZ ;  /* 0x0000000000067805 */ /* 0x000fcc000001ff00 */
[----:B------:R0:W5:Y:S02]  /*0320*/  @!P1 LDG.E.64 R6, desc[UR4][R10.64] ;  /* 0x000000040a069981 */ /* 0x000164000c1e1b00 */
[----:B0-----:R-:W0:Y:S01]  /*0330*/  LDC.64 R10, c[0x0][0x3a8] ;  /* 0x0000ea00ff0a7b82 */ /* 0x001e220000000a00 */
[----:B------:R-:W-:-:S07]  /*0340*/  @!P4 IMAD.WIDE.U32 R28, R21, 0x8, R28 ;  /* 0x00000008151cc825 */ /* 0x000fce00078e001c */
[----:B------:R-:W1:Y:S01]  /*0350*/  LDC.64 R20, c[0x0][0x3a8] ;  /* 0x0000ea00ff147b82 */ /* 0x000e620000000a00 */
[----:B------:R-:W-:Y:S01]  /*0360*/  @!P5 IADD3 R5, PT, PT, R5, 0x80, RZ ;  /* 0x000000800505d810 */ /* 0x000fe20007ffe0ff */
[----:B-1----:R-:W-:Y:S01]  /*0370*/  @!P2 IMAD.WIDE.U32 R20, R4, 0x8, R20 ;  /* 0x000000080414a825 */ /* 0x002fe200078e0014 */
[----:B------:R-:W-:Y:S01]  /*0380*/  @!P1 DSETP.GT.AND P0, PT, R8, RZ, PT ;  /* 0x000000ff0800922a */ /* 0x000fe20003f04000 */
[----:B------:R-:W-:Y:S02]  /*0390*/  PLOP3.LUT P1, PT, PT, PT, PT, 0x8, 0x80 ;  /* 0x000000000080781c */ /* 0x000fe40003f2e170 */
[----:B------:R-:W-:-:S06]  /*03a0*/  CS2R R8, SRZ ;  /* 0x0000000000087805 */ /* 0x000fcc000001ff00 */
[----:B------:R-:W5:Y:S01]  /*03b0*/  @!P4 LDG.E.64 R8, desc[UR4][R28.64] ;  /* 0x000000041c08c981 */ /* 0x000f62000c1e1b00 */
[----:B--2---:R-:W-:Y:S01]  /*03c0*/  @!P4 DSETP.GT.AND P1, PT, R18, RZ, PT ;  /* 0x000000ff1200c22a */ /* 0x004fe20003f24000 */
[----:B0-----:R-:W-:Y:S01]  /*03d0*/  @!P3 IMAD.WIDE.U32 R18, R24, 0x8, R10 ;  /* 0x000000081812b825 */ /* 0x001fe200078e000a */
[----:B------:R-:W-:Y:S02]  /*03e0*/  CS2R R10, SRZ ;  /* 0x00000000000a7805 */ /* 0x000fe4000001ff00 */
[----:B------:R-:W-:-:S04]  /*03f0*/  PLOP3.LUT P4, PT, PT, PT, PT, 0x8, 0x80 ;  /* 0x000000000080781c */ /* 0x000fc80003f8e170 */
[----:B------:R0:W2:Y:S02]  /*0400*/  @!P3 LDG.E.64 R10, desc[UR4][R18.64] ;  /* 0x00000004120ab981 */ /* 0x0000a4000c1e1b00 */
[----:B0-----:R-:W0:Y:S01]  /*0410*/  LDC.64 R18, c[0x0][0x3a8] ;  /* 0x0000ea00ff127b82 */ /* 0x001e220000000a00 */
[----:B---3--:R-:W-:Y:S01]  /*0420*/  @!P3 DSETP.GT.AND P4, PT, R22, RZ, PT ;  /* 0x000000ff1600b22a */ /* 0x008fe20003f84000 */
[----:B------:R-:W-:-:S06]  /*0430*/  PLOP3.LUT P3, PT, PT, PT, PT, 0x8, 0x80 ;  /* 0x000000000080781c */ /* 0x000fcc0003f6e170 */
[----:B------:R-:W1:Y:S01]  /*0440*/  LDC.64 R22, c[0x0][0x3a8] ;  /* 0x0000ea00ff167b82 */ /* 0x000e620000000a00 */
[----:B------:R-:W-:-:S06]  /*0450*/  CS2R R28, SRZ ;  /* 0x00000000001c7805 */ /* 0x000fcc000001ff00 */
[----:B------:R3:W2:Y:S01]  /*0460*/  @!P2 LDG.E.64 R28, desc[UR4][R20.64] ;  /* 0x00000004141ca981 */ /* 0x0006a2000c1e1b00 */
[----:B----4-:R-:W-:Y:S01]  /*0470*/  @!P2 DSETP.GT.AND P3, PT, R12, RZ, PT ;  /* 0x000000ff0c00a22a */ /* 0x010fe20003f64000 */
[----:B------:R-:W-:Y:S02]  /*0480*/  PLOP3.LUT P2, PT, PT, PT, PT, 0x8, 0x80 ;  /* 0x000000000080781c */ /* 0x000fe40003f4e170 */
[----:B------:R-:W-:Y:S01]  /*0490*/  CS2R R12, SRZ ;  /* 0x00000000000c7805 */ /* 0x000fe2000001ff00 */
[----:B0-----:R-:W-:-:S04]  /*04a0*/  @!P6 IMAD.WIDE.U32 R26, R27, 0x8, R18 ;  /* 0x000000081b1ae825 */ /* 0x001fc800078e0012 */
[----:B-----5:R-:W-:Y:S01]  /*04b0*/  @!P6 DSETP.GT.AND P2, PT, R14, RZ, PT ;  /* 0x000000ff0e00e22a */ /* 0x020fe20003f44000 */
[----:B------:R-:W-:Y:S01]  /*04c0*/  CS2R R18, SRZ ;  /* 0x0000000000127805 */ /* 0x000fe2000001ff00 */
[----:B------:R-:W0:Y:S01]  /*04d0*/  LDC.64 R14, c[0x0][0x3a8] ;  /* 0x0000ea00ff0e7b82 */ /* 0x000e220000000a00 */
[----:B------:R-:W4:Y:S01]  /*04e0*/  @!P6 LDG.E.64 R12, desc[UR4][R26.64] ;  /* 0x000000041a0ce981 */ /* 0x000f22000c1e1b00 */
[----:B------:R-:W-:Y:S01]  /*04f0*/  PLOP3.LUT P6, PT, PT, PT, PT, 0x8, 0x80 ;  /* 0x000000000080781c */ /* 0x000fe20003fce170 */
[----:B-1----:R-:W-:-:S05]  /*0500*/  @!P5 IMAD.WIDE.U32 R22, R25, 0x8, R22 ;  /* 0x000000081916d825 */ /* 0x002fca00078e0016 */
[----:B---3--:R-:W1:Y:S01]  /*0510*/  LDC.64 R20, c[0x0][0x3a0] ;  /* 0x0000e800ff147b82 */ /* 0x008e620000000a00 */
[----:B------:R3:W5:Y:S01]  /*0520*/  @!P5 LDG.E.64 R18, desc[UR4][R22.64] ;  /* 0x000000041612d981 */ /* 0x000762000c1e1b00 */
[----:B------:R-:W-:Y:S01]  /*0530*/  @!P5 DSETP.GT.AND P6, PT, R16, RZ, PT ;  /* 0x000000ff1000d22a */ /* 0x000fe20003fc4000 */
[----:B------:R-:W-:Y:S01]  /*0540*/  ISETP.GE.U32.AND P5, PT, R5, R2, PT ;  /* 0x000000020500720c */ /* 0x000fe20003fa6070 */
[----:B------:R-:W-:-:S04]  /*0550*/  DMUL R16, R6, UR6 ;  /* 0x0000000606107c28 */ /* 0x000fc80008000000 */
[----:B---3--:R-:W3:Y:S08]  /*0560*/  LDC.64 R22, c[0x0][0x3a8] ;  /* 0x0000ea00ff167b82 */ /* 0x008ef00000000a00 */
[----:B------:R-:W-:-:S04]  /*0570*/  @!P5 IMAD R27, R0, 0x400, R5 ;  /* 0x00000400001bd824 */ /* 0x000fc800078e0205 */
[----:B0-----:R-:W-:-:S04]  /*0580*/  @!P5 IMAD.WIDE.U32 R24, R27, 0x8, R14 ;  /* 0x000000081b18d825 */ /* 0x001fc800078e000e */
[----:B-1----:R-:W-:Y:S02]  /*0590*/  @!P5 IMAD.WIDE.U32 R14, R27, 0x8, R20 ;  /* 0x000000081b0ed825 */ /* 0x002fe400078e0014 */
[----:B------:R-:W0:Y:S02]  /*05a0*/  LDC.64 R20, c[0x0][0x3a0] ;  /* 0x0000e800ff147b82 */ /* 0x000e240000000a00 */
[----:B------:R-:W-:Y:S01]  /*05b0*/  @!P5 VIADD R5, R5, 0x80 ;  /* 0x000000800505d836 */ /* 0x000fe20000000000 */
[----:B------:R-:W-:Y:S01]  /*05c0*/  FSEL R6, R6, R16, P0 ;  /* 0x0000001006067208 */ /* 0x000fe20000000000 */
[----:B------:R-:W5:Y:S01]  /*05d0*/  @!P5 LDG.E.64 R14, desc[UR4][R14.64] ;  /* 0x000000040e0ed981 */ /* 0x000f62000c1e1b00 */
[----:B------:R-:W-:Y:S02]  /*05e0*/  FSEL R7, R7, R17, P0 ;  /* 0x0000001107077208 */ /* 0x000fe40000000000 */
[----:B------:R-:W-:Y:S02]  /*05f0*/  ISETP.GE.U32.AND P0, PT, R5, R2, PT ;  /* 0x000000020500720c */ /* 0x000fe40003f06070 */
[----:B------:R-:W-:-:S06]  /*0600*/  CS2R R16, SRZ ;  /* 0x0000000000107805 */ /* 0x000fcc000001ff00 */
[----:B------:R4:W5:Y:S05]  /*0610*/  @!P5 LDG.E.64 R16, desc[UR4][R24.64] ;  /* 0x000000041810d981 */ /* 0x00096a000c1e1b00 */
[----:B------:R-:W-:-:S04]  /*0620*/  @!P0 IMAD R27, R0, 0x400, R5 ;  /* 0x00000400001b8824 */ /* 0x000fc800078e0205 */
[----:B0-----:R-:W-:Y:S01]  /*0630*/  @!P0 IMAD.WIDE.U32 R20, R27, 0x8, R20 ;  /* 0x000000081b148825 */ /* 0x001fe200078e0014 */
[----:B------:R-:W-:-:S03]  /*0640*/  CS2R R4, SRZ ;  /* 0x0000000000047805 */ /* 0x000fc6000001ff00 */
[----:B---3--:R-:W-:Y:S02]  /*0650*/  @!P0 IMAD.WIDE.U32 R26, R27, 0x8, R22 ;  /* 0x000000081b1a8825 */ /* 0x008fe400078e0016 */
[----:B------:R-:W3:Y:S04]  /*0660*/  @!P0 LDG.E.64 R20, desc[UR4][R20.64] ;  /* 0x0000000414148981 */ /* 0x000ee8000c1e1b00 */
[----:B------:R-:W3:Y:S01]  /*0670*/  @!P0 LDG.E.64 R4, desc[UR4][R26.64] ;  /* 0x000000041a048981 */ /* 0x000ee2000c1e1b00 */
[----:B------:R-:W-:Y:S04]  /*0680*/  BSSY.RECONVERGENT B0, `(.L_x_3325) ;  /* 0x000004d000007945 */ /* 0x000fe80003800200 */
[----:B------:R-:W-:Y:S01]  /*0690*/  BSSY.RELIABLE B1, `(.L_x_3326) ;  /* 0x0000045000017945 */ /* 0x000fe20003800100 */
[----:B------:R-:W-:-:S10]  /*06a0*/  DMUL R22, R8, UR6 ;  /* 0x0000000608167c28 */ /* 0x000fd40008000000 */
[----:B------:R-:W-:Y:S02]  /*06b0*/  FSEL R8, R8, R22, P1 ;  /* 0x0000001608087208 */ /* 0x000fe40000800000 */
[----:B------:R-:W-:Y:S02]  /*06c0*/  FSEL R9, R9, R23, P1 ;  /* 0x0000001709097208 */ /* 0x000fe40000800000 */
[----:B------:R-:W-:Y:S01]  /*06d0*/  PLOP3.LUT P1, PT, PT, PT, PT, 0x8, 0x80 ;  /* 0x000000000080781c */ /* 0x000fe20003f2e170 */
[----:B--2---:R-:W-:-:S10]  /*06e0*/  DMUL R22, R10, UR6 ;  /* 0x000000060a167c28 */ /* 0x004fd40008000000 */
[----:B------:R-:W-:Y:S02]  /*06f0*/  FSEL R10, R10, R22, P4 ;  /* 0x000000160a0a7208 */ /* 0x000fe40002000000 */
[----:B------:R-:W-:Y:S01]  /*0700*/  FSEL R11, R11, R23, P4 ;  /* 0x000000170b0b7208 */ /* 0x000fe20002000000 */
[----:B----4-:R-:W-:-:S10]  /*0710*/  DMUL R24, R12, UR6 ;  /* 0x000000060c187c28 */ /* 0x010fd40008000000 */
[----:B------:R-:W-:Y:S02]  /*0720*/  FSEL R12, R12, R24, P2 ;  /* 0x000000180c0c7208 */ /* 0x000fe40001000000 */
[----:B------:R-:W-:Y:S02]  /*0730*/  FSEL R13, R13, R25, P2 ;  /* 0x000000190d0d7208 */ /* 0x000fe40001000000 */
[----:B------:R-:W-:Y:S01]  /*0740*/  PLOP3.LUT P2, PT, PT, PT, PT, 0x8, 0x80 ;  /* 0x000000000080781c */ /* 0x000fe20003f4e170 */
[----:B-----5:R-:W-:Y:S02]  /*0750*/  DMUL R24, R18, UR6 ;  /* 0x0000000612187c28 */ /* 0x020fe40008000000 */
[----:B------:R-:W-:Y:S02]  /*0760*/  DMUL R22, R28, UR6 ;  /* 0x000000061c167c28 */ /* 0x000fe40008000000 */
[----:B------:R-:W-:-:S06]  /*0770*/  @!P5 DSETP.GT.AND P1, PT, R14, RZ, PT ;  /* 0x000000ff0e00d22a */ /* 0x000fcc0003f24000 */
[----:B------:R-:W-:Y:S02]  /*0780*/  FSEL R14, R18, R24, P6 ;  /* 0x00000018120e7208 */ /* 0x000fe40003000000 */
[----:B------:R-:W-:Y:S01]  /*0790*/  FSEL R15, R19, R25, P6 ;  /* 0x00000019130f7208 */ /* 0x000fe20003000000 */
[----:B------:R-:W-:Y:S02]  /*07a0*/  DMUL R24, R16, UR6 ;  /* 0x0000000610187c28 */ /* 0x000fe40008000000 */
[----:B---3--:R-:W-:Y:S01]  /*07b0*/  @!P0 DSETP.GT.AND P2, PT, R20, RZ, PT ;  /* 0x000000ff1400822a */ /* 0x008fe20003f44000 */
[----:B------:R-:W-:Y:S01]  /*07c0*/  ISETP.GE.U32.AND P0, PT, R3, R2, PT ;  /* 0x000000020300720c */ /* 0x000fe20003f06070 */
[----:B------:R-:W-:Y:S01]  /*07d0*/  DMUL R18, R4, UR6 ;  /* 0x0000000604127c28 */ /* 0x000fe20008000000 */
[----:B------:R-:W-:Y:S02]  /*07e0*/  FSEL R22, R28, R22, P3 ;  /* 0x000000161c167208 */ /* 0x000fe40001800000 */
[----:B------:R-:W-:-:S03]  /*07f0*/  FSEL R23, R29, R23, P3 ;  /* 0x000000171d177208 */ /* 0x000fc60001800000 */
[----:B------:R-:W-:Y:S02]  /*0800*/  FSEL R16, R16, R24, P1 ;  /* 0x0000001810107208 */ /* 0x000fe40000800000 */
[----:B------:R-:W-:Y:S02]  /*0810*/  FSEL R17, R17, R25, P1 ;  /* 0x0000001911117208 */ /* 0x000fe40000800000 */
[----:B------:R-:W-:Y:S02]  /*0820*/  FSEL R4, R4, R18, P2 ;  /* 0x0000001204047208 */ /* 0x000fe40001000000 */
[----:B------:R-:W-:Y:S01]  /*0830*/  FSEL R5, R5, R19, P2 ;  /* 0x0000001305057208 */ /* 0x000fe20001000000 */
[----:B------:R-:W-:Y:S06]  /*0840*/  @P0 BRA `(.L_x_3327) ;  /* 0x0000000000300947 */ /* 0x000fec0003800000 */
[----:B------:R-:W0:Y:S01]  /*0850*/  LDC.64 R18, c[0x0][0x398] ;  /* 0x0000e600ff127b82 */ /* 0x000e220000000a00 */
[----:B------:R-:W-:Y:S02]  /*0860*/  IMAD R21, R0, 0x400, R3 ;  /* 0x0000040000157824 */ /* 0x000fe400078e0203 */
[----:B------:R-:W-:-:S05]  /*0870*/  VIADD R3, R3, 0x80 ;  /* 0x0000008003037836 */ /* 0x000fca0000000000 */
[----:B------:R-:W-:Y:S01]  /*0880*/  ISETP.GE.U32.AND P0, PT, R3, R2, PT ;  /* 0x000000020300720c */ /* 0x000fe20003f06070 */
[----:B0-----:R-:W-:-:S05]  /*0890*/  IMAD.WIDE.U32 R18, R21, 0x8, R18 ;  /* 0x0000000815127825 */ /* 0x001fca00078e0012 */
[----:B------:R0:W-:Y:S07]  /*08a0*/  STG.E.64 desc[UR4][R18.64], R6 ;  /* 0x0000000612007986 */ /* 0x0001ee000c101b04 */
[----:B------:R-:W-:Y:S05]  /*08b0*/  @P0 BRA `(.L_x_3328) ;  /* 0x0000000000300947 */ /* 0x000fea0003800000 */
[----:B0-----:R-:W0:Y:S01]  /*08c0*/  LDC.64 R6, c[0x0][0x398] ;  /* 0x0000e600ff067b82 */ /* 0x001e220000000a00 */
[----:B------:R-:W-:Y:S01]  /*08d0*/  LEA R19, R0, R3, 0xa ;  /* 0x0000000300137211 */ /* 0x000fe200078e50ff */
[----:B------:R-:W-:-:S04]  /*08e0*/  VIADD R3, R3, 0x80 ;  /* 0x0000008003037836 */ /* 0x000fc80000000000 */
[----:B0-----:R-:W-:-:S05]  /*08f0*/  IMAD.WIDE.U32 R6, R19, 0x8, R6 ;  /* 0x0000000813067825 */ /* 0x001fca00078e0006 */
[----:B------:R0:W-:Y:S02]  /*0900*/  STG.E.64 desc[UR4][R6.64], R8 ;  /* 0x0000000806007986 */ /* 0x0001e4000c101b04 */
.L_x_3327:
[----:B------:R-:W-:-:S13]  /*0910*/  ISETP.GE.U32.AND P0, PT, R3, R2, PT ;  /* 0x000000020300720c */ /* 0x000fda0003f06070 */
[----:B------:R-:W-:Y:S05]  /*0920*/  @P0 BRA `(.L_x_3329) ;  /* 0x0000000000300947 */ /* 0x000fea0003800000 */
[----:B0-----:R-:W0:Y:S01]  /*0930*/  LDC.64 R6, c[0x0][0x398] ;  /* 0x0000e600ff067b82 */ /* 0x001e220000000a00 */
[----:B------:R-:W-:Y:S02]  /*0940*/  IMAD R9, R0, 0x400, R3 ;  /* 0x0000040000097824 */ /* 0x000fe400078e0203 */
[----:B------:R-:W-:Y:S02]  /*0950*/  VIADD R3, R3, 0x80 ;  /* 0x0000008003037836 */ /* 0x000fe40000000000 */
[----:B0-----:R-:W-:-:S05]  /*0960*/  IMAD.WIDE.U32 R6, R9, 0x8, R6 ;  /* 0x0000000809067825 */ /* 0x001fca00078e0006 */
[----:B------:R1:W-:Y:S02]  /*0970*/  STG.E.64 desc[UR4][R6.64], R10 ;  /* 0x0000000a06007986 */ /* 0x0003e4000c101b04 */
.L_x_3328:
[----:B------:R-:W-:-:S13]  /*0980*/  ISETP.GE.U32.AND P0, PT, R3, R2, PT ;  /* 0x000000020300720c */ /* 0x000fda0003f06070 */
[----:B------:R-:W-:Y:S05]  /*0990*/  @P0 BRA `(.L_x_3330) ;  /* 0x0000000000300947 */ /* 0x000fea0003800000 */
[----:B01----:R-:W0:Y:S01]  /*09a0*/  LDC.64 R6, c[0x0][0x398] ;  /* 0x0000e600ff067b82 */ /* 0x003e220000000a00 */
[----:B------:R-:W-:Y:S02]  /*09b0*/  IMAD R9, R0, 0x400, R3 ;  /* 0x0000040000097824 */ /* 0x000fe400078e0203 */
[----:B------:R-:W-:Y:S02]  /*09c0*/  VIADD R3, R3, 0x80 ;  /* 0x0000008003037836 */ /* 0x000fe40000000000 */
[----:B0-----:R-:W-:-:S05]  /*09d0*/  IMAD.WIDE.U32 R6, R9, 0x8, R6 ;  /* 0x0000000809067825 */ /* 0x001fca00078e0006 */
[----:B------:R1:W-:Y:S02]  /*09e0*/  STG.E.64 desc[UR4][R6.64], R22 ;  /* 0x0000001606007986 */ /* 0x0003e4000c101b04 */
.L_x_3329:
[----:B------:R-:W-:-:S13]  /*09f0*/  ISETP.GE.U32.AND P0, PT, R3, R2, PT ;  /* 0x000000020300720c */ /* 0x000fda0003f06070 */
[----:B------:R-:W-:Y:S05]  /*0a00*/  @P0 BRA `(.L_x_3331) ;  /* 0x0000000000340947 */ /* 0x000fea0003800000 */
[----:B01----:R-:W0:Y:S01]  /*0a10*/  LDC.64 R6, c[0x0][0x398] ;  /* 0x0000e600ff067b82 */ /* 0x003e220000000a00 */
[----:B------:R-:W-:Y:S01]  /*0a20*/  LEA R9, R0, R3, 0xa ;  /* 0x0000000300097211 */ /* 0x000fe200078e50ff */
[----:B------:R-:W-:-:S04]  /*0a30*/  VIADD R3, R3, 0x80 ;  /* 0x0000008003037836 */ /* 0x000fc80000000000 */
[----:B0-----:R-:W-:-:S05]  /*0a40*/  IMAD.WIDE.U32 R6, R9, 0x8, R6 ;  /* 0x0000000809067825 */ /* 0x001fca00078e0006 */
[----:B------:R2:W-:Y:S02]  /*0a50*/  STG.E.64 desc[UR4][R6.64], R12 ;  /* 0x0000000c06007986 */ /* 0x0005e4000c101b04 */
.L_x_3330:
[----:B------:R-:W-:-:S13]  /*0a60*/  ISETP.GE.U32.AND P0, PT, R3, R2, PT ;  /* 0x000000020300720c */ /* 0x000fda0003f06070 */
[----:B------:R-:W-:Y:S05]  /*0a70*/  @P0 BREAK.RELIABLE B1 ;  /* 0x0000000000010942 */ /* 0x000fea0003800100 */
[----:B------:R-:W-:Y:S05]  /*0a80*/  @P0 BRA `(.L_x_3332) ;  /* 0x0000000000300947 */ /* 0x000fea0003800000 */
[----:B012---:R-:W0:Y:S01]  /*0a90*/  LDC.64 R6, c[0x0][0x398] ;  /* 0x0000e600ff067b82 */ /* 0x007e220000000a00 */
[----:B------:R-:W-:Y:S02]  /*0aa0*/  IMAD R9, R0, 0x400, R3 ;  /* 0x0000040000097824 */ /* 0x000fe400078e0203 */
[----:B------:R-:W-:Y:S02]  /*0ab0*/  VIADD R3, R3, 0x80 ;  /* 0x0000008003037836 */ /* 0x000fe40000000000 */
[----:B0-----:R-:W-:-:S05]  /*0ac0*/  IMAD.WIDE.U32 R6, R9, 0x8, R6 ;  /* 0x0000000809067825 */ /* 0x001fca00078e0006 */
[----:B------:R2:W-:Y:S02]  /*0ad0*/  STG.E.64 desc[UR4][R6.64], R14 ;  /* 0x0000000e06007986 */ /* 0x0005e4000c101b04 */
.L_x_3331:
[----:B------:R-:W-:Y:S05]  /*0ae0*/  BSYNC.RELIABLE B1 ;  /* 0x0000000000017941 */ /* 0x000fea0003800100 */
.L_x_3326:
[----:B------:R-:W-:-:S13]  /*0af0*/  ISETP.GE.U32.AND P0, PT, R3, R2, PT ;  /* 0x000000020300720c */ /* 0x000fda0003f06070 */
[----:B012---:R-:W0:Y:S01]  /*0b00*/  @!P0 LDC.64 R6, c[0x0][0x398] ;  /* 0x0000e600ff068b82 */ /* 0x007e220000000a00 */
[----:B------:R-:W-:Y:S01]  /*0b10*/  @!P0 IMAD R9, R0, 0x400, R3 ;  /* 0x0000040000098824 */ /* 0x000fe200078e0203 */
[----:B------:R-:W-:-:S03]  /*0b20*/  @!P0 IADD3 R3, PT, PT, R3, 0x80, RZ ;  /* 0x0000008003038810 */ /* 0x000fc60007ffe0ff */
[----:B0-----:R-:W-:-:S05]  /*0b30*/  @!P0 IMAD.WIDE.U32 R6, R9, 0x8, R6 ;  /* 0x0000000809068825 */ /* 0x001fca00078e0006 */
[----:B------:R3:W-:Y:S02]  /*0b40*/  @!P0 STG.E.64 desc[UR4][R6.64], R16 ;  /* 0x0000001006008986 */ /* 0x0007e4000c101b04 */
.L_x_3332:
[----:B------:R-:W-:Y:S05]  /*0b50*/  BSYNC.RECONVERGENT B0 ;  /* 0x0000000000007941 */ /* 0x000fea0003800200 */
.L_x_3325:
[----:B------:R-:W-:Y:S05]  /*0b60*/  WARPSYNC.ALL ;  /* 0x0000000000007948 */ /* 0x000fea0003800000 */
[----:B------:R-:W-:-:S13]  /*0b70*/  ISETP.GE.U32.AND P0, PT, R3, R2, PT ;  /* 0x000000020300720c */ /* 0x000fda0003f06070 */
[----:B------:R-:W-:Y:S05]  /*0b80*/  @P0 EXIT ;  /* 0x000000000000094d */ /* 0x000fea0003800000 */
[----:B0123--:R-:W0:Y:S01]  /*0b90*/  LDC.64 R6, c[0x0][0x398] ;  /* 0x0000e600ff067b82 */ /* 0x00fe220000000a00 */
[----:B------:R-:W-:-:S04]  /*0ba0*/  IMAD R3, R0, 0x400, R3 ;  /* 0x0000040000037824 */ /* 0x000fc800078e0203 */
[----:B0-----:R-:W-:-:S05]  /*0bb0*/  IMAD.WIDE.U32 R2, R3, 0x8, R6 ;  /* 0x0000000803027825 */ /* 0x001fca00078e0006 */
[----:B------:R-:W-:Y:S01]  /*0bc0*/  STG.E.64 desc[UR4][R2.64], R4 ;  /* 0x0000000402007986 */ /* 0x000fe2000c101b04 */
[----:B------:R-:W-:Y:S05]  /*0bd0*/  EXIT ;  /* 0x000000000000794d */ /* 0x000fea0003800000 */
.L_x_3324:
[----:B------:R-:W0:Y:S01]  /*0be0*/  S2R R3, SR_TID.X ;  /* 0x0000000000037919 */ /* 0x000e220000002100 */
[----:B------:R-:W1:Y:S01]  /*0bf0*/  LDC.64 R26, c[0x0][0x3a8] ;  /* 0x0000ea00ff1a7b82 */ /* 0x000e620000000a00 */
[----:B------:R-:W-:Y:S01]  /*0c00*/  IMAD.SHL.U32 R0, R0, 0x400, RZ ;  /* 0x0000040000007824 */ /* 0x000fe200078e00ff */
[----:B------:R-:W2:Y:S06]  /*0c10*/  LDCU.64 UR6, c[0x0][0x388] ;  /* 0x00007100ff0677ac */ /* 0x000eac0008000a00 */
[----:B------:R-:W3:Y:S01]  /*0c20*/  LDC.64 R28, c[0x0][0x3a0] ;  /* 0x0000e800ff1c7b82 */ /* 0x000ee20000000a00 */
[----:B-1----:R-:W-:-:S04]  /*0c30*/  IMAD.WIDE.U32 R26, R0, 0x8, R26 ;  /* 0x00000008001a7825 */ /* 0x002fc800078e001a */
[----:B0-----:R-:W-:-:S04]  /*0c40*/  IMAD.WIDE.U32 R26, R3, 0x10, R26 ;  /* 0x00000010031a7825 */ /* 0x001fc800078e001a */
[----:B---3--:R-:W-:Y:S01]  /*0c50*/  IMAD.WIDE.U32 R28, R0, 0x8, R28 ;  /* 0x00000008001c7825 */ /* 0x008fe200078e001c */
[----:B------:R-:W2:Y:S04]  /*0c60*/  LDG.E.128 R12, desc[UR4][R26.64] ;  /* 0x000000041a0c7981 */ /* 0x000ea8000c1e1d00 */
[----:B------:R-:W3:Y:S01]  /*0c70*/  LDG.E.128 R4, desc[UR4][R26.64+0x800] ;  /* 0x000800041a047981 */ /* 0x000ee2000c1e1d00 */
[----:B------:R-:W-:-:S05]  /*0c80*/  IMAD.WIDE.U32 R28, R3, 0x10, R28 ;  /* 0x00000010031c7825 */ /* 0x000fca00078e001c */
[----:B------:R-:W4:Y:S04]  /*0c90*/  LDG.E.128 R8, desc[UR4][R28.64] ;  /* 0x000000041c087981 */ /* 0x000f28000c1e1d00 */
[----:B------:R-:W5:Y:S01]  /*0ca0*/  LDG.E.128 R16, desc[UR4][R28.64+0x800] ;  /* 0x000800041c107981 */ /* 0x000f62000c1e1d00 */
[----:B--2---:R-:W-:Y:S02]  /*0cb0*/  DMUL R2, R12, UR6 ;  /* 0x000000060c027c28 */ /* 0x004fe40008000000 */
[----:B------:R-:W-:Y:S02]  /*0cc0*/  DMUL R20, R14, UR6 ;  /* 0x000000060e147c28 */ /* 0x000fe40008000000 */
[----:B---3--:R-:W-:Y:S02]  /*0cd0*/  DMUL R22, R4, UR6 ;  /* 0x0000000604167c28 */ /* 0x008fe40008000000 */
[----:B----4-:R-:W-:-:S02]  /*0ce0*/  DSETP.GT.AND P0, PT, R8, RZ, PT ;  /* 0x000000ff0800722a */ /* 0x010fc40003f04000 */
[----:B------:R-:W-:Y:S02]  /*0cf0*/  DSETP.GT.AND P1, PT, R10, RZ, PT ;  /* 0x000000ff0a00722a */ /* 0x000fe40003f24000 */
[----:B-----5:R-:W-:Y:S01]  /*0d00*/  DSETP.GT.AND P2, PT, R16, RZ, PT ;  /* 0x000000ff1000722a */ /* 0x020fe20003f44000 */
[----:B------:R-:W2:Y:S01]  /*0d10*/  LDG.E.128 R8, desc[UR4][R28.64+0x1000] ;  /* 0x001000041c087981 */ /* 0x000ea2000c1e1d00 */
[----:B------:R-:W-:Y:S02]  /*0d20*/  FSEL R2, R12, R2, P0 ;  /* 0x000000020c027208 */ /* 0x000fe40000000000 */
[----:B------:R-:W-:Y:S02]  /*0d30*/  FSEL R3, R13, R3, P0 ;  /* 0x000000030d037208 */ /* 0x000fe40000000000 */
[----:B------:R-:W-:Y:S02]  /*0d40*/  FSEL R20, R14, R20, P1 ;  /* 0x000000140e147208 */ /* 0x000fe40000800000 */
[----:B------:R-:W-:-:S02]  /*0d50*/  FSEL R21, R15, R21, P1 ;  /* 0x000000150f157208 */ /* 0x000fc40000800000 */
[----:B------:R-:W-:Y:S01]  /*0d60*/  FSEL R22, R4, R22, P2 ;  /* 0x0000001604167208 */ /* 0x000fe20001000000 */
[----:B------:R-:W3:Y:S01]  /*0d70*/  LDG.E.128 R12, desc[UR4][R26.64+0x1000] ;  /* 0x001000041a0c7981 */ /* 0x000ee2000c1e1d00 */
[----:B------:R-:W-:Y:S01]  /*0d80*/  FSEL R23, R5, R23, P2 ;  /* 0x0000001705177208 */ /* 0x000fe20001000000 */
[----:B------:R-:W-:Y:S02]  /*0d90*/  DMUL R4, R6, UR6 ;  /* 0x0000000606047c28 */ /* 0x000fe40008000000 */
[----:B------:R-:W-:Y:S01]  /*0da0*/  DSETP.GT.AND P0, PT, R18, RZ, PT ;  /* 0x000000ff1200722a */ /* 0x000fe20003f04000 */
[----:B------:R0:W4:Y:S07]  /*0db0*/  LDG.E.128 R16, desc[UR4][R28.64+0x1800] ;  /* 0x001800041c107981 */ /* 0x00012e000c1e1d00 */
[----:B------:R-:W-:-:S02]  /*0dc0*/  FSEL R24, R6, R4, P0 ;  /* 0x0000000406187208 */ /* 0x000fc40000000000 */
[----:B------:R-:W-:Y:S02]  /*0dd0*/  FSEL R25, R7, R5, P0 ;  /* 0x0000000507197208 */ /* 0x000fe40000000000 */
[----:B------:R1:W5:Y:S01]  /*0de0*/  LDG.E.128 R4, desc[UR4][R26.64+0x1800] ;  /* 0x001800041a047981 */ /* 0x000362000c1e1d00 */
[----:B0-----:R-:W0:Y:S01]  /*0df0*/  S2R R28, SR_TID.X ;  /* 0x00000000001c7919 */ /* 0x001e220000002100 */
[----:B-1----:R-:W1:Y:S02]  /*0e00*/  LDC.64 R26, c[0x0][0x398] ;  /* 0x0000e600ff1a7b82 */ /* 0x002e640000000a00 */
[----:B-1----:R-:W-:Y:S01]  /*0e10*/  IMAD.WIDE.U32 R26, R0, 0x8, R26 ;  /* 0x00000008001a7825 */ /* 0x002fe200078e001a */
[----:B--2---:R-:W-:Y:S02]  /*0e20*/  DSETP.GT.AND P0, PT, R8, RZ, PT ;  /* 0x000000ff0800722a */ /* 0x004fe40003f04000 */
[----:B---3--:R-:W-:Y:S02]  /*0e30*/  DMUL R8, R12, UR6 ;  /* 0x000000060c087c28 */ /* 0x008fe40008000000 */
[----:B------:R-:W-:-:S02]  /*0e40*/  DSETP.GT.AND P1, PT, R10, RZ, PT ;  /* 0x000000ff0a00722a */ /* 0x000fc40003f24000 */
[----:B----4-:R-:W-:Y:S02]  /*0e50*/  DSETP.GT.AND P2, PT, R16, RZ, PT ;  /* 0x000000ff1000722a */ /* 0x010fe40003f44000 */
[----:B------:R-:W-:-:S04]  /*0e60*/  DMUL R16, R14, UR6 ;  /* 0x000000060e107c28 */ /* 0x000fc80008000000 */
[----:B------:R-:W-:Y:S02]  /*0e70*/  FSEL R8, R12, R8, P0 ;  /* 0x000000080c087208 */ /* 0x000fe40000000000 */
[----:B------:R-:W-:Y:S01]  /*0e80*/  FSEL R9, R13, R9, P0 ;  /* 0x000000090d097208 */ /* 0x000fe20000000000 */
[----:B-----5:R-:W-:Y:S02]  /*0e90*/  DMUL R10, R4, UR6 ;  /* 0x00000006040a7c28 */ /* 0x020fe40008000000 */
[----:B------:R-:W-:Y:S02]  /*0ea0*/  DMUL R12, R6, UR6 ;  /* 0x00000006060c7c28 */ /* 0x000fe40008000000 */
[----:B------:R-:W-:Y:S01]  /*0eb0*/  DSETP.GT.AND P0, PT, R18, RZ, PT ;  /* 0x000000ff1200722a */ /* 0x000fe20003f04000 */
[----:B------:R-:W-:Y:S02]  /*0ec0*/  FSEL R0, R14, R16, P1 ;  /* 0x000000100e007208 */ /* 0x000fe40000800000 */
[----:B------:R-:W-:Y:S01]  /*0ed0*/  FSEL R15, R15, R17, P1 ;  /* 0x000000110f0f7208 */ /* 0x000fe20000800000 */
[----:B0-----:R-:W-:-:S02]  /*0ee0*/  IMAD.WIDE.U32 R16, R28, 0x10, R26 ;  /* 0x000000101c107825 */ /* 0x001fc400078e001a */
[----:B------:R-:W-:Y:S02]  /*0ef0*/  FSEL R10, R4, R10, P2 ;  /* 0x0000000a040a7208 */ /* 0x000fe40001000000 */
[----:B------:R-:W-:Y:S01]  /*0f00*/  FSEL R11, R5, R11, P2 ;  /* 0x0000000b050b7208 */ /* 0x000fe20001000000 */
[----:B------:R-:W-:Y:S01]  /*0f10*/  IMAD.MOV.U32 R4, RZ, RZ, R2 ;  /* 0x000000ffff047224 */ /* 0x000fe200078e0002 */
[----:B------:R-:W-:Y:S01]  /*0f20*/  FSEL R12, R6, R12, P0 ;  /* 0x0000000c060c7208 */ /* 0x000fe20000000000 */
[----:B------:R-:W-:Y:S01]  /*0f30*/  IMAD.MOV.U32 R5, RZ, RZ, R3 ;  /* 0x000000ffff057224 */ /* 0x000fe200078e0003 */
[----:B------:R-:W-:Y:S01]  /*0f40*/  FSEL R13, R7, R13, P0 ;  /* 0x0000000d070d7208 */ /* 0x000fe20000000000 */
[----:B------:R-:W-:Y:S01]  /*0f50*/  IMAD.MOV.U32 R7, RZ, RZ, R21 ;  /* 0x000000ffff077224 */ /* 0x000fe200078e0015 */
[----:B------:R-:W-:-:S05]  /*0f60*/  MOV R6, R20 ;  /* 0x0000001400067202 */ /* 0x000fca0000000f00 */
[----:B------:R0:W-:Y:S02]  /*0f70*/  STG.E.128 desc[UR4][R16.64], R4 ;  /* 0x0000000410007986 */ /* 0x0001e4000c101d04 */
[----:B0-----:R-:W-:Y:S01]  /*0f80*/  IMAD.MOV.U32 R4, RZ, RZ, R22 ;  /* 0x000000ffff047224 */ /* 0x001fe200078e0016 */
[----:B------:R-:W-:Y:S01]  /*0f90*/  MOV R7, R25 ;  /* 0x0000001900077202 */ /* 0x000fe20000000f00 */
[----:B------:R-:W-:Y:S02]  /*0fa0*/  IMAD.MOV.U32 R5, RZ, RZ, R23 ;  /* 0x000000ffff057224 */ /* 0x000fe400078e0017 */
[----:B------:R-:W-:-:S05]  /*0fb0*/  IMAD.MOV.U32 R6, RZ, RZ, R24 ;  /* 0x000000ffff067224 */ /* 0x000fca00078e0018 */
[----:B------:R0:W-:Y:S02]  /*0fc0*/  STG.E.128 desc[UR4][R16.64+0x800], R4 ;  /* 0x0008000410007986 */ /* 0x0001e4000c101d04 */
[----:B0-----:R-:W-:Y:S02]  /*0fd0*/  IMAD.MOV.U32 R4, RZ, RZ, R8 ;  /* 0x000000ffff047224 */ /* 0x001fe400078e0008 */
[----:B------:R-:W-:Y:S02]  /*0fe0*/  IMAD.MOV.U32 R5, RZ, RZ, R9 ;  /* 0x000000ffff057224 */ /* 0x000fe400078e0009 */
[----:B------:R-:W-:Y:S02]  /*0ff0*/  IMAD.MOV.U32 R6, RZ, RZ, R0 ;  /* 0x000000ffff067224 */ /* 0x000fe400078e0000 */
[----:B------:R-:W-:-:S05]  /*1000*/  IMAD.MOV.U32 R7, RZ, RZ, R15 ;  /* 0x000000ffff077224 */ /* 0x000fca00078e000f */
[----:B------:R0:W-:Y:S02]  /*1010*/  STG.E.128 desc[UR4][R16.64+0x1000], R4 ;  /* 0x0010000410007986 */ /* 0x0001e4000c101d04 */
[----:B0-----:R-:W-:Y:S01]  /*1020*/  MOV R4, R10 ;  /* 0x0000000a00047202 */ /* 0x001fe20000000f00 */
[----:B------:R-:W-:Y:S02]  /*1030*/  IMAD.MOV.U32 R5, RZ, RZ, R11 ;  /* 0x000000ffff057224 */ /* 0x000fe400078e000b */
[----:B------:R-:W-:Y:S02]  /*1040*/  IMAD.MOV.U32 R6, RZ, RZ, R12 ;  /* 0x000000ffff067224 */ /* 0x000fe400078e000c */
[----:B------:R-:W-:-:S05]  /*1050*/  IMAD.MOV.U32 R7, RZ, RZ, R13 ;  /* 0x000000ffff077224 */ /* 0x000fca00078e000d */
[----:B------:R-:W-:Y:S01]  /*1060*/  STG.E.128 desc[UR4][R16.64+0x1800], R4 ;  /* 0x0018000410007986 */ /* 0x000fe2000c101d04 */
[----:B------:R-:W-:Y:S05]  /*1070*/  EXIT ;  /* 0x000000000000794d */ /* 0x000fea0003800000 */
.L_x_3333:
        /* <DEDUP_REMOVED lines=16> */
.L_x_5745:


//--------------------- .text._ZN2at6native29vectorized_elementwise_kernelILi4EZZZNS0_66_GLOBAL__N__d53a5ca4_28_ActivationLeakyReluKernel_cu_9e10b42f_311226leaky_relu_backward_kernelERNS_18TensorIteratorBaseERKN3c106ScalarEENKUlvE_clEvENKUlvE_clEvEUlddE_St5arrayIPcLm3EEEEviT0_T1_ --------------------------
	.section	.text._ZN2at6native29vectorized_elementwise_kernelILi4EZZZNS0_66_GLOBAL__N__d53a5ca4_28_ActivationLeakyReluKernel_cu_9e10b42f_311226leaky_relu_backward_kernelERNS_18TensorIteratorBaseERKN3c106ScalarEENKUlvE_clEvENKUlvE_clEvEUlddE_St5arrayIPcLm3EEEEviT0_T1_,"ax",@progbits
	.align	128
        .global         _ZN2at6native29vectorized_elementwise_kernelILi4EZZZNS0_66_GLOBAL__N__d53a5ca4_28_ActivationLeakyReluKernel_cu_9e10b42f_311226leaky_relu_backward_kernelERNS_18TensorIteratorBaseERKN3c106ScalarEENKUlvE_clEvENKUlvE_clEvEUlddE_St5arrayIPcLm3EEEEviT0_T1_
        .type           _ZN2at6native29vectorized_elementwise_kernelILi4EZZZNS0_66_GLOBAL__N__d53a5ca4_28_ActivationLeakyReluKernel_cu_9e10b42f_311226leaky_relu_backward_kernelERNS_18TensorIteratorBaseERKN3c106ScalarEENKUlvE_clEvENKUlvE_clEvEUlddE_St5arrayIPcLm3EEEEviT0_T1_,@function
        .size           _ZN2at6native29vectorized_elementwise_kernelILi4EZZZNS0_66_GLOBAL__N__d53a5ca4_28_ActivationLeakyReluKernel_cu_9e10b42f_311226leaky_relu_backward_kernelERNS_18TensorIteratorBaseERKN3c106ScalarEENKUlvE_clEvENKUlvE_clEvEUlddE_St5arrayIPcLm3EEEEviT0_T1_,(.L_x_5746 - _ZN2at6native29vectorized_elementwise_kernelILi4EZZZNS0_66_GLOBAL__N__d53a5ca4_28_ActivationLeakyReluKernel_cu_9e10b42f_311226leaky_relu_backward_kernelERNS_18TensorIteratorBaseERKN3c106ScalarEENKUlvE_clEvENKUlvE_clEvEUlddE_St5arrayIPcLm3EEEEviT0_T1_)
        .other          _ZN2at6native29vectorized_elementwise_kernelILi4EZZZNS0_66_GLOBAL__N__d53a5ca4_28_ActivationLeakyReluKernel_cu_9e10b42f_311226leaky_relu_backward_kernelERNS_18TensorIteratorBaseERKN3c106ScalarEENKUlvE_clEvENKUlvE_clEvEUlddE_St5arrayIPcLm3EEEEviT0_T1_,@"STO_CUDA_ENTRY STV_DEFAULT"
_ZN2at6native29vectorized_elementwise_kernelILi4EZZZNS0_66_GLOBAL__N__d53a5ca4_28_ActivationLeakyReluKernel_cu_9e10b42f_311226leaky_relu_backward_kernelERNS_18TensorIteratorBaseERKN3c106ScalarEENKUlvE_clEvENKUlvE_clEvEUlddE_St5arrayIPcLm3EEEEviT0_T1_:
.text._ZN2at6native29vectorized_elementwise_kernelILi4EZZZNS0_66_GLOBAL__N__d53a5ca4_28_ActivationLeakyReluKernel_cu_9e10b42f_311226leaky_relu_backward_kernelERNS_18TensorIteratorBaseERKN3c106ScalarEENKUlvE_clEvENKUlvE_clEvEUlddE_St5arrayIPcLm3EEEEviT0_T1_:
        /* <DEDUP_REMOVED lines=27> */
[----:B------:R-:W-:Y:S02]  /*01b0*/  @!P3 IMAD R24, R0, 0x400, R5 ;  /* 0x000004000018b824 */ /* 0x000fe400078e0205 */
[----:B------:R-:W-:-:S05]  /*01c0*/  @!P3 VIADD R5, R5, 0x80 ;  /* 0x000000800505b836 */ /* 0x000fca0000000000 */
[----:B------:R-:W-:Y:S01]  /*01d0*/  ISETP.GE.U32.AND P2, PT, R5, R2, PT ;  /* 0x000000020500720c */ /* 0x000fe20003f46070 */
[----:B--2---:R-:W-:-:S06]  /*01e0*/  @!P4 IMAD.WIDE.U32 R18, R21, 0x8, R18 ;  /* 0x000000081512c825 */ /* 0x004fcc00078e0012 */
[----:B------:R-:W2:Y:S06]  /*01f0*/  @!P4 LDG.E.64 R18, desc[UR4][R18.64] ;  /* 0x000000041212c981 */ /* 0x000eac000c1e1b00 */
[----:B------:R-:W-:Y:S02]  /*0200*/  @!P2 IMAD R4, R0, 0x400, R5 ;  /* 0x000004000004a824 */ /* 0x000fe400078e0205 */
[----:B------:R-:W-:-:S05]  /*0210*/  @!P2 VIADD R5, R5, 0x80 ;  /* 0x000000800505a836 */ /* 0x000fca0000000000 */
[C---:B------:R-:W-:Y:S01]  /*0220*/  ISETP.GE.U32.AND P6, PT, R5.reuse, R2, PT ;  /* 0x000000020500720c */ /* 0x040fe20003fc6070 */
[----:B---3--:R-:W-:Y:S02]  /*0230*/  @!P3 IMAD.WIDE.U32 R22, R24, 0x8, R10 ;  /* 0x000000081816b825 */ /* 0x008fe400078e000a */
[----:B------:R-:W1:Y:S04]  /*0240*/  LDC.64 R10, c[0x0][0x3a8] ;  /* 0x0000ea00ff0a7b82 */ /* 0x000e680000000a00 */
[----:B------:R-:W3:Y:S06]  /*0250*/  @!P3 LDG.E.64 R22, desc[UR4][R22.64] ;  /* 0x000000041616b981 */ /* 0x000eec000c1e1b00 */
[----:B------:R-:W-:Y:S01]  /*0260*/  @!P6 LEA R27, R0, R5, 0xa ;  /* 0x00000005001be211 */ /* 0x000fe200078e50ff */
[----:B------:R-:W-:-:S02]  /*0270*/  @!P6 VIADD R5, R5, 0x80 ;  /* 0x000000800505e836 */ /* 0x000fc40000000000 */
        /* <DEDUP_REMOVED lines=14> */
[----:B------:R-:W-:Y:S02]  /*0360*/  @!P5 VIADD R5, R5, 0x80 ;  /* 0x000000800505d836 */ /* 0x000fe40000000000 */
        /* <DEDUP_REMOVED lines=79> */
[----:B------:R-:W-:Y:S01]  /*0860*/  IMAD R21, R0, 0x400, R3 ;  /* 0x0000040000157824 */ /* 0x000fe200078e0203 */
[----:B------:R-:W-:-:S04]  /*0870*/  IADD3 R3, PT, PT, R3, 0x80, RZ ;  /* 0x0000008003037810 */ /* 0x000fc80007ffe0ff */
[----:B------:R-:W-:Y:S01]  /*0880*/  ISETP.GE.U32.AND P0, PT, R3, R2, PT ;  /* 0x000000020300720c */ /* 0x000fe20003f06070 */
[----:B0-----:R-:W-:-:S05]  /*0890*/  IMAD.WIDE.U32 R18, R21, 0x8, R18 ;  /* 0x0000000815127825 */ /* 0x001fca00078e0012 */
[----:B------:R0:W-:Y:S07]  /*08a0*/  STG.E.64 desc[UR4][R18.64], R6 ;  /* 0x0000000612007986 */ /* 0x0001ee000c101b04 */
[----:B------:R-:W-:Y:S05]  /*08b0*/  @P0 BRA `(.L_x_3338) ;  /* 0x0000000000300947 */ /* 0x000fea0003800000 */
[----:B0-----:R-:W0:Y:S01]  /*08c0*/  LDC.64 R6, c[0x0][0x398] ;  /* 0x0000e600ff067b82 */ /* 0x001e220000000a00 */
[----:B------:R-:W-:Y:S02]  /*08d0*/  IMAD R19, R0, 0x400, R3 ;  /* 0x0000040000137824 */ /* 0x000fe400078e0203 */
[----:B------:R-:W-:Y:S02]  /*08e0*/  VIADD R3, R3, 0x80 ;  /* 0x0000008003037836 */ /* 0x000fe40000000000 */
[----:B0-----:R-:W-:-:S05]  /*08f0*/  IMAD.WIDE.U32 R6, R19, 0x8, R6 ;  /* 0x0000000813067825 */ /* 0x001fca00078e0006 */
[----:B------:R0:W-:Y:S02]  /*0900*/  STG.E.64 desc[UR4][R6.64], R8 ;  /* 0x0000000806007986 */ /* 0x0001e4000c101b04 */
.L_x_3337:
[----:B------:R-:W-:-:S13]  /*0910*/  ISETP.GE.U32.AND P0, PT, R3, R2, PT ;  /* 0x000000020300720c */ /* 0x000fda0003f06070 */
[----:B------:R-:W-:Y:S05]  /*0920*/  @P0 BRA `(.L_x_3339) ;  /* 0x0000000000300947 */ /* 0x000fea0003800000 */
[----:B0-----:R-:W0:Y:S01]  /*0930*/  LDC.64 R6, c[0x0][0x398] ;  /* 0x0000e600ff067b82 */ /* 0x001e220000000a00 */
[----:B------:R-:W-:Y:S02]  /*0940*/  IMAD R9, R0, 0x400, R3 ;  /* 0x0000040000097824 */ /* 0x000fe400078e0203 */
[----:B------:R-:W-:Y:S02]  /*0950*/  VIADD R3, R3, 0x80 ;  /* 0x0000008003037836 */ /* 0x000fe40000000000 */
[----:B0-----:R-:W-:-:S05]  /*0960*/  IMAD.WIDE.U32 R6, R9, 0x8, R6 ;  /* 0x0000000809067825 */ /* 0x001fca00078e0006 */
[----:B------:R1:W-:Y:S02]  /*0970*/  STG.E.64 desc[UR4][R6.64], R10 ;  /* 0x0000000a06007986 */ /* 0x0003e4000c101b04 */
.L_x_3338:
[----:B------:R-:W-:-:S13]  /*0980*/  ISETP.GE.U32.AND P0, PT, R3, R2, PT ;  /* 0x000000020300720c */ /* 0x000fda0003f06070 */
[----:B------:R-:W-:Y:S05]  /*0990*/  @P0 BRA `(.L_x_3340) ;  /* 0x0000000000300947 */ /* 0x000fea0003800000 */
[----:B01----:R-:W0:Y:S01]  /*09a0*/  LDC.64 R6, c[0x0][0x398] ;  /* 0x0000e600ff067b82 */ /* 0x003e220000000a00 */
[----:B------:R-:W-:Y:S02]  /*09b0*/  IMAD R9, R0, 0x400, R3 ;  /* 0x0000040000097824 */ /* 0x000fe400078e0203 */
[----:B------:R-:W-:Y:S02]  /*09c0*/  VIADD R3, R3, 0x80 ;  /* 0x0000008003037836 */ /* 0x000fe40000000000 */
[----:B0-----:R-:W-:-:S05]  /*09d0*/  IMAD.WIDE.U32 R6, R9, 0x8, R6 ;  /* 0x0000000809067825 */ /* 0x001fca00078e0006 */
[----:B------:R1:W-:Y:S02]  /*09e0*/  STG.E.64 desc[UR4][R6.64], R22 ;  /* 0x0000001606007986 */ /* 0x0003e4000c101b04 */
.L_x_3339:
[----:B------:R-:W-:-:S13]  /*09f0*/  ISETP.GE.U32.AND P0, PT, R3, R2, PT ;  /* 0x000000020300720c */ /* 0x000fda0003f06070 */
[----:B------:R-:W-:Y:S05]  /*0a00*/  @P0 BRA `(.L_x_3341) ;  /* 0x0000000000340947 */ /* 0x000fea0003800000 */
[----:B01----:R-:W0:Y:S01]  /*0a10*/  LDC.64 R6, c[0x0][0x398] ;  /* 0x0000e600ff067b82 */ /* 0x003e220000000a00 */
[----:B------:R-:W-:Y:S01]  /*0a20*/  IMAD R9, R0, 0x400, R3 ;  /* 0x0000040000097824 */ /* 0x000fe200078e0203 */
[----:B------:R-:W-:-:S03]  /*0a30*/  IADD3 R3, PT, PT, R3, 0x80, RZ ;  /* 0x0000008003037810 */ /* 0x000fc60007ffe0ff */
[----:B0-----:R-:W-:-:S05]  /*0a40*/  IMAD.WIDE.U32 R6, R9, 0x8, R6 ;  /* 0x0000000809067825 */ /* 0x001fca00078e0006 */
[----:B------:R2:W-:Y:S02]  /*0a50*/  STG.E.64 desc[UR4][R6.64], R12 ;  /* 0x0000000c06007986 */ /* 0x0005e4000c101b04 */
.L_x_3340:
        /* <DEDUP_REMOVED lines=8> */
.L_x_3341:
[----:B------:R-:W-:Y:S05]  /*0ae0*/  BSYNC.RELIABLE B1 ;  /* 0x0000000000017941 */ /* 0x000fea0003800100 */
.L_x_3336:
[----:B------:R-:W-:-:S13]  /*0af0*/  ISETP.GE.U32.AND P0, PT, R3, R2, PT ;  /* 0x000000020300720c */ /* 0x000fda0003f06070 */
[----:B012---:R-:W0:Y:S01]  /*0b00*/  @!P0 LDC.64 R6, c[0x0][0x398] ;  /* 0x0000e600ff068b82 */ /* 0x007e220000000a00 */
[----:B------:R-:W-:Y:S02]  /*0b10*/  @!P0 IMAD R9, R0, 0x400, R3 ;  /* 0x0000040000098824 */ /* 0x000fe400078e0203 */
[----:B------:R-:W-:Y:S02]  /*0b20*/  @!P0 VIADD R3, R3, 0x80 ;  /* 0x0000008003038836 */ /* 0x000fe40000000000 */
[----:B0-----:R-:W-:-:S05]  /*0b30*/  @!P0 IMAD.WIDE.U32 R6, R9, 0x8, R6 ;  /* 0x0000000809068825 */ /* 0x001fca00078e0006 */
[----:B------:R3:W-:Y:S02]  /*0b40*/  @!P0 STG.E.64 desc[UR4][R6.64], R16 ;  /* 0x0000001006008986 */ /* 0x0007e4000c101b04 */
.L_x_3342:
[----:B------:R-:W-:Y:S05]  /*0b50*/  BSYNC.RECONVERGENT B0 ;  /* 0x0000000000007941 */ /* 0x000fea0003800200 */
.L_x_3335:
        /* <DEDUP_REMOVED lines=8> */
.L_x_3334:
[----:B------:R-:W0:Y:S01]  /*0be0*/  S2R R5, SR_TID.X ;  /* 0x0000000000057919 */ /* 0x000e220000002100 */
[----:B------:R-:W1:Y:S01]  /*0bf0*/  LDC.64 R2, c[0x0][0x3a0] ;  /* 0x0000e800ff027b82 */ /* 0x000e620000000a00 */
[----:B------:R-:W-:Y:S01]  /*0c00*/  IMAD.SHL.U32 R0, R0, 0x400, RZ ;  /* 0x0000040000007824 */ /* 0x000fe200078e00ff */
[----:B------:R-:W2:Y:S06]  /*0c10*/  LDCU.64 UR6, c[0x0][0x388] ;  /* 0x00007100ff0677ac */ /* 0x000eac0008000a00 */
[----:B------:R-:W3:Y:S01]  /*0c20*/  LDC.64 R28, c[0x0][0x3a8] ;  /* 0x0000ea00ff1c7b82 */ /* 0x000ee20000000a00 */
[----:B-1----:R-:W-:-:S04]  /*0c30*/  IMAD.WIDE.U32 R2, R0, 0x8, R2 ;  /* 0x0000000800027825 */ /* 0x002fc800078e0002 */
[----:B0-----:R-:W-:-:S05]  /*0c40*/  IMAD.WIDE.U32 R8, R5, 0x20, R2 ;  /* 0x0000002005087825 */ /* 0x001fca00078e0002 */
[----:B------:R-:W4:Y:S01]  /*0c50*/  LDG.E.ENL2.256 R24, R20, desc[UR4][R8.64] ;  /* 0xfe0000040814797e */ /* 0x000f220008121918 */
[----:B---3--:R-:W-:-:S04]  /*0c60*/  IMAD.WIDE.U32 R28, R0, 0x8, R28 ;  /* 0x00000008001c7825 */ /* 0x008fc800078e001c */
[----:B------:R-:W-:Y:S01]  /*0c70*/  IMAD.WIDE.U32 R28, R5, 0x20, R28 ;  /* 0x00000020051c7825 */ /* 0x000fe200078e001c */
[----:B------:R-:W3:Y:S04]  /*0c80*/  LDG.E.ENL2.256 R8, R16, desc[UR4][R8.64+0x1000] ;  /* 0xfe0080040810797e */ /* 0x000ee80008121908 */
[----:B------:R-:W2:Y:S01]  /*0c90*/  LDG.E.ENL2.256 R4, R12, desc[UR4][R28.64] ;  /* 0xfe0000041c0c797e */ /* 0x000ea20008121904 */
[----:B----4-:R-:W-:Y:S02]  /*0ca0*/  DSETP.GT.AND P0, PT, R20, RZ, PT ;  /* 0x000000ff1400722a */ /* 0x010fe40003f04000 */
[----:B------:R-:W-:Y:S02]  /*0cb0*/  DSETP.GT.AND P1, PT, R22, RZ, PT ;  /* 0x000000ff1600722a */ /* 0x000fe40003f24000 */
[----:B------:R-:W-:-:S02]  /*0cc0*/  DSETP.GT.AND P2, PT, R24, RZ, PT ;  /* 0x000000ff1800722a */ /* 0x000fc40003f44000 */
[----:B------:R-:W-:Y:S01]  /*0cd0*/  DSETP.GT.AND P3, PT, R26, RZ, PT ;  /* 0x000000ff1a00722a */ /* 0x000fe20003f64000 */
[----:B------:R0:W4:Y:S01]  /*0ce0*/  LDG.E.ENL2.256 R24, R20, desc[UR4][R28.64+0x1000] ;  /* 0xfe0080041c14797e */ /* 0x0001220008121918 */
[----:B--2---:R-:W-:-:S10]  /*0cf0*/  DMUL R2, R12, UR6 ;  /* 0x000000060c027c28 */ /* 0x004fd40008000000 */
[----:B------:R-:W-:Y:S02]  /*0d00*/  FSEL R2, R12, R2, P0 ;  /* 0x000000020c027208 */ /* 0x000fe40000000000 */
[----:B------:R-:W-:Y:S01]  /*0d10*/  FSEL R3, R13, R3, P0 ;  /* 0x000000030d037208 */ /* 0x000fe20000000000 */
[----:B------:R-:W-:-:S10]  /*0d20*/  DMUL R12, R14, UR6 ;  /* 0x000000060e0c7c28 */ /* 0x000fd40008000000 */
[----:B------:R-:W-:Y:S02]  /*0d30*/  FSEL R12, R14, R12, P1 ;  /* 0x0000000c0e0c7208 */ /* 0x000fe40000800000 */
[----:B------:R-:W-:Y:S01]  /*0d40*/  FSEL R13, R15, R13, P1 ;  /* 0x0000000d0f0d7208 */ /* 0x000fe20000800000 */
[----:B------:R-:W-:Y:S01]  /*0d50*/  DMUL R14, R4, UR6 ;  /* 0x00000006040e7c28 */ /* 0x000fe20008000000 */
[----:B0-----:R-:W0:Y:S01]  /*0d60*/  S2R R28, SR_TID.X ;  /* 0x00000000001c7919 */ /* 0x001e220000002100 */
[----:B---3--:R-:W-:Y:S01]  /*0d70*/  DSETP.GT.AND P0, PT, R16, RZ, PT ;  /* 0x000000ff1000722a */ /* 0x008fe20003f04000 */
[----:B------:R-:W1:Y:S07]  /*0d80*/  LDC.64 R16, c[0x0][0x398] ;  /* 0x0000e600ff107b82 */ /* 0x000e6e0000000a00 */
[----:B------:R-:W-:-:S02]  /*0d90*/  FSEL R4, R4, R14, P2 ;  /* 0x0000000e04047208 */ /* 0x000fc40001000000 */
[----:B------:R-:W-:Y:S01]  /*0da0*/  FSEL R5, R5, R15, P2 ;  /* 0x0000000f05057208 */ /* 0x000fe20001000000 */
[----:B------:R-:W-:Y:S02]  /*0db0*/  DMUL R14, R6, UR6 ;  /* 0x00000006060e7c28 */ /* 0x000fe40008000000 */
[----:B------:R-:W-:-:S08]  /*0dc0*/  DSETP.GT.AND P1, PT, R18, RZ, PT ;  /* 0x000000ff1200722a */ /* 0x000fd00003f24000 */
[----:B------:R-:W-:Y:S02]  /*0dd0*/  FSEL R6, R6, R14, P3 ;  /* 0x0000000e06067208 */ /* 0x000fe40001800000 */
[----:B------:R-:W-:Y:S01]  /*0de0*/  FSEL R7, R7, R15, P3 ;  /* 0x0000000f07077208 */ /* 0x000fe20001800000 */
[----:B------:R-:W-:Y:S01]  /*0df0*/  DSETP.GT.AND P2, PT, R8, RZ, PT ;  /* 0x000000ff0800722a */ /* 0x000fe20003f44000 */
[----:B-1----:R-:W-:-:S04]  /*0e00*/  IMAD.WIDE.U32 R16, R0, 0x8, R16 ;  /* 0x0000000800107825 */ /* 0x002fc800078e0010 */
[----:B0-----:R-:W-:Y:S01]  /*0e10*/  IMAD.WIDE.U32 R28, R28, 0x20, R16 ;  /* 0x000000201c1c7825 */ /* 0x001fe200078e0010 */
[----:B----4-:R-:W-:Y:S02]  /*0e20*/  DMUL R14, R20, UR6 ;  /* 0x00000006140e7c28 */ /* 0x010fe40008000000 */
[----:B------:R-:W-:Y:S02]  /*0e30*/  DMUL R18, R22, UR6 ;  /* 0x0000000616127c28 */ /* 0x000fe40008000000 */
[----:B------:R-:W-:-:S06]  /*0e40*/  DMUL R8, R26, UR6 ;  /* 0x000000061a087c28 */ /* 0x000fcc0008000000 */
[----:B------:R-:W-:Y:S02]  /*0e50*/  FSEL R14, R20, R14, P0 ;  /* 0x0000000e140e7208 */ /* 0x000fe40000000000 */
[----:B------:R-:W-:Y:S01]  /*0e60*/  FSEL R15, R21, R15, P0 ;  /* 0x0000000f150f7208 */ /* 0x000fe20000000000 */
[----:B------:R-:W-:Y:S02]  /*0e70*/  DSETP.GT.AND P0, PT, R10, RZ, PT ;  /* 0x000000ff0a00722a */ /* 0x000fe40003f04000 */
[----:B------:R-:W-:Y:S01]  /*0e80*/  DMUL R10, R24, UR6 ;  /* 0x00000006180a7c28 */ /* 0x000fe20008000000 */
[----:B------:R-:W-:Y:S02]  /*0e90*/  FSEL R0, R22, R18, P1 ;  /* 0x0000001216007208 */ /* 0x000fe40000800000 */
[----:B------:R-:W-:Y:S01]  /*0ea0*/  FSEL R23, R23, R19, P1 ;  /* 0x0000001317177208 */ /* 0x000fe20000800000 */
[----:B------:R-:W-:Y:S01]  /*0eb0*/  IMAD.MOV.U32 R20, RZ, RZ, R14 ;  /* 0x000000ffff147224 */ /* 0x000fe200078e000e */
[----:B------:R-:W-:Y:S01]  /*0ec0*/  FSEL R18, R26, R8, P0 ;  /* 0x000000081a127208 */ /* 0x000fe20000000000 */
[----:B------:R-:W-:Y:S01]  /*0ed0*/  IMAD.MOV.U32 R8, RZ, RZ, R2 ;  /* 0x000000ffff087224 */ /* 0x000fe200078e0002 */
[----:B------:R-:W-:Y:S01]  /*0ee0*/  FSEL R19, R27, R9, P0 ;  /* 0x000000091b137208 */ /* 0x000fe20000000000 */
[----:B------:R-:W-:Y:S01]  /*0ef0*/  IMAD.MOV.U32 R21, RZ, RZ, R15 ;  /* 0x000000ffff157224 */ /* 0x000fe200078e000f */
[----:B------:R-:W-:Y:S01]  /*0f00*/  MOV R9, R3 ;  /* 0x0000000300097202 */ /* 0x000fe20000000f00 */
[----:B------:R-:W-:Y:S01]  /*0f10*/  IMAD.MOV.U32 R22, RZ, RZ, R0 ;  /* 0x000000ffff167224 */ /* 0x000fe200078e0000 */
[----:B------:R-:W-:Y:S01]  /*0f20*/  FSEL R16, R24, R10, P2 ;  /* 0x0000000a18107208 */ /* 0x000fe20001000000 */
[----:B------:R-:W-:Y:S01]  /*0f30*/  IMAD.MOV.U32 R10, RZ, RZ, R12 ;  /* 0x000000ffff0a7224 */ /* 0x000fe200078e000c */
[----:B------:R-:W-:Y:S01]  /*0f40*/  FSEL R17, R25, R11, P2 ;  /* 0x0000000b19117208 */ /* 0x000fe20001000000 */
[----:B------:R-:W-:-:S04]  /*0f50*/  IMAD.MOV.U32 R11, RZ, RZ, R13 ;  /* 0x000000ffff0b7224 */ /* 0x000fc800078e000d */
[----:B------:R-:W-:Y:S04]  /*0f60*/  STG.E.ENL2.256 desc[UR4][R28.64+0x1000], R20, R16 ;  /* 0xf80080141c10797f */ /* 0x000fe8000f121804 */
[----:B------:R-:W-:Y:S01]  /*0f70*/  STG.E.ENL2.256 desc[UR4][R28.64], R8, R4 ;  /* 0xf80000081c04797f */ /* 0x000fe2000f121804 */
[----:B------:R-:W-:Y:S05]  /*0f80*/  EXIT ;  /* 0x000000000000794d */ /* 0x000fea0003800000 */
.L_x_3343:
        /* <DEDUP_REMOVED lines=15> */
.L_x_5746:


//--------------------- .text._ZN2at6native29vectorized_elementwise_kernelILi8EZZZNS0_66_GLOBAL__N__d53a5ca4_28_ActivationLeakyReluKernel_cu_9e10b42f_311226leaky_relu_backward_kernelERNS_18TensorIteratorBaseERKN3c106ScalarEENKUlvE_clEvENKUlvE_clEvEUlddE_St5arrayIPcLm3EEEEviT0_T1_ --------------------------
	.section	.text._ZN2at6native29vectorized_elementwise_kernelILi8EZZZNS0_66_GLOBAL__N__d53a5ca4_28_ActivationLeakyReluKernel_cu_9e10b42f_311226leaky_relu_backward_kernelERNS_18TensorIteratorBaseERKN3c106ScalarEENKUlvE_clEvENKUlvE_clEvEUlddE_St5arrayIPcLm3EEEEviT0_T1_,"ax",@progbits
	.align	128
        .global         _ZN2at6native29vectorized_elementwise_kernelILi8EZZZNS0_66_GLOBAL__N__d53a5ca4_28_ActivationLeakyReluKernel_cu_9e10b42f_311226leaky_relu_backward_kernelERNS_18TensorIteratorBaseERKN3c106ScalarEENKUlvE_clEvENKUlvE_clEvEUlddE_St5arrayIPcLm3EEEEviT0_T1_
        .type           _ZN2at6native29vectorized_elementwise_kernelILi8EZZZNS0_66_GLOBAL__N__d53a5ca4_28_ActivationLeakyReluKernel_cu_9e10b42f_311226leaky_relu_backward_kernelERNS_18TensorIteratorBaseERKN3c106ScalarEENKUlvE_clEvENKUlvE_clEvEUlddE_St5arrayIPcLm3EEEEviT0_T1_,@function
        .size           _ZN2at6native29vectorized_elementwise_kernelILi8EZZZNS0_66_GLOBAL__N__d53a5ca4_28_ActivationLeakyReluKernel_cu_9e10b42f_311226leaky_relu_backward_kernelERNS_18TensorIteratorBaseERKN3c106ScalarEENKUlvE_clEvENKUlvE_clEvEUlddE_St5arrayIPcLm3EEEEviT0_T1_,(.L_x_5747 - _ZN2at6native29vectorized_elementwise_kernelILi8EZZZNS0_66_GLOBAL__N__d53a5ca4_28_ActivationLeakyReluKernel_cu_9e10b42f_311226leaky_relu_backward_kernelERNS_18TensorIteratorBaseERKN3c106ScalarEENKUlvE_clEvENKUlvE_clEvEUlddE_St5arrayIPcLm3EEEEviT0_T1_)
        .other          _ZN2at6native29vectorized_elementwise_kernelILi8EZZZNS0_66_GLOBAL__N__d53a5ca4_28_ActivationLeakyReluKernel_cu_9e10b42f_311226leaky_relu_backward_kernelERNS_18TensorIteratorBaseERKN3c106ScalarEENKUlvE_clEvENKUlvE_clEvEUlddE_St5arrayIPcLm3EEEEviT0_T1_,@"STO_CUDA_ENTRY STV_DEFAULT"
_ZN2at6native29vectorized_elementwise_kernelILi8EZZZNS0_66_GLOBAL__N__d53a5ca4_28_ActivationLeakyReluKernel_cu_9e10b42f_311226leaky_relu_backward_kernelERNS_18TensorIteratorBaseERKN3c106ScalarEENKUlvE_clEvENKUlvE_clEvEUlddE_St5arrayIPcLm3EEEEviT0_T1_:
.text._ZN2at6native29vectorized_elementwise_kernelILi8EZZZNS0_66_GLOBAL__N__d53a5ca4_28_ActivationLeakyReluKernel_cu_9e10b42f_311226leaky_relu_backward_kernelERNS_18TensorIteratorBaseERKN3c106ScalarEENKUlvE_clEvENKUlvE_clEvEUlddE_St5arrayIPcLm3EEEEviT0_T1_:
        /* <DEDUP_REMOVED lines=145> */
.L_x_3347:
[----:B------:R-:W-:-:S13]  /*0910*/  ISETP.GE.U32.AND P0, PT, R3, R2, PT ;  /* 0x000000020300720c */ /* 0x000fda0003f06070 */
[----:B------:R-:W-:Y:S05]  /*0920*/  @P0 BRA `(.L_x_3349) ;  /* 0x0000000000300947 */ /* 0x000fea0003800000 */
[----:B0-----:R-:W0:Y:S01]  /*0930*/  LDC.64 R6, c[0x0][0x398] ;  /* 0x0000e600ff067b82 */ /* 0x001e220000000a00 */
[----:B------:R-:W-:Y:S02]  /*0940*/  IMAD R9, R0, 0x400, R3 ;  /* 0x0000040000097824 */ /* 0x000fe400078e0203 */
[----:B------:R-:W-:Y:S02]  /*0950*/  VIADD R3, R3, 0x80 ;  /* 0x0000008003037836 */ /* 0x000fe40000000000 */
[----:B0-----:R-:W-:-:S05]  /*0960*/  IMAD.WIDE.U32 R6, R9, 0x8, R6 ;  /* 0x0000000809067825 */ /* 0x001fca00078e0006 */
[----:B------:R1:W-:Y:S02]  /*0970*/  STG.E.64 desc[UR4][R6.64], R10 ;  /* 0x0000000a06007986 */ /* 0x0003e4000c101b04 */
.L_x_3348:
[----:B------:R-:W-:-:S13]  /*0980*/  ISETP.GE.U32.AND P0, PT, R3, R2, PT ;  /* 0x000000020300720c */ /* 0x000fda0003f06070 */
[----:B------:R-:W-:Y:S05]  /*0990*/  @P0 BRA `(.L_x_3350) ;  /* 0x0000000000300947 */ /* 0x000fea0003800000 */
[----:B01----:R-:W0:Y:S01]  /*09a0*/  LDC.64 R6, c[0x0][0x398] ;  /* 0x0000e600ff067b82 */ /* 0x003e220000000a00 */
[----:B------:R-:W-:Y:S02]  /*09b0*/  IMAD R9, R0, 0x400, R3 ;  /* 0x0000040000097824 */ /* 0x000fe400078e0203 */
[----:B------:R-:W-:Y:S02]  /*09c0*/  VIADD R3, R3, 0x80 ;  /* 0x0000008003037836 */ /* 0x000fe40000000000 */
[----:B0-----:R-:W-:-:S05]  /*09d0*/  IMAD.WIDE.U32 R6, R9, 0x8, R6 ;  /* 0x0000000809067825 */ /* 0x001fca00078e0006 */
[----:B------:R1:W-:Y:S02]  /*09e0*/  STG.E.64 desc[UR4][R6.64], R22 ;  /* 0x0000001606007986 */ /* 0x0003e4000c101b04 */
.L_x_3349:
[----:B------:R-:W-:-:S13]  /*09f0*/  ISETP.GE.U32.AND P0, PT, R3, R2, PT ;  /* 0x000000020300720c */ /* 0x000fda0003f06070 */
[----:B------:R-:W-:Y:S05]  /*0a00*/  @P0 BRA `(.L_x_3351) ;  /* 0x0000000000340947 */ /* 0x000fea0003800000 */
[----:B01----:R-:W0:Y:S01]  /*0a10*/  LDC.64 R6, c[0x0][0x398] ;  /* 0x0000e600ff067b82 */ /* 0x003e220000000a00 */
[----:B------:R-:W-:Y:S01]  /*0a20*/  IMAD R9, R0, 0x400, R3 ;  /* 0x0000040000097824 */ /* 0x000fe200078e0203 */
[----:B------:R-:W-:-:S03]  /*0a30*/  IADD3 R3, PT, PT, R3, 0x80, RZ ;  /* 0x0000008003037810 */ /* 0x000fc60007ffe0ff */
[----:B0-----:R-:W-:-:S05]  /*0a40*/  IMAD.WIDE.U32 R6, R9, 0x8, R6 ;  /* 0x0000000809067825 */ /* 0x001fca00078e0006 */
[----:B------:R2:W-:Y:S02]  /*0a50*/  STG.E.64 desc[UR4][R6.64], R12 ;  /* 0x0000000c06007986 */ /* 0x0005e4000c101b04 */
.L_x_3350:
        /* <DEDUP_REMOVED lines=8> */
.L_x_3351:
[----:B------:R-:W-:Y:S05]  /*0ae0*/  BSYNC.RELIABLE B1 ;  /* 0x0000000000017941 */ /* 0x000fea0003800100 */
.L_x_3346:
[----:B------:R-:W-:-:S13]  /*0af0*/  ISETP.GE.U32.AND P0, PT, R3, R2, PT ;  /* 0x000000020300720c */ /* 0x000fda0003f06070 */
[----:B012---:R-:W0:Y:S01]  /*0b00*/  @!P0 LDC.64 R6, c[0x0][0x398] ;  /* 0x0000e600ff068b82 */ /* 0x007e220000000a00 */
[----:B------:R-:W-:Y:S02]  /*0b10*/  @!P0 IMAD R9, R0, 0x400, R3 ;  /* 0x0000040000098824 */ /* 0x000fe400078e0203 */
[----:B------:R-:W-:Y:S02]  /*0b20*/  @!P0 VIADD R3, R3, 0x80 ;  /* 0x0000008003038836 */ /* 0x000fe40000000000 */
[----:B0-----:R-:W-:-:S05]  /*0b30*/  @!P0 IMAD.WIDE.U32 R6, R9, 0x8, R6 ;  /* 0x0000000809068825 */ /* 0x001fca00078e0006 */
[----:B------:R3:W-:Y:S02]  /*0b40*/  @!P0 STG.E.64 desc[UR4][R6.64], R16 ;  /* 0x0000001006008986 */ /* 0x0007e4000c101b04 */
.L_x_3352:
[----:B------:R-:W-:Y:S05]  /*0b50*/  BSYNC.RECONVERGENT B0 ;  /* 0x0000000000007941 */ /* 0x000fea0003800200 */
.L_x_3345:
        /* <DEDUP_REMOVED lines=8> */
.L_x_3344:
        /* <DEDUP_REMOVED lines=59> */
.L_x_3353:
        /* <DEDUP_REMOVED lines=15> */
.L_x_5747:


//--------------------- .text._ZN2at6native18elementwise_kernelILi128ELi4EZNS0_15gpu_kernel_implIZZZNS0_66_GLOBAL__N__d53a5ca4_28_ActivationLeakyReluKernel_cu_9e10b42f_311217leaky_relu_kernelERNS_18TensorIteratorBaseERKN3c106ScalarEENKUlvE_clEvENKUlvE2_clEvEUlNS6_8BFloat16EE_EEvS5_RKT_EUliE_EEviT1_ --------------------------
	.section	.text._ZN2at6native18elementwise_kernelILi128ELi4EZNS0_15gpu_kernel_implIZZZNS0_66_GLOBAL__N__d53a5ca4_28_ActivationLeakyReluKernel_cu_9e10b42f_311217leaky_relu_kernelERNS_18TensorIteratorBaseERKN3c106ScalarEENKUlvE_clEvENKUlvE2_clEvEUlNS6_8BFloat16EE_EEvS5_RKT_EUliE_EEviT1_,"ax",@progbits
	.align	128
        .global         _ZN2at6native18elementwise_kernelILi128ELi4EZNS0_15gpu_kernel_implIZZZNS0_66_GLOBAL__N__d53a5ca4_28_ActivationLeakyReluKernel_cu_9e10b42f_311217leaky_relu_kernelERNS_18TensorIteratorBaseERKN3c106ScalarEENKUlvE_clEvENKUlvE2_clEvEUlNS6_8BFloat16EE_EEvS5_RKT_EUliE_EEviT1_
        .type           _ZN2at6native18elementwise_kernelILi128ELi4EZNS0_15gpu_kernel_implIZZZNS0_66_GLOBAL__N__d53a5ca4_28_ActivationLeakyReluKernel_cu_9e10b42f_311217leaky_relu_kernelERNS_18TensorIteratorBaseERKN3c106ScalarEENKUlvE_clEvENKUlvE2_clEvEUlNS6_8BFloat16EE_EEvS5_RKT_EUliE_EEviT1_,@function
        .size           _ZN2at6native18elementwise_kernelILi128ELi4EZNS0_15gpu_kernel_implIZZZNS0_66_GLOBAL__N__d53a5ca4_28_ActivationLeakyReluKernel_cu_9e10b42f_311217leaky_relu_kernelERNS_18TensorIteratorBaseERKN3c106ScalarEENKUlvE_clEvENKUlvE2_clEvEUlNS6_8BFloat16EE_EEvS5_RKT_EUliE_EEviT1_,(.L_x_5748 - _ZN2at6native18elementwise_kernelILi128ELi4EZNS0_15gpu_kernel_implIZZZNS0_66_GLOBAL__N__d53a5ca4_28_ActivationLeakyReluKernel_cu_9e10b42f_311217leaky_relu_kernelERNS_18TensorIteratorBaseERKN3c106ScalarEENKUlvE_clEvENKUlvE2_clEvEUlNS6_8BFloat16EE_EEvS5_RKT_EUliE_EEviT1_)
        .other          _ZN2at6native18elementwise_kernelILi128ELi4EZNS0_15gpu_kernel_implIZZZNS0_66_GLOBAL__N__d53a5ca4_28_ActivationLeakyReluKernel_cu_9e10b42f_311217leaky_relu_kernelERNS_18TensorIteratorBaseERKN3c106ScalarEENKUlvE_clEvENKUlvE2_clEvEUlNS6_8BFloat16EE_EEvS5_RKT_EUliE_EEviT1_,@"STO_CUDA_ENTRY STV_DEFAULT"
_ZN2at6native18elementwise_kernelILi128ELi4EZNS0_15gpu_kernel_implIZZZNS0_66_GLOBAL__N__d53a5ca4_28_ActivationLeakyReluKernel_cu_9e10b42f_311217leaky_relu_kernelERNS_18TensorIteratorBaseERKN3c106ScalarEENKUlvE_clEvENKUlvE2_clEvEUlNS6_8BFloat16EE_EEvS5_RKT_EUliE_EEviT1_:
.text._ZN2at6native18elementwise_kernelILi128ELi4EZNS0_15gpu_kernel_implIZZZNS0_66_GLOBAL__N__d53a5ca4_28_ActivationLeakyReluKernel_cu_9e10b42f_311217leaky_relu_kernelERNS_18TensorIteratorBaseERKN3c106ScalarEENKUlvE_clEvENKUlvE2_clEvEUlNS6_8BFloat16EE_EEvS5_RKT_EUliE_EEviT1_:
[----:B------:R-:W0:Y:S01]  /*0000*/  LDC R1, c[0x0][0x37c] ;  /* 0x0000df00ff017b82 */ /* 0x000e220000000800 */
[----:B------:R-:W1:Y:S07]  /*0010*/  S2R R17, SR_TID.X ;  /* 0x0000000000117919 */ /* 0x000e6e0000002100 */
[----:B------:R-:W2:Y:S01]  /*0020*/  S2UR UR4, SR_CTAID.X ;  /* 0x00000000000479c3 */ /* 0x000ea20000002500 */
[----:B------:R-:W3:Y:S01]  /*0030*/  LDCU UR39, c[0x0][0x388] ;  /* 0x00007100ff2777ac */ /* 0x000ee20008000800 */
[----:B------:R-:W-:Y:S01]  /*0040*/  BSSY.RECONVERGENT B6, `(.L_x_3354) ;  /* 0x000032a000067945 */ /* 0x000fe20003800200 */
[----:B------:R-:W4:Y:S01]  /*0050*/  LDCU UR5, c[0x0][0x380] ;  /* 0x00007000ff0577ac */ /* 0x000f220008000800 */
[----:B------:R-:W0:Y:S01]  /*0060*/  LDCU.64 UR36, c[0x0][0x358] ;  /* 0x00006b00ff2477ac */ /* 0x000e220008000a00 */
[----:B------:R-:W0:Y:S01]  /*0070*/  LDCU.U8 UR41, c[0x0][0x5a0] ;  /* 0x0000b400ff2977ac */ /* 0x000e220008000000 */
[----:B------:R-:W0:Y:S01]  /*0080*/  LDCU.U8 UR42, c[0x0][0x5a1] ;  /* 0x0000b420ff2a77ac */ /* 0x000e220008000000 */
[----:B---3--:R-:W-:-:S02]  /*0090*/  UIADD3 UR40, UPT, UPT, UR39, -0x1, URZ ;  /* 0xffffffff27287890 */ /* 0x008fc4000fffe0ff */
[----:B--2---:R-:W-:Y:S02]  /*00a0*/  USHF.L.U32 UR4, UR4, 0x9, URZ ;  /* 0x0000000904047899 */ /* 0x004fe400080006ff */
[----:B------:R-:W-:-:S04]  /*00b0*/  UISETP.LT.U32.AND UP0, UPT, UR40, 0x18, UPT ;  /* 0x000000182800788c */ /* 0x000fc8000bf01070 */
[----:B------:R-:W-:Y:S01]  /*00c0*/  USEL UR38, UR40, 0x18, UP0 ;  /* 0x0000001828267887 */ /* 0x000fe20008000000 */
[----:B-1----:R-:W-:-:S03]  /*00d0*/  LOP3.LUT R17, R17, UR4, RZ, 0xfc, !PT ;  /* 0x0000000411117c12 */ /* 0x002fc6000f8efcff */
[----:B------:R-:W-:Y:S01]  /*00e0*/  UIADD3 UR38, UPT, UPT, UR38, 0x1, URZ ;  /* 0x0000000126267890 */ /* 0x000fe2000fffe0ff */
[----:B----4-:R-:W-:-:S13]  /*00f0*/  ISETP.GE.AND P0, PT, R17, UR5, PT ;  /* 0x0000000511007c0c */ /* 0x010fda000bf06270 */
[----:B0-----:R-:W-:Y:S05]  /*0100*/  @P0 BRA `(.L_x_3355) ;  /* 0x0000003000740947 */ /* 0x001fea0003800000 */
[----:B------:R-:W-:Y:S01]  /*0110*/  UISETP.NE.AND UP0, UPT, UR39, URZ, UPT ;  /* 0x000000ff2700728c */ /* 0x000fe2000bf05270 */
[----:B------:R-:W-:Y:S02]  /*0120*/  IMAD.MOV.U32 R0, RZ, RZ, RZ ;  /* 0x000000ffff007224 */ /* 0x000fe400078e00ff */
[----:B------:R-:W-:-:S06]  /*0130*/  IMAD.MOV.U32 R16, RZ, RZ, RZ ;  /* 0x000000ffff107224 */ /* 0x000fcc00078e00ff */
[----:B------:R-:W-:Y:S05]  /*0140*/  BRA.U !UP0, `(.L_x_3356) ;  /* 0x0000001108a87547 */ /* 0x000fea000b800000 */
[----:B------:R-:W0:Y:S01]  /*0150*/  LDCU.64 UR4, c[0x0][0x390] ;  /* 0x00007200ff0477ac */ /* 0x000e220008000a00 */
[----:B------:R-:W-:Y:S01]  /*0160*/  IMAD.MOV.U32 R16, RZ, RZ, RZ ;  /* 0x000000ffff107224 */ /* 0x000fe200078e00ff */
[----:B------:R-:W1:Y:S01]  /*0170*/  LDCU UR6, c[0x0][0x38c] ;  /* 0x00007180ff0677ac */ /* 0x000e620008000800 */
[----:B------:R-:W2:Y:S01]  /*0180*/  LDCU.64 UR8, c[0x0][0x4b8] ;  /* 0x00009700ff0877ac */ /* 0x000ea20008000a00 */
[----:B------:R-:W-:Y:S01]  /*0190*/  UISETP.NE.AND UP0, UPT, UR40, URZ, UPT ;  /* 0x000000ff2800728c */ /* 0x000fe2000bf05270 */
[----:B0-----:R-:W-:-:S05]  /*01a0*/  IMAD.HI.U32 R2, R17, UR4, R16 ;  /* 0x0000000411027c27 */ /* 0x001fca000f8e0010 */
[----:B------:R-:W-:-:S04]  /*01b0*/  SHF.R.U32.HI R3, RZ, UR5, R2 ;  /* 0x00000005ff037c19 */ /* 0x000fc80008011602 */
[----:B------:R-:W-:-:S05]  /*01c0*/  IADD3 R0, PT, PT, -R3, RZ, RZ ;  /* 0x000000ff03007210 */ /* 0x000fca0007ffe1ff */
[----:B-1----:R-:W-:-:S04]  /*01d0*/  IMAD R0, R0, UR6, R17 ;  /* 0x0000000600007c24 */ /* 0x002fc8000f8e0211 */
[C---:B--2---:R-:W-:Y:S02]  /*01e0*/  IMAD R16, R0.reuse, UR8, RZ ;  /* 0x0000000800107c24 */ /* 0x044fe4000f8e02ff */
[----:B------:R-:W-:Y:S01]  /*01f0*/  IMAD R0, R0, UR9, RZ ;  /* 0x0000000900007c24 */ /* 0x000fe2000f8e02ff */
[----:B------:R-:W-:Y:S06]  /*0200*/  BRA.U !UP0, `(.L_x_3356) ;  /* 0x0000001108787547 */ /* 0x000fec000b800000 */
[----:B------:R-:W0:Y:S01]  /*0210*/  LDCU.64 UR6, c[0x0][0x398] ;  /* 0x00007300ff0677ac */ /* 0x000e220008000a00 */
[----:B------:R-:W-:Y:S01]  /*0220*/  IMAD.MOV.U32 R2, RZ, RZ, RZ ;  /* 0x000000ffff027224 */ /* 0x000fe200078e00ff */
[----:B------:R-:W1:Y:S01]  /*0230*/  LDCU UR4, c[0x0][0x3a0] ;  /* 0x00007400ff0477ac */ /* 0x000e620008000800 */
[----:B------:R-:W2:Y:S01]  /*0240*/  LDCU.64 UR8, c[0x0][0x4c0] ;  /* 0x00009800ff0877ac */ /* 0x000ea20008000a00 */
[----:B------:R-:W-:Y:S01]  /*0250*/  UISETP.NE.AND UP0, UPT, UR38, 0x2, UPT ;  /* 0x000000022600788c */ /* 0x000fe2000bf05270 */
[----:B0-----:R-:W-:-:S05]  /*0260*/  IMAD.HI.U32 R4, R3, UR7, R2 ;  /* 0x0000000703047c27 */ /* 0x001fca000f8e0002 */
[----:B-1----:R-:W-:-:S05]  /*0270*/  SHF.R.U32.HI R5, RZ, UR4, R4 ;  /* 0x00000004ff057c19 */ /* 0x002fca0008011604 */
[----:B------:R-:W-:-:S04]  /*0280*/  IMAD.MOV R2, RZ, RZ, -R5 ;  /* 0x000000ffff027224 */ /* 0x000fc800078e0a05 */
[----:B------:R-:W-:-:S04]  /*0290*/  IMAD R3, R2, UR6, R3 ;  /* 0x0000000602037c24 */ /* 0x000fc8000f8e0203 */
[C---:B--2---:R-:W-:Y:S02]  /*02a0*/  IMAD R16, R3.reuse, UR8, R16 ;  /* 0x0000000803107c24 */ /* 0x044fe4000f8e0210 */
[----:B------:R-:W-:Y:S01]  /*02b0*/  IMAD R0, R3, UR9, R0 ;  /* 0x0000000903007c24 */ /* 0x000fe2000f8e0200 */
[----:B------:R-:W-:Y:S06]  /*02c0*/  BRA.U !UP0, `(.L_x_3356) ;  /* 0x0000001108487547 */ /* 0x000fec000b800000 */
[----:B------:R-:W0:Y:S01]  /*02d0*/  LDCU.64 UR4, c[0x0][0x3a8] ;  /* 0x00007500ff0477ac */ /* 0x000e220008000a00 */
[----:B------:R-:W-:Y:S01]  /*02e0*/  IMAD.MOV.U32 R4, RZ, RZ, RZ ;  /* 0x000000ffff047224 */ /* 0x000fe200078e00ff */
[----:B------:R-:W1:Y:S01]  /*02f0*/  LDCU UR6, c[0x0][0x3a4] ;  /* 0x00007480ff0677ac */ /* 0x000e620008000800 */
[----:B------:R-:W2:Y:S01]  /*0300*/  LDCU.64 UR8, c[0x0][0x4c8] ;  /* 0x00009900ff0877ac */ /* 0x000ea20008000a00 */
[----:B------:R-:W-:Y:S01]  /*0310*/  UISETP.NE.AND UP0, UPT, UR38, 0x3, UPT ;  /* 0x000000032600788c */ /* 0x000fe2000bf05270 */
[----:B0-----:R-:W-:-:S05]  /*0320*/  IMAD.HI.U32 R2, R5, UR4, R4 ;  /* 0x0000000405027c27 */ /* 0x001fca000f8e0004 */
[----:B------:R-:W-:-:S04]  /*0330*/  SHF.R.U32.HI R3, RZ, UR5, R2 ;  /* 0x00000005ff037c19 */ /* 0x000fc80008011602 */
[----:B------:R-:W-:-:S05]  /*0340*/  IADD3 R4, PT, PT, -R3, RZ, RZ ;  /* 0x000000ff03047210 */ /* 0x000fca0007ffe1ff */
[----:B-1----:R-:W-:-:S04]  /*0350*/  IMAD R5, R4, UR6, R5 ;  /* 0x0000000604057c24 */ /* 0x002fc8000f8e0205 */
        /* <DEDUP_REMOVED lines=258> */
[----:B------:R-:W2:Y:S02]  /*1380*/  LDCU.64 UR8, c[0x0][0x578] ;  /* 0x0000af00ff0877ac */ /* 0x000ea40008000a00 */
[----:B0-----:R-:W-:-:S05]  /*1390*/  IMAD.HI.U32 R2, R5, UR4, R4 ;  /* 0x0000000405027c27 */ /* 0x001fca000f8e0004 */
[----:B------:R-:W-:-:S04]  /*13a0*/  SHF.R.U32.HI R2, RZ, UR5, R2 ;  /* 0x00000005ff027c19 */ /* 0x000fc80008011602 */
[----:B------:R-:W-:-:S05]  /*13b0*/  IADD3 R3, PT, PT, -R2, RZ, RZ ;  /* 0x000000ff02037210 */ /* 0x000fca0007ffe1ff */
[----:B-1----:R-:W-:-:S04]  /*13c0*/  IMAD R5, R3, UR6, R5 ;  /* 0x0000000603057c24 */ /* 0x002fc8000f8e0205 */
[C---:B--2---:R-:W-:Y:S02]  /*13d0*/  IMAD R16, R5.reuse, UR8, R16 ;  /* 0x0000000805107c24 */ /* 0x044fe4000f8e0210 */
[----:B------:R-:W-:-:S07]  /*13e0*/  IMAD R0, R5, UR9, R0 ;  /* 0x0000000905007c24 */ /* 0x000fce000f8e0200 */
.L_x_3356:
        /* <DEDUP_REMOVED lines=18> */
.L_x_3360:
[----:B------:R-:W2:Y:S02]  /*1510*/  LDG.E.U8 R2, desc[UR36][R2.64] ;  /* 0x0000002402027981 */ /* 0x000ea4000c1e1100 */
[----:B--2---:R-:W-:-:S04]  /*1520*/  I2FP.F32.U32 R0, R2 ;  /* 0x0000000200007245 */ /* 0x004fc80000201000 */
[----:B------:R-:W-:Y:S01]  /*1530*/  F2FP.BF16.F32.PACK_AB R0, RZ, R0 ;  /* 0x00000000ff00723e */ /* 0x000fe200000010ff */
[----:B------:R-:W-:Y:S06]  /*1540*/  BRA `(.L_x_3362) ;  /* 0x0000000c00847947 */ /* 0x000fec0003800000 */
.L_x_3359:
        /* <DEDUP_REMOVED lines=10> */
.L_x_3364:
[----:B------:R-:W2:Y:S02]  /*15f0*/  LDG.E R2, desc[UR36][R2.64] ;  /* 0x0000002402027981 */ /* 0x000ea4000c1e1900 */
[----:B--2---:R-:W-:-:S04]  /*1600*/  I2FP.F32.S32 R0, R2 ;  /* 0x0000000200007245 */ /* 0x004fc80000201400 */
[----:B------:R-:W-:Y:S01]  /*1610*/  F2FP.BF16.F32.PACK_AB R0, RZ, R0 ;  /* 0x00000000ff00723e */ /* 0x000fe200000010ff */
[----:B------:R-:W-:Y:S06]  /*1620*/  BRA `(.L_x_3362) ;  /* 0x0000000c004c7947 */ /* 0x000fec0003800000 */
.L_x_3363:
[----:B------:R-:W2:Y:S02]  /*1630*/  LDG.E.U16 R2, desc[UR36][R2.64] ;  /* 0x0000002402027981 */ /* 0x000ea4000c1e1500 */
[----:B--2---:R-:W0:Y:S02]  /*1640*/  I2F.S16 R0, R2 ;  /* 0x0000000200007306 */ /* 0x004e240000101400 */
[----:B0-----:R-:W-:Y:S01]  /*1650*/  F2FP.BF16.F32.PACK_AB R0, RZ, R0 ;  /* 0x00000000ff00723e */ /* 0x001fe200000010ff */
[----:B------:R-:W-:Y:S06]  /*1660*/  BRA `(.L_x_3362) ;  /* 0x0000000c003c7947 */ /* 0x000fec0003800000 */
.L_x_3358:
        /* <DEDUP_REMOVED lines=9> */
.L_x_3366:
[----:B------:R-:W2:Y:S02]  /*1700*/  LDG.E.U16 R0, desc[UR36][R2.64] ;  /* 0x0000002402007981 */ /* 0x000ea4000c1e1500 */
[----:B--2---:R-:W-:-:S05]  /*1710*/  HADD2.F32 R0, -RZ, R0.H0_H0 ;  /* 0x20000000ff007230 */ /* 0x004fca0000004100 */
[----:B------:R-:W-:Y:S01]  /*1720*/  F2FP.BF16.F32.PACK_AB R0, RZ, R0 ;  /* 0x00000000ff00723e */ /* 0x000fe200000010ff */
[----:B------:R-:W-:Y:S06]  /*1730*/  BRA `(.L_x_3362) ;  /* 0x0000000c00087947 */ /* 0x000fec0003800000 */
.L_x_3365:
        /* <DEDUP_REMOVED lines=9> */
.L_x_3368:
[----:B------:R-:W2:Y:S02]  /*17d0*/  LDG.E.U16 R2, desc[UR36][R2.64] ;  /* 0x0000002402027981 */ /* 0x000ea4000c1e1500 */
[----:B--2---:R-:W-:-:S05]  /*17e0*/  HADD2.F32 R0, -RZ, R2.H0_H0 ;  /* 0x20000002ff007230 */ /* 0x004fca0000004100 */
[----:B------:R-:W-:Y:S01]  /*17f0*/  F2FP.BF16.F32.PACK_AB R0, RZ, R0 ;  /* 0x00000000ff00723e */ /* 0x000fe200000010ff */
[----:B------:R-:W-:Y:S06]  /*1800*/  BRA `(.L_x_3362) ;  /* 0x0000000800d47947 */ /* 0x000fec0003800000 */
.L_x_3367:
        /* <DEDUP_REMOVED lines=8> */
.L_x_3357:
        /* <DEDUP_REMOVED lines=13> */
.L_x_3371:
        /* <DEDUP_REMOVED lines=8> */
.L_x_3370:
        /* <DEDUP_REMOVED lines=27> */
.L_x_3373:
        /* <DEDUP_REMOVED lines=13> */
.L_x_3372:
[----:B------:R0:W5:Y:S01]  /*1c60*/  LDG.E.U16 R0, desc[UR36][R2.64] ;  /* 0x0000002402007981 */ /* 0x000162000c1e1500 */
[----:B------:R-:W-:Y:S05]  /*1c70*/  BRA `(.L_x_3362) ;  /* 0x0000000400b87947 */ /* 0x000fea0003800000 */
.L_x_3369:
        /* <DEDUP_REMOVED lines=12> */
.L_x_3376:
        /* <DEDUP_REMOVED lines=21> */
.L_x_3380:
[----:B------:R-:W-:Y:S05]  /*1e90*/  BSYNC.RECONVERGENT B1 ;  /* 0x0000000000017941 */ /* 0x000fea0003800200 */
.L_x_3379:
[----:B------:R-:W-:Y:S01]  /*1ea0*/  IMAD.SHL.U32 R0, R0, 0x100000, RZ ;  /* 0x0010000000007824 */ /* 0x000fe200078e00ff */
[----:B------:R-:W-:-:S04]  /*1eb0*/  LEA R2, R2, 0x3b800000, 0x17 ;  /* 0x3b80000002027811 */ /* 0x000fc800078eb8ff */
[----:B------:R-:W-:-:S07]  /*1ec0*/  LOP3.LUT R0, R2, R0, R7, 0xfe, !PT ;  /* 0x0000000002007212 */ /* 0x000fce00078efe07 */
.L_x_3378:
[----:B------:R-:W-:Y:S05]  /*1ed0*/  BSYNC.RECONVERGENT B0 ;  /* 0x0000000000007941 */ /* 0x000fea0003800200 */
.L_x_3377:
[----:B------:R-:W-:Y:S01]  /*1ee0*/  F2FP.BF16.F32.PACK_AB R0, RZ, R0 ;  /* 0x00000000ff00723e */ /* 0x000fe200000010ff */
[----:B------:R-:W-:Y:S06]  /*1ef0*/  BRA `(.L_x_3362) ;  /* 0x0000000400187947 */ /* 0x000fec0003800000 */
.L_x_3375:
[----:B------:R-:W2:Y:S01]  /*1f00*/  LDG.E.U8 R3, desc[UR36][R2.64] ;  /* 0x0000002402037981 */ /* 0x000ea2000c1e1100 */
[----:B------:R-:W-:Y:S01]  /*1f10*/  BSSY.RECONVERGENT B0, `(.L_x_3381) ;  /* 0x0000018000007945 */ /* 0x000fe20003800200 */
        /* <DEDUP_REMOVED lines=19> */
.L_x_3384:
[----:B------:R-:W-:Y:S05]  /*2050*/  BSYNC.RECONVERGENT B1 ;  /* 0x0000000000017941 */ /* 0x000fea0003800200 */
.L_x_3383:
[----:B------:R-:W-:Y:S02]  /*2060*/  SHF.L.U32 R0, R0, 0x15, RZ ;  /* 0x0000001500007819 */ /* 0x000fe400000006ff */
[----:B------:R-:W-:-:S04]  /*2070*/  LEA R2, R2, 0x37800000, 0x17 ;  /* 0x3780000002027811 */ /* 0x000fc800078eb8ff */
[----:B------:R-:W-:-:S07]  /*2080*/  LOP3.LUT R0, R2, R0, R7, 0xfe, !PT ;  /* 0x0000000002007212 */ /* 0x000fce00078efe07 */
.L_x_3382:
[----:B------:R-:W-:Y:S05]  /*2090*/  BSYNC.RECONVERGENT B0 ;  /* 0x0000000000007941 */ /* 0x000fea0003800200 */
.L_x_3381:
[----:B------:R-:W-:Y:S01]  /*20a0*/  F2FP.BF16.F32.PACK_AB R0, RZ, R0 ;  /* 0x00000000ff00723e */ /* 0x000fe200000010ff */
[----:B------:R-:W-:Y:S06]  /*20b0*/  BRA `(.L_x_3362) ;  /* 0x0000000000a87947 */ /* 0x000fec0003800000 */
.L_x_3374:
[----:B------:R-:W-:-:S09]  /*20c0*/  UISETP.NE.AND UP0, UPT, UR4, 0x1c, UPT ;  /* 0x0000001c0400788c */ /* 0x000fd2000bf05270 */
[----:B------:R-:W-:Y:S05]  /*20d0*/  BRA.U !UP0, `(.L_x_3385) ;  /* 0x0000000108947547 */ /* 0x000fea000b800000 */
[----:B------:R-:W-:-:S09]  /*20e0*/  UISETP.NE.AND UP0, UPT, UR4, 0x1d, UPT ;  /* 0x0000001d0400788c */ /* 0x000fd2000bf05270 */
[----:B------:R-:W-:Y:S05]  /*20f0*/  BRA.U !UP0, `(.L_x_3386) ;  /* 0x00000001087c7547 */ /* 0x000fea000b800000 */
[----:B------:R-:W-:-:S09]  /*2100*/  UISETP.NE.AND UP0, UPT, UR4, 0x2c, UPT ;  /* 0x0000002c0400788c */ /* 0x000fd2000bf05270 */
[----:B------:R-:W-:Y:S05]  /*2110*/  BRA.U !UP0, `(.L_x_3387) ;  /* 0x0000000108487547 */ /* 0x000fea000b800000 */
.L_x_3361:
        /* <DEDUP_REMOVED lines=16> */
.L_x_3388:
[----:B------:R-:W-:Y:S01]  /*2220*/  PRMT R0, RZ, 0x7610, R0 ;  /* 0x00007610ff007816 */ /* 0x000fe20000000000 */
[----:B------:R-:W-:Y:S06]  /*2230*/  BRA `(.L_x_3362) ;  /* 0x0000000000487947 */ /* 0x000fec0003800000 */
.L_x_3387:
        /* <DEDUP_REMOVED lines=8> */
.L_x_3390:
[----:B------:R-:W-:Y:S05]  /*22c0*/  BSYNC.RECONVERGENT B0 ;  /* 0x0000000000007941 */ /* 0x000fea0003800200 */
.L_x_3389:
[----:B------:R-:W-:Y:S01]  /*22d0*/  F2FP.BF16.F32.PACK_AB R0, RZ, R0 ;  /* 0x00000000ff00723e */ /* 0x000fe200000010ff */
[----:B------:R-:W-:Y:S06]  /*22e0*/  BRA `(.L_x_3362) ;  /* 0x00000000001c7947 */ /* 0x000fec0003800000 */
.L_x_3386:
[----:B------:R-:W2:Y:S02]  /*22f0*/  LDG.E.64 R2, desc[UR36][R2.64] ;  /* 0x0000002402027981 */ /* 0x000ea4000c1e1b00 */
[----:B--2---:R-:W0:Y:S02]  /*2300*/  I2F.U64 R0, R2 ;  /* 0x0000000200007312 */ /* 0x004e240000301000 */
[----:B0-----:R-:W-:Y:S01]  /*2310*/  F2FP.BF16.F32.PACK_AB R0, RZ, R0 ;  /* 0x00000000ff00723e */ /* 0x001fe200000010ff */
[----:B------:R-:W-:Y:S06]  /*2320*/  BRA `(.L_x_3362) ;  /* 0x00000000000c7947 */ /* 0x000fec0003800000 */
.L_x_3385:
[----:B------:R-:W2:Y:S02]  /*2330*/  LDG.E R2, desc[UR36][R2.64] ;  /* 0x0000002402027981 */ /* 0x000ea4000c1e1900 */
[----:B--2---:R-:W-:-:S04]  /*2340*/  I2FP.F32.U32 R0, R2 ;  /* 0x0000000200007245 */ /* 0x004fc80000201000 */
[----:B------:R-:W-:-:S07]  /*2350*/  F2FP.BF16.F32.PACK_AB R0, RZ, R0 ;  /* 0x00000000ff00723e */ /* 0x000fce00000010ff */
.L_x_3362:
[----:B------:R-:W1:Y:S01]  /*2360*/  LDCU UR5, c[0x0][0x590] ;  /* 0x0000b200ff0577ac */ /* 0x000e620008000800 */
[----:B-----5:R-:W-:Y:S01]  /*2370*/  IMAD.U32 R0, R0, 0x10000, RZ ;  /* 0x0001000000007824 */ /* 0x020fe200078e00ff */
[----:B------:R-:W0:Y:S04]  /*2380*/  LDCU.64 UR6, c[0x0][0x580] ;  /* 0x0000b000ff0677ac */ /* 0x000e280008000a00 */
[----:B------:R-:W-:Y:S01]  /*2390*/  FSETP.GT.FTZ.AND P0, PT, R0, RZ, PT ;  /* 0x000000ff0000720b */ /* 0x000fe20003f14000 */
[----:B------:R-:W-:-:S04]  /*23a0*/  UPRMT UR4, UR41, 0x9910, URZ ;  /* 0x0000991029047896 */ /* 0x000fc800080000ff */
[----:B------:R-:W-:-:S08]  /*23b0*/  UISETP.GT.AND UP0, UPT, UR4, 0x9, UPT ;  /* 0x000000090400788c */ /* 0x000fd0000bf04270 */
[----:B-1----:R-:W-:Y:S01]  /*23c0*/  @!P0 FMUL.FTZ R0, R0, UR5 ;  /* 0x0000000500008c20 */ /* 0x002fe20008410000 */
[----:B0-----:R-:W-:-:S03]  /*23d0*/  IADD3 R2, P0, PT, R16, UR6, RZ ;  /* 0x0000000610027c10 */ /* 0x001fc6000ff1e0ff */
[----:B------:R0:W1:Y:S02]  /*23e0*/  F2F.BF16.F32 R5, R0 ;  /* 0x0000000000057304 */ /* 0x0000640000202000 */
[----:B------:R-:W-:Y:S01]  /*23f0*/  IMAD.X R3, RZ, RZ, UR7, P0 ;  /* 0x00000007ff037e24 */ /* 0x000fe200080e06ff */
        /* <DEDUP_REMOVED lines=9> */
[----:B01----:R-:W-:-:S04]  /*2490*/  IMAD.U32 R0, R5, 0x10000, RZ ;  /* 0x0001000005007824 */ /* 0x003fc800078e00ff */
[----:B------:R-:W0:Y:S02]  /*24a0*/  F2I.FTZ.TRUNC.NTZ R5, R0 ;  /* 0x0000000000057305 */ /* 0x000e24000021f100 */
[----:B0-----:R0:W-:Y:S01]  /*24b0*/  STG.E.U8 desc[UR36][R2.64], R5 ;  /* 0x0000000502007986 */ /* 0x0011e2000c101124 */
[----:B------:R-:W-:Y:S05]  /*24c0*/  BRA `(.L_x_3396) ;  /* 0x0000000c00807947 */ /* 0x000fea0003800000 */
.L_x_3394:
[----:B-1----:R-:W-:-:S06]  /*24d0*/  SHF.L.U32 R5, R5, 0x10, RZ ;  /* 0x0000001005057819 */ /* 0x002fcc00000006ff */
[----:B------:R-:W1:Y:S02]  /*24e0*/  F2I.S64.TRUNC R4, R5 ;  /* 0x0000000500047311 */ /* 0x000e64000020d900 */
[----:B-1----:R4:W-:Y:S01]  /*24f0*/  STG.E.U8 desc[UR36][R2.64], R4 ;  /* 0x0000000402007986 */ /* 0x0029e2000c101124 */
[----:B------:R-:W-:Y:S05]  /*2500*/  BRA `(.L_x_3396) ;  /* 0x0000000c00707947 */ /* 0x000fea0003800000 */
.L_x_3393:
[----:B------:R-:W-:-:S09]  /*2510*/  UISETP.NE.AND UP0, UPT, UR4, 0x2, UPT ;  /* 0x000000020400788c */ /* 0x000fd2000bf05270 */
[----:B------:R-:W-:Y:S05]  /*2520*/  BRA.U !UP0, `(.L_x_3397) ;  /* 0x0000000108307547 */ /* 0x000fea000b800000 */
[----:B------:R-:W-:-:S09]  /*2530*/  UISETP.NE.AND UP0, UPT, UR4, 0x3, UPT ;  /* 0x000000030400788c */ /* 0x000fd2000bf05270 */
[----:B------:R-:W-:Y:S05]  /*2540*/  BRA.U !UP0, `(.L_x_3398) ;  /* 0x0000000108187547 */ /* 0x000fea000b800000 */
[----:B------:R-:W-:-:S09]  /*2550*/  UISETP.NE.AND UP0, UPT, UR4, 0x4, UPT ;  /* 0x000000040400788c */ /* 0x000fd2000bf05270 */
[----:B------:R-:W-:Y:S05]  /*2560*/  BRA.U UP0, `(.L_x_3395) ;  /* 0x0000000900b87547 */ /* 0x000fea000b800000 */
[----:B-1----:R-:W-:-:S06]  /*2570*/  IMAD.U32 R5, R5, 0x10000, RZ ;  /* 0x0001000005057824 */ /* 0x002fcc00078e00ff */
[----:B------:R-:W1:Y:S02]  /*2580*/  F2I.S64.TRUNC R4, R5 ;  /* 0x0000000500047311 */ /* 0x000e64000020d900 */
[----:B-1----:R1:W-:Y:S01]  /*2590*/  STG.E.64 desc[UR36][R2.64], R4 ;  /* 0x0000000402007986 */ /* 0x0023e2000c101b24 */
[----:B------:R-:W-:Y:S05]  /*25a0*/  BRA `(.L_x_3396) ;  /* 0x0000000c00487947 */ /* 0x000fea0003800000 */
.L_x_3398:
[----:B-1----:R-:W-:-:S06]  /*25b0*/  IMAD.U32 R5, R5, 0x10000, RZ ;  /* 0x0001000005057824 */ /* 0x002fcc00078e00ff */
[----:B------:R-:W1:Y:S02]  /*25c0*/  F2I.FTZ.TRUNC.NTZ R5, R5 ;  /* 0x0000000500057305 */ /* 0x000e64000021f100 */
[----:B-1----:R2:W-:Y:S01]  /*25d0*/  STG.E desc[UR36][R2.64], R5 ;  /* 0x0000000502007986 */ /* 0x0025e2000c101924 */
[----:B------:R-:W-:Y:S05]  /*25e0*/  BRA `(.L_x_3396) ;  /* 0x0000000c00387947 */ /* 0x000fea0003800000 */
.L_x_3397:
[----:B-1----:R-:W-:-:S06]  /*25f0*/  IMAD.U32 R5, R5, 0x10000, RZ ;  /* 0x0001000005057824 */ /* 0x002fcc00078e00ff */
[----:B------:R-:W1:Y:S02]  /*2600*/  F2I.FTZ.TRUNC.NTZ R5, R5 ;  /* 0x0000000500057305 */ /* 0x000e64000021f100 */
[----:B-1----:R3:W-:Y:S01]  /*2610*/  STG.E.U16 desc[UR36][R2.64], R5 ;  /* 0x0000000502007986 */ /* 0x0027e2000c101524 */
[----:B------:R-:W-:Y:S05]  /*2620*/  BRA `(.L_x_3396) ;  /* 0x0000000c00287947 */ /* 0x000fea0003800000 */
.L_x_3392:
[----:B------:R-:W-:-:S09]  /*2630*/  UISETP.GT.AND UP0, UPT, UR4, 0x6, UPT ;  /* 0x000000060400788c */ /* 0x000fd2000bf04270 */
[----:B------:R-:W-:Y:S05]  /*2640*/  BRA.U UP0, `(.L_x_3399) ;  /* 0x00000001002c7547 */ /* 0x000fea000b800000 */
[----:B------:R-:W-:-:S09]  /*2650*/  UISETP.NE.AND UP0, UPT, UR4, 0x5, UPT ;  /* 0x000000050400788c */ /* 0x000fd2000bf05270 */
[----:B------:R-:W-:Y:S05]  /*2660*/  BRA.U !UP0, `(.L_x_3400) ;  /* 0x0000000108147547 */ /* 0x000fea000b800000 */
[----:B------:R-:W-:-:S09]  /*2670*/  UISETP.NE.AND UP0, UPT, UR4, 0x6, UPT ;  /* 0x000000060400788c */ /* 0x000fd2000bf05270 */
[----:B------:R-:W-:Y:S05]  /*2680*/  BRA.U UP0, `(.L_x_3395) ;  /* 0x0000000900707547 */ /* 0x000fea000b800000 */
[----:B-1----:R-:W-:-:S05]  /*2690*/  SHF.L.U32 R5, R5, 0x10, RZ ;  /* 0x0000001005057819 */ /* 0x002fca00000006ff */
[----:B------:R1:W-:Y:S01]  /*26a0*/  STG.E desc[UR36][R2.64], R5 ;  /* 0x0000000502007986 */ /* 0x0003e2000c101924 */
[----:B------:R-:W-:Y:S05]  /*26b0*/  BRA `(.L_x_3396) ;  /* 0x0000000c00047947 */ /* 0x000fea0003800000 */
.L_x_3400:
[----:B01----:R-:W-:-:S05]  /*26c0*/  IMAD.U32 R0, R5, 0x10000, RZ ;  /* 0x0001000005007824 */ /* 0x003fca00078e00ff */
[----:B------:R-:W-:-:S05]  /*26d0*/  F2FP.F16.F32.PACK_AB R0, RZ, R0 ;  /* 0x00000000ff00723e */ /* 0x000fca00000000ff */
[----:B------:R0:W-:Y:S01]  /*26e0*/  STG.E.U16 desc[UR36][R2.64], R0 ;  /* 0x0000000002007986 */ /* 0x0001e2000c101524 */
[----:B------:R-:W-:Y:S05]  /*26f0*/  BRA `(.L_x_3396) ;  /* 0x0000000800f47947 */ /* 0x000fea0003800000 */
.L_x_3399:
        /* <DEDUP_REMOVED lines=10> */
.L_x_3402:
[----:B-1----:R-:W-:-:S04]  /*27a0*/  SHF.L.U32 R5, R5, 0x10, RZ ;  /* 0x0000001005057819 */ /* 0x002fc800000006ff */
[----:B------:R-:W-:-:S04]  /*27b0*/  F2FP.F16.F32.PACK_AB R5, RZ, R5 ;  /* 0x00000005ff05723e */ /* 0x000fc800000000ff */
[----:B------:R-:W-:-:S05]  /*27c0*/  PRMT R5, R5, 0x5410, RZ ;  /* 0x0000541005057816 */ /* 0x000fca00000000ff */
[----:B------:R1:W-:Y:S01]  /*27d0*/  STG.E desc[UR36][R2.64], R5 ;  /* 0x0000000502007986 */ /* 0x0003e2000c101924 */
[----:B------:R-:W-:Y:S05]  /*27e0*/  BRA `(.L_x_3396) ;  /* 0x0000000800b87947 */ /* 0x000fea0003800000 */
.L_x_3401:
[----:B-1----:R-:W-:-:S04]  /*27f0*/  IMAD.U32 R4, R5, 0x10000, RZ ;  /* 0x0001000005047824 */ /* 0x002fc800078e00ff */
[----:B------:R-:W-:-:S06]  /*2800*/  FMUL.FTZ R4, R4, 1 ;  /* 0x3f80000004047820 */ /* 0x000fcc0000410000 */
[----:B------:R-:W1:Y:S02]  /*2810*/  F2F.F64.F32 R4, R4 ;  /* 0x0000000400047310 */ /* 0x000e640000201800 */
[----:B-1----:R1:W-:Y:S01]  /*2820*/  STG.E.64 desc[UR36][R2.64], R4 ;  /* 0x0000000402007986 */ /* 0x0023e2000c101b24 */
[----:B------:R-:W-:Y:S05]  /*2830*/  BRA `(.L_x_3396) ;  /* 0x0000000800a47947 */ /* 0x000fea0003800000 */
.L_x_3391:
        /* <DEDUP_REMOVED lines=13> */
.L_x_3405:
[----:B-1----:R-:W-:Y:S01]  /*2910*/  IMAD.U32 R5, R5, 0x10000, RZ ;  /* 0x0001000005057824 */ /* 0x002fe200078e00ff */
[----:B------:R-:W-:-:S03]  /*2920*/  CS2R R6, SRZ ;  /* 0x0000000000067805 */ /* 0x000fc6000001ff00 */
[----:B------:R-:W-:-:S06]  /*2930*/  FMUL.FTZ R5, R5, 1 ;  /* 0x3f80000005057820 */ /* 0x000fcc0000410000 */
[----:B------:R-:W1:Y:S02]  /*2940*/  F2F.F64.F32 R4, R5 ;  /* 0x0000000500047310 */ /* 0x000e640000201800 */
[----:B-1----:R1:W-:Y:S01]  /*2950*/  STG.E.128 desc[UR36][R2.64], R4 ;  /* 0x0000000402007986 */ /* 0x0023e2000c101d24 */
[----:B------:R-:W-:Y:S05]  /*2960*/  BRA `(.L_x_3396) ;  /* 0x0000000800587947 */ /* 0x000fea0003800000 */
.L_x_3404:
[----:B------:R-:W-:-:S09]  /*2970*/  UISETP.NE.AND UP0, UPT, UR4, 0xf, UPT ;  /* 0x0000000f0400788c */ /* 0x000fd2000bf05270 */
[----:B------:R-:W-:Y:S05]  /*2980*/  BRA.U !UP0, `(.L_x_3406) ;  /* 0x0000000108a07547 */ /* 0x000fea000b800000 */
[----:B------:R-:W-:-:S09]  /*2990*/  UISETP.NE.AND UP0, UPT, UR4, 0x17, UPT ;  /* 0x000000170400788c */ /* 0x000fd2000bf05270 */
[----:B------:R-:W-:Y:S05]  /*29a0*/  BRA.U !UP0, `(.L_x_3407) ;  /* 0x00000001084c7547 */ /* 0x000fea000b800000 */
[----:B------:R-:W-:-:S09]  /*29b0*/  UISETP.NE.AND UP0, UPT, UR4, 0x18, UPT ;  /* 0x000000180400788c */ /* 0x000fd2000bf05270 */
[----:B------:R-:W-:Y:S05]  /*29c0*/  BRA.U UP0, `(.L_x_3395) ;  /* 0x0000000500a07547 */ /* 0x000fea000b800000 */
[----:B-1----:R-:W-:Y:S01]  /*29d0*/  SHF.L.U32 R7, R5, 0x10, RZ ;  /* 0x0000001005077819 */ /* 0x002fe200000006ff */
[----:B------:R-:W-:Y:S01]  /*29e0*/  BSSY.RECONVERGENT B0, `(.L_x_3408) ;  /* 0x000000c000007945 */ /* 0x000fe20003800200 */
[----:B0-----:R-:W-:Y:S02]  /*29f0*/  IMAD.MOV.U32 R0, RZ, RZ, 0x7f ;  /* 0x0000007fff007424 */ /* 0x001fe400078e00ff */
        /* <DEDUP_REMOVED lines=10> */
.L_x_3409:
[----:B------:R-:W-:Y:S05]  /*2aa0*/  BSYNC.RECONVERGENT B0 ;  /* 0x0000000000007941 */ /* 0x000fea0003800200 */
.L_x_3408:
[----:B------:R-:W-:-:S05]  /*2ab0*/  LOP3.LUT R5, R0, 0x80, R5, 0xf8, !PT ;  /* 0x0000008000057812 */ /* 0x000fca00078ef805 */
[----:B------:R0:W-:Y:S01]  /*2ac0*/  STG.E.U8 desc[UR36][R2.64], R5 ;  /* 0x0000000502007986 */ /* 0x0001e2000c101124 */
[----:B------:R-:W-:Y:S05]  /*2ad0*/  BRA `(.L_x_3396) ;  /* 0x0000000400fc7947 */ /* 0x000fea0003800000 */
.L_x_3407:
[----:B-1----:R-:W-:Y:S01]  /*2ae0*/  IMAD.U32 R7, R5, 0x10000, RZ ;  /* 0x0001000005077824 */ /* 0x002fe200078e00ff */
[----:B------:R-:W-:Y:S04]  /*2af0*/  BSSY.RECONVERGENT B0, `(.L_x_3410) ;  /* 0x000000e000007945 */ /* 0x000fe80003800200 */
[----:B------:R-:W-:Y:S02]  /*2b00*/  LOP3.LUT R6, R7, 0x7fffffff, RZ, 0xc0, !PT ;  /* 0x7fffffff07067812 */ /* 0x000fe400078ec0ff */
[----:B------:R-:W-:Y:S02]  /*2b10*/  SHF.R.U32.HI R5, RZ, 0x18, R7 ;  /* 0x00000018ff057819 */ /* 0x000fe40000011607 */
[----:B------:R-:W-:-:S13]  /*2b20*/  ISETP.GE.U32.AND P1, PT, R6, 0x47800000, PT ;  /* 0x478000000600780c */ /* 0x000fda0003f26070 */
[----:B0-----:R-:W-:Y:S01]  /*2b30*/  @P1 IMAD.MOV.U32 R0, RZ, RZ, 0x7f ;  /* 0x0000007fff001424 */ /* 0x001fe200078e00ff */
        /* <DEDUP_REMOVED lines=9> */
.L_x_3411:
[----:B------:R-:W-:Y:S05]  /*2bd0*/  BSYNC.RECONVERGENT B0 ;  /* 0x0000000000007941 */ /* 0x000fea0003800200 */
.L_x_3410:
[----:B------:R-:W-:-:S05]  /*2be0*/  LOP3.LUT R5, R0, 0x80, R5, 0xf8, !PT ;  /* 0x0000008000057812 */ /* 0x000fca00078ef805 */
[----:B------:R0:W-:Y:S01]  /*2bf0*/  STG.E.U8 desc[UR36][R2.64], R5 ;  /* 0x0000000502007986 */ /* 0x0001e2000c101124 */
[----:B------:R-:W-:Y:S05]  /*2c00*/  BRA `(.L_x_3396) ;  /* 0x0000000400b07947 */ /* 0x000fea0003800000 */
.L_x_3406:
[----:B-1----:R1:W-:Y:S01]  /*2c10*/  STG.E.U16 desc[UR36][R2.64], R5 ;  /* 0x0000000502007986 */ /* 0x0023e2000c101524 */
[----:B------:R-:W-:Y:S05]  /*2c20*/  BRA `(.L_x_3396) ;  /* 0x0000000400a87947 */ /* 0x000fea0003800000 */
.L_x_3403:
        /* <DEDUP_REMOVED lines=9> */
[----:B------:R-:W1:Y:S02]  /*2cc0*/  F2I.FTZ.U32.TRUNC.NTZ R5, R5 ;  /* 0x0000000500057305 */ /* 0x000e64000021f000 */
[----:B-1----:R1:W-:Y:S01]  /*2cd0*/  STG.E.U16 desc[UR36][R2.64], R5 ;  /* 0x0000000502007986 */ /* 0x0023e2000c101524 */
[----:B------:R-:W-:Y:S05]  /*2ce0*/  BRA `(.L_x_3396) ;  /* 0x0000000400787947 */ /* 0x000fea0003800000 */
.L_x_3414:
[----:B-1----:R-:W-:Y:S01]  /*2cf0*/  IMAD.U32 R5, R5, 0x10000, RZ ;  /* 0x0001000005057824 */ /* 0x002fe200078e00ff */
[----:B------:R-:W-:Y:S01]  /*2d00*/  BSSY.RECONVERGENT B0, `(.L_x_3415) ;  /* 0x0000014000007945 */ /* 0x000fe20003800200 */
[----:B0-----:R-:W-:-:S03]  /*2d10*/  IMAD.MOV.U32 R0, RZ, RZ, 0x80 ;  /* 0x00000080ff007424 */ /* 0x001fc600078e00ff */
        /* <DEDUP_REMOVED lines=10> */
.L_x_3417:
[----:B------:R-:W-:-:S04]  /*2dc0*/  SHF.R.U32.HI R0, RZ, 0x14, R5 ;  /* 0x00000014ff007819 */ /* 0x000fc80000011605 */
[----:B------:R-:W-:-:S04]  /*2dd0*/  LOP3.LUT R0, R0, 0x1, RZ, 0xc0, !PT ;  /* 0x0000000100007812 */ /* 0x000fc800078ec0ff */
[----:B------:R-:W-:-:S04]  /*2de0*/  IADD3 R0, PT, PT, R5, 0x487ffff, R0 ;  /* 0x0487ffff05007810 */ /* 0x000fc80007ffe000 */
[----:B------:R-:W-:-:S04]  /*2df0*/  SHF.R.U32.HI R0, RZ, 0x14, R0 ;  /* 0x00000014ff007819 */ /* 0x000fc80000011600 */
[----:B------:R-:W-:-:S07]  /*2e00*/  LOP3.LUT R4, R0, 0xff, RZ, 0xc0, !PT ;  /* 0x000000ff00047812 */ /* 0x000fce00078ec0ff */
.L_x_3418:
[----:B------:R-:W-:-:S04]  /*2e10*/  SHF.R.U32.HI R5, RZ, 0x18, R5 ;  /* 0x00000018ff057819 */ /* 0x000fc80000011605 */
[----:B------:R-:W-:-:S04]  /*2e20*/  LOP3.LUT R4, R4, 0x80, R5, 0xf8, !PT ;  /* 0x0000008004047812 */ /* 0x000fc800078ef805 */
[----:B------:R-:W-:-:S07]  /*2e30*/  PRMT R0, R4, 0x7610, R0 ;  /* 0x0000761004007816 */ /* 0x000fce0000000000 */
.L_x_3416:
[----:B------:R-:W-:Y:S05]  /*2e40*/  BSYNC.RECONVERGENT B0 ;  /* 0x0000000000007941 */ /* 0x000fea0003800200 */
.L_x_3415:
[----:B------:R0:W-:Y:S01]  /*2e50*/  STG.E.U8 desc[UR36][R2.64], R0 ;  /* 0x0000000002007986 */ /* 0x0001e2000c101124 */
[----:B------:R-:W-:Y:S05]  /*2e60*/  BRA `(.L_x_3396) ;  /* 0x0000000400187947 */ /* 0x000fea0003800000 */
.L_x_3413:
[----:B-1----:R-:W-:Y:S01]  /*2e70*/  IMAD.U32 R5, R5, 0x10000, RZ ;  /* 0x0001000005057824 */ /* 0x002fe200078e00ff */
[----:B------:R-:W-:Y:S01]  /*2e80*/  BSSY.RECONVERGENT B0, `(.L_x_3419) ;  /* 0x0000014000007945 */ /* 0x000fe20003800200 */
[----:B0-----:R-:W-:-:S03]  /*2e90*/  MOV R0, 0x80 ;  /* 0x0000008000007802 */ /* 0x001fc60000000f00 */
        /* <DEDUP_REMOVED lines=10> */
.L_x_3421:
[----:B------:R-:W-:-:S04]  /*2f40*/  SHF.R.U32.HI R0, RZ, 0x15, R5 ;  /* 0x00000015ff007819 */ /* 0x000fc80000011605 */
[----:B------:R-:W-:-:S04]  /*2f50*/  LOP3.LUT R0, R0, 0x1, RZ, 0xc0, !PT ;  /* 0x0000000100007812 */ /* 0x000fc800078ec0ff */
[----:B------:R-:W-:-:S04]  /*2f60*/  IADD3 R0, PT, PT, R5, 0x88fffff, R0 ;  /* 0x088fffff05007810 */ /* 0x000fc80007ffe000 */
[----:B------:R-:W-:-:S04]  /*2f70*/  SHF.R.U32.HI R0, RZ, 0x15, R0 ;  /* 0x00000015ff007819 */ /* 0x000fc80000011600 */
[----:B------:R-:W-:-:S07]  /*2f80*/  LOP3.LUT R4, R0, 0xff, RZ, 0xc0, !PT ;  /* 0x000000ff00047812 */ /* 0x000fce00078ec0ff */
.L_x_3422:
[----:B------:R-:W-:-:S04]  /*2f90*/  SHF.R.U32.HI R5, RZ, 0x18, R5 ;  /* 0x00000018ff057819 */ /* 0x000fc80000011605 */
[----:B------:R-:W-:-:S04]  /*2fa0*/  LOP3.LUT R4, R4, 0x80, R5, 0xf8, !PT ;  /* 0x0000008004047812 */ /* 0x000fc800078ef805 */
[----:B------:R-:W-:-:S07]  /*2fb0*/  PRMT R0, R4, 0x7610, R0 ;  /* 0x0000761004007816 */ /* 0x000fce0000000000 */
.L_x_3420:
[----:B------:R-:W-:Y:S05]  /*2fc0*/  BSYNC.RECONVERGENT B0 ;  /* 0x0000000000007941 */ /* 0x000fea0003800200 */
.L_x_3419:
[----:B------:R0:W-:Y:S01]  /*2fd0*/  STG.E.U8 desc[UR36][R2.64], R0 ;  /* 0x0000000002007986 */ /* 0x0001e2000c101124 */
[----:B------:R-:W-:Y:S05]  /*2fe0*/  BRA `(.L_x_3396) ;  /* 0x0000000000b87947 */ /* 0x000fea0003800000 */
.L_x_3412:
[----:B------:R-:W-:-:S09]  /*2ff0*/  UISETP.NE.AND UP0, UPT, UR4, 0x1c, UPT ;  /* 0x0000001c0400788c */ /* 0x000fd2000bf05270 */
[----:B------:R-:W-:Y:S05]  /*3000*/  BRA.U !UP0, `(.L_x_3423) ;  /* 0x0000000108a47547 */ /* 0x000fea000b800000 */
[----:B------:R-:W-:-:S09]  /*3010*/  UISETP.NE.AND UP0, UPT, UR4, 0x1d, UPT ;  /* 0x0000001d0400788c */ /* 0x000fd2000bf05270 */
[----:B------:R-:W-:Y:S05]  /*3020*/  BRA.U !UP0, `(.L_x_3424) ;  /* 0x00000001088c7547 */ /* 0x000fea000b800000 */
[----:B------:R-:W-:-:S09]  /*3030*/  UISETP.NE.AND UP0, UPT, UR4, 0x2c, UPT ;  /* 0x0000002c0400788c */ /* 0x000fd2000bf05270 */
[----:B------:R-:W-:Y:S05]  /*3040*/  BRA.U !UP0, `(.L_x_3425) ;  /* 0x0000000108447547 */ /* 0x000fea000b800000 */
.L_x_3395:
[----:B0-----:R-:W-:Y:S01]  /*3050*/  MOV R0, 0x0 ;  /* 0x0000000000007802 */ /* 0x001fe20000000f00 */
[----:B------:R-:W0:Y:S01]  /*3060*/  LDCU.64 UR6, c[0x4][0x128] ;  /* 0x01002500ff0677ac */ /* 0x000e220008000a00 */
[----:B------:R-:W-:Y:S02]  /*3070*/  HFMA2 R12, -RZ, RZ, 0, 5.9604644775390625e-08 ;  /* 0x00000001ff0c7431 */ /* 0x000fe400000001ff */
[----:B------:R-:W-:Y:S01]  /*3080*/  IMAD.MOV.U32 R8, RZ, RZ, 0x65 ;  /* 0x00000065ff087424 */ /* 0x000fe200078e00ff */
[----:B------:R2:W3:Y:S01]  /*3090*/  LDC.64 R2, c[0x4][R0] ;  /* 0x0100000000027b82 */ /* 0x0004e20000000a00 */
[----:B------:R-:W4:Y:S01]  /*30a0*/  LDCU.64 UR8, c[0x4][0x130] ;  /* 0x01002600ff0877ac */ /* 0x000f220008000a00 */
[----:B------:R-:W-:Y:S01]  /*30b0*/  IMAD.MOV.U32 R13, RZ, RZ, RZ ;  /* 0x000000ffff0d7224 */ /* 0x000fe200078e00ff */
[----:B------:R-:W5:Y:S01]  /*30c0*/  LDCU.64 UR4, c[0x4][0x40] ;  /* 0x01000800ff0477ac */ /* 0x000f620008000a00 */
[----:B0-----:R-:W-:Y:S02]  /*30d0*/  IMAD.U32 R4, RZ, RZ, UR6 ;  /* 0x00000006ff047e24 */ /* 0x001fe4000f8e00ff */
[----:B-1----:R-:W-:-:S02]  /*30e0*/  IMAD.U32 R5, RZ, RZ, UR7 ;  /* 0x00000007ff057e24 */ /* 0x002fc4000f8e00ff */
[----:B----4-:R-:W-:Y:S01]  /*30f0*/  IMAD.U32 R6, RZ, RZ, UR8 ;  /* 0x00000008ff067e24 */ /* 0x010fe2000f8e00ff */
[----:B------:R-:W-:Y:S01]  /*3100*/  MOV R7, UR9 ;  /* 0x0000000900077c02 */ /* 0x000fe20008000f00 */
[----:B-----5:R-:W-:Y:S02]  /*3110*/  IMAD.U32 R10, RZ, RZ, UR4 ;  /* 0x00000004ff0a7e24 */ /* 0x020fe4000f8e00ff */
[----:B--2---:R-:W-:-:S07]  /*3120*/  IMAD.U32 R11, RZ, RZ, UR5 ;  /* 0x00000005ff0b7e24 */ /* 0x004fce000f8e00ff */
[----:B------:R-:W-:-:S07]  /*3130*/  LEPC R20, `(.L_x_3426) ;  /* 0x000000001014794e */ /* 0x000fce0000000000 */
[----:B---3--:R-:W-:Y:S05]  /*3140*/  CALL.ABS.NOINC R2 ;  /* 0x0000000002007343 */ /* 0x008fea0003c00000 */
.L_x_3426:
[----:B------:R-:W-:Y:S05]  /*3150*/  BRA `(.L_x_3396) ;  /* 0x00000000005c7947 */ /* 0x000fea0003800000 */
.L_x_3425:
[----:B-1----:R-:W-:-:S05]  /*3160*/  IMAD.U32 R5, R5, 0x10000, RZ ;  /* 0x0001000005057824 */ /* 0x002fca00078e00ff */
[----:B------:R-:W-:-:S04]  /*3170*/  SHF.R.U32.HI R6, RZ, 0x17, R5 ;  /* 0x00000017ff067819 */ /* 0x000fc80000011605 */
[----:B------:R-:W-:-:S04]  /*3180*/  LOP3.LUT R4, R6, 0xff, RZ, 0xc0, !PT ;  /* 0x000000ff06047812 */ /* 0x000fc800078ec0ff */
[----:B------:R-:W-:-:S13]  /*3190*/  ISETP.NE.AND P1, PT, R4, 0xff, PT ;  /* 0x000000ff0400780c */ /* 0x000fda0003f25270 */
[--C-:B0-----:R-:W-:Y:S02]  /*31a0*/  @P1 SHF.R.U32.HI R0, RZ, 0x16, R5.reuse ;  /* 0x00000016ff001819 */ /* 0x101fe40000011605 */
        /* <DEDUP_REMOVED lines=11> */
.L_x_3424:
[----:B-1----:R-:W-:-:S06]  /*3260*/  IMAD.U32 R5, R5, 0x10000, RZ ;  /* 0x0001000005057824 */ /* 0x002fcc00078e00ff */
[----:B------:R-:W1:Y:S02]  /*3270*/  F2I.U64.TRUNC R4, R5 ;  /* 0x0000000500047311 */ /* 0x000e64000020d800 */
[----:B-1----:R1:W-:Y:S01]  /*3280*/  STG.E.64 desc[UR36][R2.64], R4 ;  /* 0x0000000402007986 */ /* 0x0023e2000c101b24 */
[----:B------:R-:W-:Y:S05]  /*3290*/  BRA `(.L_x_3396) ;  /* 0x00000000000c7947 */ /* 0x000fea0003800000 */
.L_x_3423:
[----:B-1----:R-:W-:-:S06]  /*32a0*/  SHF.L.U32 R5, R5, 0x10, RZ ;  /* 0x0000001005057819 */ /* 0x002fcc00000006ff */
[----:B------:R-:W1:Y:S02]  /*32b0*/  F2I.FTZ.U32.TRUNC.NTZ R5, R5 ;  /* 0x0000000500057305 */ /* 0x000e64000021f000 */
[----:B-1----:R1:W-:Y:S02]  /*32c0*/  STG.E desc[UR36][R2.64], R5 ;  /* 0x0000000502007986 */ /* 0x0023e4000c101924 */
.L_x_3396:
[----:B------:R-:W-:-:S07]  /*32d0*/  VIADD R17, R17, 0x80 ;  /* 0x0000008011117836 */ /* 0x000fce0000000000 */
.L_x_3355:
[----:B------:R-:W-:Y:S05]  /*32e0*/  BSYNC.RECONVERGENT B6 ;  /* 0x0000000000067941 */ /* 0x000fea0003800200 */
.L_x_3354:
[----:B------:R-:W5:Y:S01]  /*32f0*/  LDCU UR4, c[0x0][0x380] ;  /* 0x00007000ff0477ac */ /* 0x000f620008000800 */
[----:B------:R-:W-:Y:S01]  /*3300*/  BSSY.RECONVERGENT B6, `(.L_x_3427) ;  /* 0x0000320000067945 */ /* 0x000fe20003800200 */
[----:B-----5:R-:W-:-:S13]  /*3310*/  ISETP.GE.AND P0, PT, R17, UR4, PT ;  /* 0x0000000411007c0c */ /* 0x020fda000bf06270 */
[----:B------:R-:W-:Y:S05]  /*3320*/  @P0 BRA `(.L_x_3428) ;  /* 0x0000003000740947 */ /* 0x000fea0003800000 */
[----:B------:R-:W5:Y:S01]  /*3330*/  LDCU UR4, c[0x0][0x388] ;  /* 0x00007100ff0477ac */ /* 0x000f620008000800 */
        /* <DEDUP_REMOVED lines=9> */
[----:B-1234-:R-:W-:-:S05]  /*33d0*/  IMAD.HI.U32 R2, R17, UR4, R16 ;  /* 0x0000000411027c27 */ /* 0x01efca000f8e0010 */
[----:B------:R-:W-:-:S05]  /*33e0*/  SHF.R.U32.HI R3, RZ, UR5, R2 ;  /* 0x00000005ff037c19 */ /* 0x000fca0008011602 */
[----:B------:R-:W-:-:S04]  /*33f0*/  IMAD.MOV R0, RZ, RZ, -R3 ;  /* 0x000000ffff007224 */ /* 0x000fc800078e0a03 */
[----:B0-----:R-:W-:-:S04]  /*3400*/  IMAD R0, R0, UR6, R17 ;  /* 0x0000000600007c24 */ /* 0x001fc8000f8e0211 */
[C---:B-----5:R-:W-:Y:S02]  /*3410*/  IMAD R16, R0.reuse, UR8, RZ ;  /* 0x0000000800107c24 */ /* 0x060fe4000f8e02ff */
        /* <DEDUP_REMOVED lines=15> */
[----:B------:R-:W-:Y:S01]  /*3510*/  MOV R4, RZ ;  /* 0x000000ff00047202 */ /* 0x000fe20000000f00 */
[----:B------:R-:W1:Y:S01]  /*3520*/  LDCU UR6, c[0x0][0x3a4] ;  /* 0x00007480ff0677ac */ /* 0x000e620008000800 */
[----:B------:R-:W2:Y:S01]  /*3530*/  LDCU.64 UR8, c[0x0][0x4c8] ;  /* 0x00009900ff0877ac */ /* 0x000ea20008000a00 */
[----:B------:R-:W-:Y:S02]  /*3540*/  UISETP.NE.AND UP0, UPT, UR38, 0x3, UPT ;  /* 0x000000032600788c */ /* 0x000fe4000bf05270 */
[----:B0-----:R-:W-:-:S05]  /*3550*/  IMAD.HI.U32 R2, R5, UR4, R4 ;  /* 0x0000000405027c27 */ /* 0x001fca000f8e0004 */
[----:B------:R-:W-:-:S05]  /*3560*/  SHF.R.U32.HI R3, RZ, UR5, R2 ;  /* 0x00000005ff037c19 */ /* 0x000fca0008011602 */
[----:B------:R-:W-:-:S04]  /*3570*/  IMAD.MOV R4, RZ, RZ, -R3 ;  /* 0x000000ffff047224 */ /* 0x000fc800078e0a03 */
        /* <DEDUP_REMOVED lines=17> */
[----:B------:R-:W-:Y:S01]  /*3690*/  HFMA2 R4, -RZ, RZ, 0, 0 ;  /* 0x00000000ff047431 */ /* 0x000fe200000001ff */
        /* <DEDUP_REMOVED lines=160> */
[----:B-1----:R-:W-:-:S04]  /*40a0*/  SHF.R.U32.HI R5, RZ, UR4, R4 ;  /* 0x00000004ff057c19 */ /* 0x002fc80008011604 */
[----:B------:R-:W-:-:S05]  /*40b0*/  IADD3 R2, PT, PT, -R5, RZ, RZ ;  /* 0x000000ff05027210 */ /* 0x000fca0007ffe1ff */
        /* <DEDUP_REMOVED lines=81> */
[----:B------:R-:W-:-:S05]  /*45d0*/  SHF.R.U32.HI R2, RZ, UR5, R2 ;  /* 0x00000005ff027c19 */ /* 0x000fca0008011602 */
[----:B------:R-:W-:-:S04]  /*45e0*/  IMAD.MOV R3, RZ, RZ, -R2 ;  /* 0x000000ffff037224 */ /* 0x000fc800078e0a02 */
[----:B-1----:R-:W-:-:S04]  /*45f0*/  IMAD R5, R3, UR6, R5 ;  /* 0x0000000603057c24 */ /* 0x002fc8000f8e0205 */
[C---:B--2---:R-:W-:Y:S02]  /*4600*/  IMAD R16, R5.reuse, UR8, R16 ;  /* 0x0000000805107c24 */ /* 0x044fe4000f8e0210 */
[----:B------:R-:W-:-:S07]  /*4610*/  IMAD R0, R5, UR9, R0 ;  /* 0x0000000905007c24 */ /* 0x000fce000f8e0200 */
.L_x_3429:
[----:B------:R-:W1:Y:S01]  /*4620*/  LDCU.64 UR6, c[0x0][0x588] ;  /* 0x0000b100ff0677ac */ /* 0x000e620008000a00 */
        /* <DEDUP_REMOVED lines=17> */
.L_x_3433:
[----:B------:R-:W2:Y:S02]  /*4740*/  LDG.E.U8 R2, desc[UR36][R2.64] ;  /* 0x0000002402027981 */ /* 0x000ea4000c1e1100 */
[----:B--2---:R-:W-:-:S04]  /*4750*/  I2FP.F32.U32 R0, R2 ;  /* 0x0000000200007245 */ /* 0x004fc80000201000 */
[----:B------:R-:W-:Y:S01]  /*4760*/  F2FP.BF16.F32.PACK_AB R0, RZ, R0 ;  /* 0x00000000ff00723e */ /* 0x000fe200000010ff */
[----:B------:R-:W-:Y:S06]  /*4770*/  BRA `(.L_x_3435) ;  /* 0x0000000c00847947 */ /* 0x000fec0003800000 */
.L_x_3432:
        /* <DEDUP_REMOVED lines=10> */
.L_x_3437:
[----:B------:R-:W2:Y:S02]  /*4820*/  LDG.E R2, desc[UR36][R2.64] ;  /* 0x0000002402027981 */ /* 0x000ea4000c1e1900 */
[----:B--2---:R-:W-:-:S04]  /*4830*/  I2FP.F32.S32 R0, R2 ;  /* 0x0000000200007245 */ /* 0x004fc80000201400 */
[----:B------:R-:W-:Y:S01]  /*4840*/  F2FP.BF16.F32.PACK_AB R0, RZ, R0 ;  /* 0x00000000ff00723e */ /* 0x000fe200000010ff */
[----:B------:R-:W-:Y:S06]  /*4850*/  BRA `(.L_x_3435) ;  /* 0x0000000c004c7947 */ /* 0x000fec0003800000 */
.L_x_3436:
[----:B------:R-:W2:Y:S02]  /*4860*/  LDG.E.U16 R2, desc[UR36][R2.64] ;  /* 0x0000002402027981 */ /* 0x000ea4000c1e1500 */
[----:B--2---:R-:W0:Y:S02]  /*4870*/  I2F.S16 R0, R2 ;  /* 0x0000000200007306 */ /* 0x004e240000101400 */
[----:B0-----:R-:W-:Y:S01]  /*4880*/  F2FP.BF16.F32.PACK_AB R0, RZ, R0 ;  /* 0x00000000ff00723e */ /* 0x001fe200000010ff */
[----:B------:R-:W-:Y:S06]  /*4890*/  BRA `(.L_x_3435) ;  /* 0x0000000c003c7947 */ /* 0x000fec0003800000 */
.L_x_3431:
        /* <DEDUP_REMOVED lines=9> */
.L_x_3439:
[----:B------:R-:W2:Y:S02]  /*4930*/  LDG.E.U16 R0, desc[UR36][R2.64] ;  /* 0x0000002402007981 */ /* 0x000ea4000c1e1500 */
[----:B--2---:R-:W-:-:S05]  /*4940*/  HADD2.F32 R0, -RZ, R0.H0_H0 ;  /* 0x20000000ff007230 */ /* 0x004fca0000004100 */
[----:B------:R-:W-:Y:S01]  /*4950*/  F2FP.BF16.F32.PACK_AB R0, RZ, R0 ;  /* 0x00000000ff00723e */ /* 0x000fe200000010ff */
[----:B------:R-:W-:Y:S06]  /*4960*/  BRA `(.L_x_3435) ;  /* 0x0000000c00087947 */ /* 0x000fec0003800000 */
.L_x_3438:
        /* <DEDUP_REMOVED lines=9> */
.L_x_3441:
[----:B------:R-:W2:Y:S02]  /*4a00*/  LDG.E.U16 R2, desc[UR36][R2.64] ;  /* 0x0000002402027981 */ /* 0x000ea4000c1e1500 */
[----:B--2---:R-:W-:-:S05]  /*4a10*/  HADD2.F32 R0, -RZ, R2.H0_H0 ;  /* 0x20000002ff007230 */ /* 0x004fca0000004100 */
[----:B------:R-:W-:Y:S01]  /*4a20*/  F2FP.BF16.F32.PACK_AB R0, RZ, R0 ;  /* 0x00000000ff00723e */ /* 0x000fe200000010ff */
[----:B------:R-:W-:Y:S06]  /*4a30*/  BRA `(.L_x_3435) ;  /* 0x0000000800d47947 */ /* 0x000fec0003800000 */
.L_x_3440:
        /* <DEDUP_REMOVED lines=8> */
.L_x_3430:
        /* <DEDUP_REMOVED lines=13> */
.L_x_3444:
        /* <DEDUP_REMOVED lines=8> */
.L_x_3443:
        /* <DEDUP_REMOVED lines=27> */
.L_x_3446:
        /* <DEDUP_REMOVED lines=13> */
.L_x_3445:
[----:B------:R0:W5:Y:S01]  /*4e90*/  LDG.E.U16 R0, desc[UR36][R2.64] ;  /* 0x0000002402007981 */ /* 0x000162000c1e1500 */
[----:B------:R-:W-:Y:S05]  /*4ea0*/  BRA `(.L_x_3435) ;  /* 0x0000000400b87947 */ /* 0x000fea0003800000 */
.L_x_3442:
        /* <DEDUP_REMOVED lines=12> */
.L_x_3449:
        /* <DEDUP_REMOVED lines=21> */
.L_x_3453:
[----:B------:R-:W-:Y:S05]  /*50c0*/  BSYNC.RECONVERGENT B1 ;  /* 0x0000000000017941 */ /* 0x000fea0003800200 */
.L_x_3452:
[----:B------:R-:W-:Y:S01]  /*50d0*/  IMAD.SHL.U32 R0, R0, 0x100000, RZ ;  /* 0x0010000000007824 */ /* 0x000fe200078e00ff */
[----:B------:R-:W-:-:S04]  /*50e0*/  LEA R2, R2, 0x3b800000, 0x17 ;  /* 0x3b80000002027811 */ /* 0x000fc800078eb8ff */
[----:B------:R-:W-:-:S07]  /*50f0*/  LOP3.LUT R0, R2, R0, R7, 0xfe, !PT ;  /* 0x0000000002007212 */ /* 0x000fce00078efe07 */
.L_x_3451:
[----:B------:R-:W-:Y:S05]  /*5100*/  BSYNC.RECONVERGENT B0 ;  /* 0x0000000000007941 */ /* 0x000fea0003800200 */
.L_x_3450:
[----:B------:R-:W-:Y:S01]  /*5110*/  F2FP.BF16.F32.PACK_AB R0, RZ, R0 ;  /* 0x00000000ff00723e */ /* 0x000fe200000010ff */
[----:B------:R-:W-:Y:S06]  /*5120*/  BRA `(.L_x_3435) ;  /* 0x0000000400187947 */ /* 0x000fec0003800000 */
.L_x_3448:
        /* <DEDUP_REMOVED lines=21> */
.L_x_3457:
[----:B------:R-:W-:Y:S05]  /*5280*/  BSYNC.RECONVERGENT B1 ;  /* 0x0000000000017941 */ /* 0x000fea0003800200 */
.L_x_3456:
[----:B------:R-:W-:Y:S01]  /*5290*/  IMAD.SHL.U32 R0, R0, 0x200000, RZ ;  /* 0x0020000000007824 */ /* 0x000fe200078e00ff */
[----:B------:R-:W-:-:S04]  /*52a0*/  LEA R2, R2, 0x37800000, 0x17 ;  /* 0x3780000002027811 */ /* 0x000fc800078eb8ff */
[----:B------:R-:W-:-:S07]  /*52b0*/  LOP3.LUT R0, R2, R0, R7, 0xfe, !PT ;  /* 0x0000000002007212 */ /* 0x000fce00078efe07 */
.L_x_3455:
[----:B------:R-:W-:Y:S05]  /*52c0*/  BSYNC.RECONVERGENT B0 ;  /* 0x0000000000007941 */ /* 0x000fea0003800200 */
.L_x_3454:
[----:B------:R-:W-:Y:S01]  /*52d0*/  F2FP.BF16.F32.PACK_AB R0, RZ, R0 ;  /* 0x00000000ff00723e */ /* 0x000fe200000010ff */
[----:B------:R-:W-:Y:S06]  /*52e0*/  BRA `(.L_x_3435) ;  /* 0x0000000000a87947 */ /* 0x000fec0003800000 */
.L_x_3447:
        /* <DEDUP_REMOVED lines=14> */
.L_x_3461:
[----:B------:R-:W-:Y:S05]  /*53d0*/  BSYNC.RECONVERGENT B0 ;  /* 0x0000000000007941 */ /* 0x000fea0003800200 */
.L_x_3460:
[----:B------:R-:W-:Y:S01]  /*53e0*/  F2FP.BF16.F32.PACK_AB R0, RZ, R0 ;  /* 0x00000000ff00723e */ /* 0x000fe200000010ff */
[----:B------:R-:W-:Y:S06]  /*53f0*/  BRA `(.L_x_3435) ;  /* 0x0000000000647947 */ /* 0x000fec0003800000 */
.L_x_3434:
        /* <DEDUP_REMOVED lines=16> */
.L_x_3462:
[----:B------:R-:W-:Y:S01]  /*5500*/  PRMT R0, RZ, 0x7610, R0 ;  /* 0x00007610ff007816 */ /* 0x000fe20000000000 */
[----:B------:R-:W-:Y:S06]  /*5510*/  BRA `(.L_x_3435) ;  /* 0x00000000001c7947 */ /* 0x000fec0003800000 */
.L_x_3459:
[----:B------:R-:W2:Y:S02]  /*5520*/  LDG.E.64 R2, desc[UR36][R2.64] ;  /* 0x0000002402027981 */ /* 0x000ea4000c1e1b00 */
[----:B--2---:R-:W0:Y:S02]  /*5530*/  I2F.U64 R0, R2 ;  /* 0x0000000200007312 */ /* 0x004e240000301000 */
[----:B0-----:R-:W-:Y:S01]  /*5540*/  F2FP.BF16.F32.PACK_AB R0, RZ, R0 ;  /* 0x00000000ff00723e */ /* 0x001fe200000010ff */
[----:B------:R-:W-:Y:S06]  /*5550*/  BRA `(.L_x_3435) ;  /* 0x00000000000c7947 */ /* 0x000fec0003800000 */
.L_x_3458:
[----:B------:R-:W2:Y:S02]  /*5560*/  LDG.E R2, desc[UR36][R2.64] ;  /* 0x0000002402027981 */ /* 0x000ea4000c1e1900 */
[----:B--2---:R-:W-:-:S04]  /*5570*/  I2FP.F32.U32 R0, R2 ;  /* 0x0000000200007245 */ /* 0x004fc80000201000 */
[----:B------:R-:W-:-:S07]  /*5580*/  F2FP.BF16.F32.PACK_AB R0, RZ, R0 ;  /* 0x00000000ff00723e */ /* 0x000fce00000010ff */
.L_x_3435:
        /* <DEDUP_REMOVED lines=8> */
[----:B------:R0:W1:Y:S01]  /*5610*/  F2F.BF16.F32 R5, R0 ;  /* 0x0000000000057304 */ /* 0x0000620000202000 */
[----:B------:R-:W-:Y:S01]  /*5620*/  IADD3.X R3, PT, PT, RZ, UR7, RZ, P0, !PT ;  /* 0x00000007ff037c10 */ /* 0x000fe200087fe4ff */
[----:B------:R-:W-:Y:S08]  /*5630*/  BRA.U UP0, `(.L_x_3463) ;  /* 0x00000005000c7547 */ /* 0x000ff0000b800000 */
        /* <DEDUP_REMOVED lines=12> */
.L_x_3466:
[----:B-1----:R-:W-:-:S06]  /*5700*/  IMAD.U32 R5, R5, 0x10000, RZ ;  /* 0x0001000005057824 */ /* 0x002fcc00078e00ff */
[----:B------:R-:W1:Y:S02]  /*5710*/  F2I.S64.TRUNC R4, R5 ;  /* 0x0000000500047311 */ /* 0x000e64000020d900 */
[----:B-1----:R1:W-:Y:S01]  /*5720*/  STG.E.U8 desc[UR36][R2.64], R4 ;  /* 0x0000000402007986 */ /* 0x0023e2000c101124 */
[----:B------:R-:W-:Y:S05]  /*5730*/  BRA `(.L_x_3468) ;  /* 0x0000000c006c7947 */ /* 0x000fea0003800000 */
.L_x_3465:
[----:B------:R-:W-:-:S09]  /*5740*/  UISETP.NE.AND UP0, UPT, UR4, 0x2, UPT ;  /* 0x000000020400788c */ /* 0x000fd2000bf05270 */
[----:B------:R-:W-:Y:S05]  /*5750*/  BRA.U !UP0, `(.L_x_3469) ;  /* 0x0000000108307547 */ /* 0x000fea000b800000 */
[----:B------:R-:W-:-:S09]  /*5760*/  UISETP.NE.AND UP0, UPT, UR4, 0x3, UPT ;  /* 0x000000030400788c */ /* 0x000fd2000bf05270 */
[----:B------:R-:W-:Y:S05]  /*5770*/  BRA.U !UP0, `(.L_x_3470) ;  /* 0x0000000108187547 */ /* 0x000fea000b800000 */
[----:B------:R-:W-:-:S09]  /*5780*/  UISETP.NE.AND UP0, UPT, UR4, 0x4, UPT ;  /* 0x000000040400788c */ /* 0x000fd2000bf05270 */
[----:B------:R-:W-:Y:S05]  /*5790*/  BRA.U UP0, `(.L_x_3467) ;  /* 0x0000000900787547 */ /* 0x000fea000b800000 */
[----:B-1----:R-:W-:-:S06]  /*57a0*/  SHF.L.U32 R5, R5, 0x10, RZ ;  /* 0x0000001005057819 */ /* 0x002fcc00000006ff */
[----:B------:R-:W1:Y:S02]  /*57b0*/  F2I.S64.TRUNC R4, R5 ;  /* 0x0000000500047311 */ /* 0x000e64000020d900 */
[----:B-1----:R1:W-:Y:S01]  /*57c0*/  STG.E.64 desc[UR36][R2.64], R4 ;  /* 0x0000000402007986 */ /* 0x0023e2000c101b24 */
[----:B------:R-:W-:Y:S05]  /*57d0*/  BRA `(.L_x_3468) ;  /* 0x0000000c00447947 */ /* 0x000fea0003800000 */
.L_x_3470:
[----:B-1----:R-:W-:-:S06]  /*57e0*/  IMAD.U32 R5, R5, 0x10000, RZ ;  /* 0x0001000005057824 */ /* 0x002fcc00078e00ff */
[----:B------:R-:W1:Y:S02]  /*57f0*/  F2I.FTZ.TRUNC.NTZ R5, R5 ;  /* 0x0000000500057305 */ /* 0x000e64000021f100 */
[----:B-1----:R1:W-:Y:S01]  /*5800*/  STG.E desc[UR36][R2.64], R5 ;  /* 0x0000000502007986 */ /* 0x0023e2000c101924 */
[----:B------:R-:W-:Y:S05]  /*5810*/  BRA `(.L_x_3468) ;  /* 0x0000000c00347947 */ /* 0x000fea0003800000 */
.L_x_3469:
[----:B-1----:R-:W-:-:S06]  /*5820*/  IMAD.U32 R5, R5, 0x10000, RZ ;  /* 0x0001000005057824 */ /* 0x002fcc00078e00ff */
[----:B------:R-:W1:Y:S02]  /*5830*/  F2I.FTZ.TRUNC.NTZ R5, R5 ;  /* 0x0000000500057305 */ /* 0x000e64000021f100 */
[----:B-1----:R1:W-:Y:S01]  /*5840*/  STG.E.U16 desc[UR36][R2.64], R5 ;  /* 0x0000000502007986 */ /* 0x0023e2000c101524 */
[----:B------:R-:W-:Y:S05]  /*5850*/  BRA `(.L_x_3468) ;  /* 0x0000000c00247947 */ /* 0x000fea0003800000 */
.L_x_3464:
        /* <DEDUP_REMOVED lines=9> */
.L_x_3472:
[----:B01----:R-:W-:-:S05]  /*58f0*/  IMAD.U32 R0, R5, 0x10000, RZ ;  /* 0x0001000005007824 */ /* 0x003fca00078e00ff */
[----:B------:R-:W-:-:S05]  /*5900*/  F2FP.F16.F32.PACK_AB R0, RZ, R0 ;  /* 0x00000000ff00723e */ /* 0x000fca00000000ff */
[----:B------:R0:W-:Y:S01]  /*5910*/  STG.E.U16 desc[UR36][R2.64], R0 ;  /* 0x0000000002007986 */ /* 0x0001e2000c101524 */
[----:B------:R-:W-:Y:S05]  /*5920*/  BRA `(.L_x_3468) ;  /* 0x0000000800f07947 */ /* 0x000fea0003800000 */
.L_x_3471:
[----:B------:R-:W-:-:S09]  /*5930*/  UISETP.NE.AND UP0, UPT, UR4, 0x7, UPT ;  /* 0x000000070400788c */ /* 0x000fd2000bf05270 */
[----:B------:R-:W-:Y:S05]  /*5940*/  BRA.U !UP0, `(.L_x_3473) ;  /* 0x0000000108347547 */ /* 0x000fea000b800000 */
[----:B------:R-:W-:-:S09]  /*5950*/  UISETP.NE.AND UP0, UPT, UR4, 0x8, UPT ;  /* 0x000000080400788c */ /* 0x000fd2000bf05270 */
[----:B------:R-:W-:Y:S05]  /*5960*/  BRA.U !UP0, `(.L_x_3474) ;  /* 0x0000000108187547 */ /* 0x000fea000b800000 */
[----:B------:R-:W-:-:S09]  /*5970*/  UISETP.NE.AND UP0, UPT, UR4, 0x9, UPT ;  /* 0x000000090400788c */ /* 0x000fd2000bf05270 */
[----:B------:R-:W-:Y:S05]  /*5980*/  BRA.U UP0, `(.L_x_3467) ;  /* 0x0000000500fc7547 */ /* 0x000fea000b800000 */
[----:B-1----:R-:W-:Y:S01]  /*5990*/  IMAD.U32 R4, R5, 0x10000, RZ ;  /* 0x0001000005047824 */ /* 0x002fe200078e00ff */
[----:B------:R-:W-:-:S05]  /*59a0*/  MOV R5, RZ ;  /* 0x000000ff00057202 */ /* 0x000fca0000000f00 */
[----:B------:R1:W-:Y:S01]  /*59b0*/  STG.E.64 desc[UR36][R2.64], R4 ;  /* 0x0000000402007986 */ /* 0x0003e2000c101b24 */
[----:B------:R-:W-:Y:S05]  /*59c0*/  BRA `(.L_x_3468) ;  /* 0x0000000800c87947 */ /* 0x000fea0003800000 */
.L_x_3474:
[----:B-1----:R-:W-:-:S05]  /*59d0*/  IMAD.U32 R5, R5, 0x10000, RZ ;  /* 0x0001000005057824 */ /* 0x002fca00078e00ff */
[----:B------:R-:W-:-:S04]  /*59e0*/  F2FP.F16.F32.PACK_AB R5, RZ, R5 ;  /* 0x00000005ff05723e */ /* 0x000fc800000000ff */
[----:B------:R-:W-:-:S05]  /*59f0*/  PRMT R5, R5, 0x5410, RZ ;  /* 0x0000541005057816 */ /* 0x000fca00000000ff */
[----:B------:R1:W-:Y:S01]  /*5a00*/  STG.E desc[UR36][R2.64], R5 ;  /* 0x0000000502007986 */ /* 0x0003e2000c101924 */
[----:B------:R-:W-:Y:S05]  /*5a10*/  BRA `(.L_x_3468) ;  /* 0x0000000800b47947 */ /* 0x000fea0003800000 */
.L_x_3473:
[----:B-1----:R-:W-:-:S04]  /*5a20*/  IMAD.U32 R4, R5, 0x10000, RZ ;  /* 0x0001000005047824 */ /* 0x002fc800078e00ff */
[----:B------:R-:W-:-:S06]  /*5a30*/  FMUL.FTZ R4, R4, 1 ;  /* 0x3f80000004047820 */ /* 0x000fcc0000410000 */
[----:B------:R-:W1:Y:S02]  /*5a40*/  F2F.F64.F32 R4, R4 ;  /* 0x0000000400047310 */ /* 0x000e640000201800 */
[----:B-1----:R1:W-:Y:S01]  /*5a50*/  STG.E.64 desc[UR36][R2.64], R4 ;  /* 0x0000000402007986 */ /* 0x0023e2000c101b24 */
[----:B------:R-:W-:Y:S05]  /*5a60*/  BRA `(.L_x_3468) ;  /* 0x0000000800a07947 */ /* 0x000fea0003800000 */
.L_x_3463:
        /* <DEDUP_REMOVED lines=14> */
.L_x_3478:
[----:B-1----:R-:W-:Y:S01]  /*5b50*/  IMAD.U32 R5, R5, 0x10000, RZ ;  /* 0x0001000005057824 */ /* 0x002fe200078e00ff */
[----:B------:R-:W-:Y:S01]  /*5b60*/  BSSY.RECONVERGENT B0, `(.L_x_3479) ;  /* 0x0000013000007945 */ /* 0x000fe20003800200 */
[----:B0-----:R-:W-:-:S03]  /*5b70*/  IMAD.MOV.U32 R0, RZ, RZ, 0x80 ;  /* 0x00000080ff007424 */ /* 0x001fc600078e00ff */
        /* <DEDUP_REMOVED lines=14> */
[----:B------:R-:W-:-:S07]  /*5c60*/  MOV R0, R4 ;  /* 0x0000000400007202 */ /* 0x000fce0000000f00 */
.L_x_3481:
[----:B------:R-:W-:-:S04]  /*5c70*/  SHF.R.U32.HI R5, RZ, 0x18, R5 ;  /* 0x00000018ff057819 */ /* 0x000fc80000011605 */
[----:B------:R-:W-:-:S07]  /*5c80*/  LOP3.LUT R0, R0, 0x80, R5, 0xf8, !PT ;  /* 0x0000008000007812 */ /* 0x000fce00078ef805 */
.L_x_3480:
[----:B------:R-:W-:Y:S05]  /*5c90*/  BSYNC.RECONVERGENT B0 ;  /* 0x0000000000007941 */ /* 0x000fea0003800200 */
.L_x_3479:
[----:B------:R0:W-:Y:S01]  /*5ca0*/  STG.E.U8 desc[UR36][R2.64], R0 ;  /* 0x0000000002007986 */ /* 0x0001e2000c101124 */
[----:B------:R-:W-:Y:S05]  /*5cb0*/  BRA `(.L_x_3468) ;  /* 0x00000008000c7947 */ /* 0x000fea0003800000 */
.L_x_3477:
        /* <DEDUP_REMOVED lines=18> */
.L_x_3484:
[----:B------:R-:W-:-:S04]  /*5de0*/  SHF.R.U32.HI R5, RZ, 0x18, R5 ;  /* 0x00000018ff057819 */ /* 0x000fc80000011605 */
[----:B------:R-:W-:-:S07]  /*5df0*/  LOP3.LUT R0, R0, 0x80, R5, 0xf8, !PT ;  /* 0x0000008000007812 */ /* 0x000fce00078ef805 */
.L_x_3483:
[----:B------:R-:W-:Y:S05]  /*5e00*/  BSYNC.RECONVERGENT B0 ;  /* 0x0000000000007941 */ /* 0x000fea0003800200 */
.L_x_3482:
[----:B------:R0:W-:Y:S01]  /*5e10*/  STG.E.U8 desc[UR36][R2.64], R0 ;  /* 0x0000000002007986 */ /* 0x0001e2000c101124 */
[----:B------:R-:W-:Y:S05]  /*5e20*/  BRA `(.L_x_3468) ;  /* 0x0000000400b07947 */ /* 0x000fea0003800000 */
.L_x_3476:
        /* <DEDUP_REMOVED lines=22> */
.L_x_3486:
[----:B-1----:R-:W-:-:S06]  /*5f90*/  SHF.L.U32 R5, R5, 0x10, RZ ;  /* 0x0000001005057819 */ /* 0x002fcc00000006ff */
[----:B------:R-:W1:Y:S02]  /*5fa0*/  F2I.U64.TRUNC R4, R5 ;  /* 0x0000000500047311 */ /* 0x000e64000020d800 */
[----:B-1----:R1:W-:Y:S01]  /*5fb0*/  STG.E.64 desc[UR36][R2.64], R4 ;  /* 0x0000000402007986 */ /* 0x0023e2000c101b24 */
[----:B------:R-:W-:Y:S05]  /*5fc0*/  BRA `(.L_x_3468) ;  /* 0x0000000400487947 */ /* 0x000fea0003800000 */
.L_x_3485:
[----:B-1----:R-:W-:-:S06]  /*5fd0*/  IMAD.U32 R5, R5, 0x10000, RZ ;  /* 0x0001000005057824 */ /* 0x002fcc00078e00ff */
[----:B------:R-:W1:Y:S02]  /*5fe0*/  F2I.FTZ.U32.TRUNC.NTZ R5, R5 ;  /* 0x0000000500057305 */ /* 0x000e64000021f000 */
[----:B-1----:R1:W-:Y:S01]  /*5ff0*/  STG.E desc[UR36][R2.64], R5 ;  /* 0x0000000502007986 */ /* 0x0023e2000c101924 */
[----:B------:R-:W-:Y:S05]  /*6000*/  BRA `(.L_x_3468) ;  /* 0x0000000400387947 */ /* 0x000fea0003800000 */
.L_x_3475:
        /* <DEDUP_REMOVED lines=11> */
.L_x_3488:
[----:B-1----:R-:W-:Y:S02]  /*60c0*/  SHF.L.U32 R5, R5, 0x10, RZ ;  /* 0x0000001005057819 */ /* 0x002fe400000006ff */
[----:B------:R-:W-:-:S03]  /*60d0*/  CS2R R6, SRZ ;  /* 0x0000000000067805 */ /* 0x000fc6000001ff00 */
[----:B------:R-:W-:-:S06]  /*60e0*/  FMUL.FTZ R5, R5, 1 ;  /* 0x3f80000005057820 */ /* 0x000fcc0000410000 */
[----:B------:R-:W1:Y:S02]  /*60f0*/  F2F.F64.F32 R4, R5 ;  /* 0x0000000500047310 */ /* 0x000e640000201800 */
[----:B-1----:R1:W-:Y:S01]  /*6100*/  STG.E.128 desc[UR36][R2.64], R4 ;  /* 0x0000000402007986 */ /* 0x0023e2000c101d24 */
[----:B------:R-:W-:Y:S05]  /*6110*/  BRA `(.L_x_3468) ;  /* 0x0000000000f47947 */ /* 0x000fea0003800000 */
.L_x_3487:
[----:B------:R-:W-:-:S09]  /*6120*/  UISETP.NE.AND UP0, UPT, UR4, 0xf, UPT ;  /* 0x0000000f0400788c */ /* 0x000fd2000bf05270 */
[----:B------:R-:W-:Y:S05]  /*6130*/  BRA.U !UP0, `(.L_x_3489) ;  /* 0x0000000108e87547 */ /* 0x000fea000b800000 */
[----:B------:R-:W-:-:S09]  /*6140*/  UISETP.NE.AND UP0, UPT, UR4, 0x17, UPT ;  /* 0x000000170400788c */ /* 0x000fd2000bf05270 */
[----:B------:R-:W-:Y:S05]  /*6150*/  BRA.U !UP0, `(.L_x_3490) ;  /* 0x0000000108907547 */ /* 0x000fea000b800000 */
[----:B------:R-:W-:-:S09]  /*6160*/  UISETP.NE.AND UP0, UPT, UR4, 0x18, UPT ;  /* 0x000000180400788c */ /* 0x000fd2000bf05270 */
[----:B------:R-:W-:Y:S05]  /*6170*/  BRA.U !UP0, `(.L_x_3491) ;  /* 0x0000000108447547 */ /* 0x000fea000b800000 */
.L_x_3467:
[----:B0-----:R-:W-:Y:S01]  /*6180*/  MOV R0, 0x0 ;  /* 0x0000000000007802 */ /* 0x001fe20000000f00 */
        /* <DEDUP_REMOVED lines=11> */
[----:B-----5:R-:W-:Y:S01]  /*6240*/  IMAD.U32 R10, RZ, RZ, UR8 ;  /* 0x00000008ff0a7e24 */ /* 0x020fe2000f8e00ff */
[----:B--2---:R-:W-:-:S07]  /*6250*/  MOV R11, UR9 ;  /* 0x00000009000b7c02 */ /* 0x004fce0008000f00 */
[----:B------:R-:W-:-:S07]  /*6260*/  LEPC R20, `(.L_x_3492) ;  /* 0x000000001014794e */ /* 0x000fce0000000000 */
[----:B---3--:R-:W-:Y:S05]  /*6270*/  CALL.ABS.NOINC R2 ;  /* 0x0000000002007343 */ /* 0x008fea0003c00000 */
.L_x_3492:
[----:B------:R-:W-:Y:S05]  /*6280*/  BRA `(.L_x_3468) ;  /* 0x0000000000987947 */ /* 0x000fea0003800000 */
.L_x_3491:
[----:B-1----:R-:W-:Y:S01]  /*6290*/  IMAD.U32 R7, R5, 0x10000, RZ ;  /* 0x0001000005077824 */ /* 0x002fe200078e00ff */
[----:B------:R-:W-:Y:S01]  /*62a0*/  BSSY.RECONVERGENT B0, `(.L_x_3493) ;  /* 0x000000c000007945 */ /* 0x000fe20003800200 */
[----:B0-----:R-:W-:-:S03]  /*62b0*/  IMAD.MOV.U32 R0, RZ, RZ, 0x7f ;  /* 0x0000007fff007424 */ /* 0x001fc600078e00ff */
        /* <DEDUP_REMOVED lines=10> */
.L_x_3494:
[----:B------:R-:W-:Y:S05]  /*6360*/  BSYNC.RECONVERGENT B0 ;  /* 0x0000000000007941 */ /* 0x000fea0003800200 */
.L_x_3493:
[----:B------:R-:W-:-:S05]  /*6370*/  LOP3.LUT R5, R0, 0x80, R5, 0xf8, !PT ;  /* 0x0000008000057812 */ /* 0x000fca00078ef805 */
[----:B------:R3:W-:Y:S01]  /*6380*/  STG.E.U8 desc[UR36][R2.64], R5 ;  /* 0x0000000502007986 */ /* 0x0007e2000c101124 */
[----:B------:R-:W-:Y:S05]  /*6390*/  BRA `(.L_x_3468) ;  /* 0x0000000000547947 */ /* 0x000fea0003800000 */
.L_x_3490:
[----:B-1----:R-:W-:Y:S01]  /*63a0*/  SHF.L.U32 R5, R5, 0x10, RZ ;  /* 0x0000001005057819 */ /* 0x002fe200000006ff */
[----:B------:R-:W-:Y:S03]  /*63b0*/  BSSY.RECONVERGENT B0, `(.L_x_3495) ;  /* 0x000000e000007945 */ /* 0x000fe60003800200 */
[----:B------:R-:W-:-:S04]  /*63c0*/  LOP3.LUT R4, R5, 0x7fffffff, RZ, 0xc0, !PT ;  /* 0x7fffffff05047812 */ /* 0x000fc800078ec0ff */
[----:B------:R-:W-:-:S13]  /*63d0*/  ISETP.GT.U32.AND P0, PT, R4, 0x477fffff, PT ;  /* 0x477fffff0400780c */ /* 0x000fda0003f04070 */
[----:B------:R-:W-:Y:S05]  /*63e0*/  @P0 BRA `(.L_x_3496) ;  /* 0x00000000001c0947 */ /* 0x000fea0003800000 */
[----:B------:R-:W-:-:S13]  /*63f0*/  ISETP.GE.U32.AND P0, PT, R4, 0x38800000, PT ;  /* 0x388000000400780c */ /* 0x000fda0003f06070 */
[----:B0-----:R-:W-:-:S04]  /*6400*/  @P0 SHF.R.U32.HI R0, RZ, 0x15, R5 ;  /* 0x00000015ff000819 */ /* 0x001fc80000011605 */
[----:B------:R-:W-:-:S04]  /*6410*/  @P0 LOP3.LUT R0, R0, 0x1, RZ, 0xc0, !PT ;  /* 0x0000000100000812 */ /* 0x000fc800078ec0ff */
[----:B------:R-:W-:-:S04]  /*6420*/  @P0 IADD3 R0, PT, PT, R5, 0x80fffff, R0 ;  /* 0x080fffff05000810 */ /* 0x000fc80007ffe000 */
[----:B------:R-:W-:Y:S01]  /*6430*/  @P0 SHF.R.U32.HI R0, RZ, 0x15, R0 ;  /* 0x00000015ff000819 */ /* 0x000fe20000011600 */
[----:B------:R-:W-:Y:S01]  /*6440*/  @!P0 FADD.FTZ R0, R4, 128 ;  /* 0x4300000004008421 */ /* 0x000fe20000010000 */
[----:B------:R-:W-:Y:S06]  /*6450*/  BRA `(.L_x_3497) ;  /* 0x00000000000c7947 */ /* 0x000fec0003800000 */
.L_x_3496:
[----:B0-----:R-:W-:Y:S01]  /*6460*/  IMAD.MOV.U32 R0, RZ, RZ, 0x7f ;  /* 0x0000007fff007424 */ /* 0x001fe200078e00ff */
[----:B------:R-:W-:-:S04]  /*6470*/  ISETP.GT.U32.AND P0, PT, R4, 0x7f800000, PT ;  /* 0x7f8000000400780c */ /* 0x000fc80003f04070 */
[----:B------:R-:W-:-:S09]  /*6480*/  SEL R0, R0, 0x7c, P0 ;  /* 0x0000007c00007807 */ /* 0x000fd20000000000 */
.L_x_3497:
[----:B------:R-:W-:Y:S05]  /*6490*/  BSYNC.RECONVERGENT B0 ;  /* 0x0000000000007941 */ /* 0x000fea0003800200 */
.L_x_3495:
[----:B------:R-:W-:-:S04]  /*64a0*/  SHF.R.U32.HI R5, RZ, 0x18, R5 ;  /* 0x00000018ff057819 */ /* 0x000fc80000011605 */
[----:B------:R-:W-:-:S05]  /*64b0*/  LOP3.LUT R5, R0, 0x80, R5, 0xf8, !PT ;  /* 0x0000008000057812 */ /* 0x000fca00078ef805 */
[----:B------:R2:W-:Y:S01]  /*64c0*/  STG.E.U8 desc[UR36][R2.64], R5 ;  /* 0x0000000502007986 */ /* 0x0005e2000c101124 */
[----:B------:R-:W-:Y:S05]  /*64d0*/  BRA `(.L_x_3468) ;  /* 0x0000000000047947 */ /* 0x000fea0003800000 */
.L_x_3489:
[----:B-1----:R1:W-:Y:S02]  /*64e0*/  STG.E.U16 desc[UR36][R2.64], R5 ;  /* 0x0000000502007986 */ /* 0x0023e4000c101524 */
.L_x_3468:
[----:B------:R-:W-:-:S07]  /*64f0*/  VIADD R17, R17, 0x80 ;  /* 0x0000008011117836 */ /* 0x000fce0000000000 */
.L_x_3428:
[----:B------:R-:W-:Y:S05]  /*6500*/  BSYNC.RECONVERGENT B6 ;  /* 0x0000000000067941 */ /* 0x000fea0003800200 */
.L_x_3427:
[----:B------:R-:W5:Y:S01]  /*6510*/  LDCU UR4, c[0x0][0x380] ;  /* 0x00007000ff0477ac */ /* 0x000f620008000800 */
[----:B------:R-:W-:Y:S01]  /*6520*/  BSSY.RECONVERGENT B6, `(.L_x_3498) ;  /* 0x0000320000067945 */ /* 0x000fe20003800200 */
[----:B-----5:R-:W-:-:S13]  /*6530*/  ISETP.GE.AND P0, PT, R17, UR4, PT ;  /* 0x0000000411007c0c */ /* 0x020fda000bf06270 */
[----:B------:R-:W-:Y:S05]  /*6540*/  @P0 BRA `(.L_x_3499) ;  /* 0x0000003000740947 */ /* 0x000fea0003800000 */
[----:B------:R-:W5:Y:S01]  /*6550*/  LDCU UR4, c[0x0][0x388] ;  /* 0x00007100ff0477ac */ /* 0x000f620008000800 */
[----:B0-----:R-:W-:Y:S01]  /*6560*/  MOV R0, RZ ;  /* 0x000000ff00007202 */ /* 0x001fe20000000f00 */
        /* <DEDUP_REMOVED lines=8> */
[----:B-1234-:R-:W-:-:S05]  /*65f0*/  IMAD.HI.U32 R2, R17, UR4, R16 ;  /* 0x0000000411027c27 */ /* 0x01efca000f8e0010 */
[----:B------:R-:W-:-:S04]  /*6600*/  SHF.R.U32.HI R3, RZ, UR5, R2 ;  /* 0x00000005ff037c19 */ /* 0x000fc80008011602 */
[----:B------:R-:W-:-:S05]  /*6610*/  IADD3 R0, PT, PT, -R3, RZ, RZ ;  /* 0x000000ff03007210 */ /* 0x000fca0007ffe1ff */
        /* <DEDUP_REMOVED lines=290> */
.L_x_3500:
        /* <DEDUP_REMOVED lines=18> */
.L_x_3504:
[----:B------:R-:W2:Y:S02]  /*7960*/  LDG.E.U8 R2, desc[UR36][R2.64] ;  /* 0x0000002402027981 */ /* 0x000ea4000c1e1100 */
[----:B--2---:R-:W-:-:S04]  /*7970*/  I2FP.F32.U32 R0, R2 ;  /* 0x0000000200007245 */ /* 0x004fc80000201000 */
[----:B------:R-:W-:Y:S01]  /*7980*/  F2FP.BF16.F32.PACK_AB R0, RZ, R0 ;  /* 0x00000000ff00723e */ /* 0x000fe200000010ff */
[----:B------:R-:W-:Y:S06]  /*7990*/  BRA `(.L_x_3506) ;  /* 0x0000000c00847947 */ /* 0x000fec0003800000 */
.L_x_3503:
        /* <DEDUP_REMOVED lines=10> */
.L_x_3508:
[----:B------:R-:W2:Y:S02]  /*7a40*/  LDG.E R2, desc[UR36][R2.64] ;  /* 0x0000002402027981 */ /* 0x000ea4000c1e1900 */
[----:B--2---:R-:W-:-:S04]  /*7a50*/  I2FP.F32.S32 R0, R2 ;  /* 0x0000000200007245 */ /* 0x004fc80000201400 */
[----:B------:R-:W-:Y:S01]  /*7a60*/  F2FP.BF16.F32.PACK_AB R0, RZ, R0 ;  /* 0x00000000ff00723e */ /* 0x000fe200000010ff */
[----:B------:R-:W-:Y:S06]  /*7a70*/  BRA `(.L_x_3506) ;  /* 0x0000000c004c7947 */ /* 0x000fec0003800000 */
.L_x_3507:
[----:B------:R-:W2:Y:S02]  /*7a80*/  LDG.E.U16 R2, desc[UR36][R2.64] ;  /* 0x0000002402027981 */ /* 0x000ea4000c1e1500 */
[----:B--2---:R-:W0:Y:S02]  /*7a90*/  I2F.S16 R0, R2 ;  /* 0x0000000200007306 */ /* 0x004e240000101400 */
[----:B0-----:R-:W-:Y:S01]  /*7aa0*/  F2FP.BF16.F32.PACK_AB R0, RZ, R0 ;  /* 0x00000000ff00723e */ /* 0x001fe200000010ff */
[----:B------:R-:W-:Y:S06]  /*7ab0*/  BRA `(.L_x_3506) ;  /* 0x0000000c003c7947 */ /* 0x000fec0003800000 */
.L_x_3502:
        /* <DEDUP_REMOVED lines=9> */
.L_x_3510:
[----:B------:R-:W2:Y:S02]  /*7b50*/  LDG.E.U16 R0, desc[UR36][R2.64] ;  /* 0x0000002402007981 */ /* 0x000ea4000c1e1500 */
[----:B--2---:R-:W-:-:S05]  /*7b60*/  HADD2.F32 R0, -RZ, R0.H0_H0 ;  /* 0x20000000ff007230 */ /* 0x004fca0000004100 */
[----:B------:R-:W-:Y:S01]  /*7b70*/  F2FP.BF16.F32.PACK_AB R0, RZ, R0 ;  /* 0x00000000ff00723e */ /* 0x000fe200000010ff */
[----:B------:R-:W-:Y:S06]  /*7b80*/  BRA `(.L_x_3506) ;  /* 0x0000000c00087947 */ /* 0x000fec0003800000 */
.L_x_3509:
        /* <DEDUP_REMOVED lines=9> */
.L_x_3512:
[----:B------:R-:W2:Y:S02]  /*7c20*/  LDG.E.U16 R2, desc[UR36][R2.64] ;  /* 0x0000002402027981 */ /* 0x000ea4000c1e1500 */
[----:B--2---:R-:W-:-:S05]  /*7c30*/  HADD2.F32 R0, -RZ, R2.H0_H0 ;  /* 0x20000002ff007230 */ /* 0x004fca0000004100 */
[----:B------:R-:W-:Y:S01]  /*7c40*/  F2FP.BF16.F32.PACK_AB R0, RZ, R0 ;  /* 0x00000000ff00723e */ /* 0x000fe200000010ff */
[----:B------:R-:W-:Y:S06]  /*7c50*/  BRA `(.L_x_3506) ;  /* 0x0000000800d47947 */ /* 0x000fec0003800000 */
.L_x_3511:
        /* <DEDUP_REMOVED lines=8> */
.L_x_3501:
        /* <DEDUP_REMOVED lines=13> */
.L_x_3515:
        /* <DEDUP_REMOVED lines=8> */
.L_x_3514:
        /* <DEDUP_REMOVED lines=27> */
.L_x_3517:
        /* <DEDUP_REMOVED lines=13> */
.L_x_3516:
[----:B------:R0:W5:Y:S01]  /*80b0*/  LDG.E.U16 R0, desc[UR36][R2.64] ;  /* 0x0000002402007981 */ /* 0x000162000c1e1500 */
[----:B------:R-:W-:Y:S05]  /*80c0*/  BRA `(.L_x_3506) ;  /* 0x0000000400b87947 */ /* 0x000fea0003800000 */
.L_x_3513:
        /* <DEDUP_REMOVED lines=12> */
.L_x_3520:
        /* <DEDUP_REMOVED lines=21> */
.L_x_3524:
[----:B------:R-:W-:Y:S05]  /*82e0*/  BSYNC.RECONVERGENT B1 ;  /* 0x0000000000017941 */ /* 0x000fea0003800200 */
.L_x_3523:
[----:B------:R-:W-:Y:S02]  /*82f0*/  SHF.L.U32 R0, R0, 0x14, RZ ;  /* 0x0000001400007819 */ /* 0x000fe400000006ff */
[----:B------:R-:W-:-:S04]  /*8300*/  LEA R2, R2, 0x3b800000, 0x17 ;  /* 0x3b80000002027811 */ /* 0x000fc800078eb8ff */
[----:B------:R-:W-:-:S07]  /*8310*/  LOP3.LUT R0, R2, R0, R7, 0xfe, !PT ;  /* 0x0000000002007212 */ /* 0x000fce00078efe07 */
.L_x_3522:
[----:B------:R-:W-:Y:S05]  /*8320*/  BSYNC.RECONVERGENT B0 ;  /* 0x0000000000007941 */ /* 0x000fea0003800200 */
.L_x_3521:
[----:B------:R-:W-:Y:S01]  /*8330*/  F2FP.BF16.F32.PACK_AB R0, RZ, R0 ;  /* 0x00000000ff00723e */ /* 0x000fe200000010ff */
[----:B------:R-:W-:Y:S06]  /*8340*/  BRA `(.L_x_3506) ;  /* 0x0000000400187947 */ /* 0x000fec0003800000 */
.L_x_3519:
        /* <DEDUP_REMOVED lines=21> */
.L_x_3528:
[----:B------:R-:W-:Y:S05]  /*84a0*/  BSYNC.RECONVERGENT B1 ;  /* 0x0000000000017941 */ /* 0x000fea0003800200 */
.L_x_3527:
[----:B------:R-:W-:Y:S01]  /*84b0*/  IMAD.SHL.U32 R0, R0, 0x200000, RZ ;  /* 0x0020000000007824 */ /* 0x000fe200078e00ff */
[----:B------:R-:W-:-:S04]  /*84c0*/  LEA R2, R2, 0x37800000, 0x17 ;  /* 0x3780000002027811 */ /* 0x000fc800078eb8ff */
[----:B------:R-:W-:-:S07]  /*84d0*/  LOP3.LUT R0, R2, R0, R7, 0xfe, !PT ;  /* 0x0000000002007212 */ /* 0x000fce00078efe07 */
.L_x_3526:
[----:B------:R-:W-:Y:S05]  /*84e0*/  BSYNC.RECONVERGENT B0 ;  /* 0x0000000000007941 */ /* 0x000fea0003800200 */
.L_x_3525:
[----:B------:R-:W-:Y:S01]  /*84f0*/  F2FP.BF16.F32.PACK_AB R0, RZ, R0 ;  /* 0x00000000ff00723e */ /* 0x000fe200000010ff */
[----:B------:R-:W-:Y:S06]  /*8500*/  BRA `(.L_x_3506) ;  /* 0x0000000000a87947 */ /* 0x000fec0003800000 */
.L_x_3518:
        /* <DEDUP_REMOVED lines=14> */
.L_x_3532:
[----:B------:R-:W-:Y:S05]  /*85f0*/  BSYNC.RECONVERGENT B0 ;  /* 0x0000000000007941 */ /* 0x000fea0003800200 */
.L_x_3531:
[----:B------:R-:W-:Y:S01]  /*8600*/  F2FP.BF16.F32.PACK_AB R0, RZ, R0 ;  /* 0x00000000ff00723e */ /* 0x000fe200000010ff */
[----:B------:R-:W-:Y:S06]  /*8610*/  BRA `(.L_x_3506) ;  /* 0x0000000000647947 */ /* 0x000fec0003800000 */
.L_x_3505:
        /* <DEDUP_REMOVED lines=16> */
.L_x_3533:
[----:B------:R-:W-:Y:S01]  /*8720*/  PRMT R0, RZ, 0x7610, R0 ;  /* 0x00007610ff007816 */ /* 0x000fe20000000000 */
[----:B------:R-:W-:Y:S06]  /*8730*/  BRA `(.L_x_3506) ;  /* 0x00000000001c7947 */ /* 0x000fec0003800000 */
.L_x_3530:
[----:B------:R-:W2:Y:S02]  /*8740*/  LDG.E.64 R2, desc[UR36][R2.64] ;  /* 0x0000002402027981 */ /* 0x000ea4000c1e1b00 */
[----:B--2---:R-:W0:Y:S02]  /*8750*/  I2F.U64 R0, R2 ;  /* 0x0000000200007312 */ /* 0x004e240000301000 */
[----:B0-----:R-:W-:Y:S01]  /*8760*/  F2FP.BF16.F32.PACK_AB R0, RZ, R0 ;  /* 0x00000000ff00723e */ /* 0x001fe200000010ff */
[----:B------:R-:W-:Y:S06]  /*8770*/  BRA `(.L_x_3506) ;  /* 0x00000000000c7947 */ /* 0x000fec0003800000 */
.L_x_3529:
[----:B------:R-:W2:Y:S02]  /*8780*/  LDG.E R2, desc[UR36][R2.64] ;  /* 0x0000002402027981 */ /* 0x000ea4000c1e1900 */
[----:B--2---:R-:W-:-:S04]  /*8790*/  I2FP.F32.U32 R0, R2 ;  /* 0x0000000200007245 */ /* 0x004fc80000201000 */
[----:B------:R-:W-:-:S07]  /*87a0*/  F2FP.BF16.F32.PACK_AB R0, RZ, R0 ;  /* 0x00000000ff00723e */ /* 0x000fce00000010ff */
.L_x_3506:
[----:B------:R-:W1:Y:S01]  /*87b0*/  LDCU UR5, c[0x0][0x590] ;  /* 0x0000b200ff0577ac */ /* 0x000e620008000800 */
[----:B-----5:R-:W-:Y:S01]  /*87c0*/  SHF.L.U32 R0, R0, 0x10, RZ ;  /* 0x0000001000007819 */ /* 0x020fe200000006ff */
[----:B------:R-:W0:Y:S03]  /*87d0*/  LDCU.64 UR6, c[0x0][0x580] ;  /* 0x0000b000ff0677ac */ /* 0x000e260008000a00 */
[----:B------:R-:W-:Y:S01]  /*87e0*/  FSETP.GT.FTZ.AND P0, PT, R0, RZ, PT ;  /* 0x000000ff0000720b */ /* 0x000fe20003f14000 */
[----:B------:R-:W-:-:S04]  /*87f0*/  UPRMT UR4, UR41, 0x9910, URZ ;  /* 0x0000991029047896 */ /* 0x000fc800080000ff */
[----:B------:R-:W-:-:S08]  /*8800*/  UISETP.GT.AND UP0, UPT, UR4, 0x9, UPT ;  /* 0x000000090400788c */ /* 0x000fd0000bf04270 */
[----:B-1----:R-:W-:-:S04]  /*8810*/  @!P0 FMUL.FTZ R0, R0, UR5 ;  /* 0x0000000500008c20 */ /* 0x002fc80008410000 */
[----:B------:R1:W2:Y:S01]  /*8820*/  F2F.BF16.F32 R5, R0 ;  /* 0x0000000000057304 */ /* 0x0002a20000202000 */
[----:B0-----:R-:W-:-:S05]  /*8830*/  IADD3 R2, P0, PT, R16, UR6, RZ ;  /* 0x0000000610027c10 */ /* 0x001fca000ff1e0ff */
        /* <DEDUP_REMOVED lines=10> */
[----:B-12---:R-:W-:-:S04]  /*88e0*/  IMAD.U32 R0, R5, 0x10000, RZ ;  /* 0x0001000005007824 */ /* 0x006fc800078e00ff */
[----:B------:R-:W0:Y:S02]  /*88f0*/  F2I.FTZ.TRUNC.NTZ R5, R0 ;  /* 0x0000000000057305 */ /* 0x000e24000021f100 */
[----:B0-----:R4:W-:Y:S01]  /*8900*/  STG.E.U8 desc[UR36][R2.64], R5 ;  /* 0x0000000502007986 */ /* 0x0019e2000c101124 */
[----:B------:R-:W-:Y:S05]  /*8910*/  BRA `(.L_x_3539) ;  /* 0x0000000c007c7947 */ /* 0x000fea0003800000 */
.L_x_3537:
[----:B--2---:R-:W-:-:S06]  /*8920*/  SHF.L.U32 R5, R5, 0x10, RZ ;  /* 0x0000001005057819 */ /* 0x004fcc00000006ff */
[----:B------:R-:W0:Y:S02]  /*8930*/  F2I.S64.TRUNC R4, R5 ;  /* 0x0000000500047311 */ /* 0x000e24000020d900 */
[----:B0-----:R0:W-:Y:S01]  /*8940*/  STG.E.U8 desc[UR36][R2.64], R4 ;  /* 0x0000000402007986 */ /* 0x0011e2000c101124 */
[----:B------:R-:W-:Y:S05]  /*8950*/  BRA `(.L_x_3539) ;  /* 0x0000000c006c7947 */ /* 0x000fea0003800000 */
.L_x_3536:
        /* <DEDUP_REMOVED lines=10> */
.L_x_3541:
[----:B--2---:R-:W-:-:S06]  /*8a00*/  IMAD.U32 R5, R5, 0x10000, RZ ;  /* 0x0001000005057824 */ /* 0x004fcc00078e00ff */
[----:B------:R-:W0:Y:S02]  /*8a10*/  F2I.FTZ.TRUNC.NTZ R5, R5 ;  /* 0x0000000500057305 */ /* 0x000e24000021f100 */
[----:B0-----:R3:W-:Y:S01]  /*8a20*/  STG.E desc[UR36][R2.64], R5 ;  /* 0x0000000502007986 */ /* 0x0017e2000c101924 */
[----:B------:R-:W-:Y:S05]  /*8a30*/  BRA `(.L_x_3539) ;  /* 0x0000000c00347947 */ /* 0x000fea0003800000 */
.L_x_3540:
[----:B--2---:R-:W-:-:S06]  /*8a40*/  SHF.L.U32 R5, R5, 0x10, RZ ;  /* 0x0000001005057819 */ /* 0x004fcc00000006ff */
[----:B------:R-:W0:Y:S02]  /*8a50*/  F2I.FTZ.TRUNC.NTZ R5, R5 ;  /* 0x0000000500057305 */ /* 0x000e24000021f100 */
[----:B0-----:R0:W-:Y:S01]  /*8a60*/  STG.E.U16 desc[UR36][R2.64], R5 ;  /* 0x0000000502007986 */ /* 0x0011e2000c101524 */
[----:B------:R-:W-:Y:S05]  /*8a70*/  BRA `(.L_x_3539) ;  /* 0x0000000c00247947 */ /* 0x000fea0003800000 */
.L_x_3535:
        /* <DEDUP_REMOVED lines=9> */
.L_x_3543:
[----:B-12---:R-:W-:-:S05]  /*8b10*/  IMAD.U32 R0, R5, 0x10000, RZ ;  /* 0x0001000005007824 */ /* 0x006fca00078e00ff */
[----:B------:R-:W-:-:S05]  /*8b20*/  F2FP.F16.F32.PACK_AB R0, RZ, R0 ;  /* 0x00000000ff00723e */ /* 0x000fca00000000ff */
[----:B------:R0:W-:Y:S01]  /*8b30*/  STG.E.U16 desc[UR36][R2.64], R0 ;  /* 0x0000000002007986 */ /* 0x0001e2000c101524 */
[----:B------:R-:W-:Y:S05]  /*8b40*/  BRA `(.L_x_3539) ;  /* 0x0000000800f07947 */ /* 0x000fea0003800000 */
.L_x_3542:
[----:B------:R-:W-:-:S09]  /*8b50*/  UISETP.NE.AND UP0, UPT, UR4, 0x7, UPT ;  /* 0x000000070400788c */ /* 0x000fd2000bf05270 */
[----:B------:R-:W-:Y:S05]  /*8b60*/  BRA.U !UP0, `(.L_x_3544) ;  /* 0x0000000108347547 */ /* 0x000fea000b800000 */
[----:B------:R-:W-:-:S09]  /*8b70*/  UISETP.NE.AND UP0, UPT, UR4, 0x8, UPT ;  /* 0x000000080400788c */ /* 0x000fd2000bf05270 */
[----:B------:R-:W-:Y:S05]  /*8b80*/  BRA.U !UP0, `(.L_x_3545) ;  /* 0x0000000108187547 */ /* 0x000fea000b800000 */
[----:B------:R-:W-:-:S09]  /*8b90*/  UISETP.NE.AND UP0, UPT, UR4, 0x9, UPT ;  /* 0x000000090400788c */ /* 0x000fd2000bf05270 */
[----:B------:R-:W-:Y:S05]  /*8ba0*/  BRA.U UP0, `(.L_x_3538) ;  /* 0x0000000500fc7547 */ /* 0x000fea000b800000 */
[----:B--2---:R-:W-:Y:S01]  /*8bb0*/  SHF.L.U32 R4, R5, 0x10, RZ ;  /* 0x0000001005047819 */ /* 0x004fe200000006ff */
[----:B------:R-:W-:-:S05]  /*8bc0*/  IMAD.MOV.U32 R5, RZ, RZ, RZ ;  /* 0x000000ffff057224 */ /* 0x000fca00078e00ff */
[----:B------:R0:W-:Y:S01]  /*8bd0*/  STG.E.64 desc[UR36][R2.64], R4 ;  /* 0x0000000402007986 */ /* 0x0001e2000c101b24 */
[----:B------:R-:W-:Y:S05]  /*8be0*/  BRA `(.L_x_3539) ;  /* 0x0000000800c87947 */ /* 0x000fea0003800000 */
.L_x_3545:
[----:B--2---:R-:W-:-:S05]  /*8bf0*/  IMAD.U32 R5, R5, 0x10000, RZ ;  /* 0x0001000005057824 */ /* 0x004fca00078e00ff */
[----:B------:R-:W-:-:S04]  /*8c00*/  F2FP.F16.F32.PACK_AB R5, RZ, R5 ;  /* 0x00000005ff05723e */ /* 0x000fc800000000ff */
[----:B------:R-:W-:-:S05]  /*8c10*/  PRMT R5, R5, 0x5410, RZ ;  /* 0x0000541005057816 */ /* 0x000fca00000000ff */
[----:B------:R0:W-:Y:S01]  /*8c20*/  STG.E desc[UR36][R2.64], R5 ;  /* 0x0000000502007986 */ /* 0x0001e2000c101924 */
[----:B------:R-:W-:Y:S05]  /*8c30*/  BRA `(.L_x_3539) ;  /* 0x0000000800b47947 */ /* 0x000fea0003800000 */
.L_x_3544:
[----:B--2---:R-:W-:-:S05]  /*8c40*/  SHF.L.U32 R4, R5, 0x10, RZ ;  /* 0x0000001005047819 */ /* 0x004fca00000006ff */
[----:B------:R-:W-:-:S06]  /*8c50*/  FMUL.FTZ R4, R4, 1 ;  /* 0x3f80000004047820 */ /* 0x000fcc0000410000 */
[----:B------:R-:W0:Y:S02]  /*8c60*/  F2F.F64.F32 R4, R4 ;  /* 0x0000000400047310 */ /* 0x000e240000201800 */
[----:B0-----:R0:W-:Y:S01]  /*8c70*/  STG.E.64 desc[UR36][R2.64], R4 ;  /* 0x0000000402007986 */ /* 0x0011e2000c101b24 */
[----:B------:R-:W-:Y:S05]  /*8c80*/  BRA `(.L_x_3539) ;  /* 0x0000000800a07947 */ /* 0x000fea0003800000 */
.L_x_3534:
        /* <DEDUP_REMOVED lines=14> */
.L_x_3549:
[----:B--2---:R-:W-:Y:S01]  /*8d70*/  IMAD.U32 R5, R5, 0x10000, RZ ;  /* 0x0001000005057824 */ /* 0x004fe200078e00ff */
[----:B------:R-:W-:Y:S01]  /*8d80*/  BSSY.RECONVERGENT B0, `(.L_x_3550) ;  /* 0x0000013000007945 */ /* 0x000fe20003800200 */
[----:B-1----:R-:W-:-:S03]  /*8d90*/  MOV R0, 0x80 ;  /* 0x0000008000007802 */ /* 0x002fc60000000f00 */
        /* <DEDUP_REMOVED lines=15> */
.L_x_3552:
[----:B------:R-:W-:-:S04]  /*8e90*/  SHF.R.U32.HI R5, RZ, 0x18, R5 ;  /* 0x00000018ff057819 */ /* 0x000fc80000011605 */
[----:B------:R-:W-:-:S07]  /*8ea0*/  LOP3.LUT R0, R0, 0x80, R5, 0xf8, !PT ;  /* 0x0000008000007812 */ /* 0x000fce00078ef805 */
.L_x_3551:
[----:B------:R-:W-:Y:S05]  /*8eb0*/  BSYNC.RECONVERGENT B0 ;  /* 0x0000000000007941 */ /* 0x000fea0003800200 */
.L_x_3550:
[----:B------:R0:W-:Y:S01]  /*8ec0*/  STG.E.U8 desc[UR36][R2.64], R0 ;  /* 0x0000000002007986 */ /* 0x0001e2000c101124 */
[----:B------:R-:W-:Y:S05]  /*8ed0*/  BRA `(.L_x_3539) ;  /* 0x00000008000c7947 */ /* 0x000fea0003800000 */
.L_x_3548:
[----:B--2---:R-:W-:Y:S01]  /*8ee0*/  IMAD.U32 R5, R5, 0x10000, RZ ;  /* 0x0001000005057824 */ /* 0x004fe200078e00ff */
[----:B------:R-:W-:Y:S01]  /*8ef0*/  BSSY.RECONVERGENT B0, `(.L_x_3553) ;  /* 0x0000013000007945 */ /* 0x000fe20003800200 */
[----:B-1----:R-:W-:-:S03]  /*8f00*/  HFMA2 R0, -RZ, RZ, 0, 7.62939453125e-06 ;  /* 0x00000080ff007431 */ /* 0x002fc600000001ff */
        /* <DEDUP_REMOVED lines=15> */
.L_x_3555:
[----:B------:R-:W-:-:S04]  /*9000*/  SHF.R.U32.HI R5, RZ, 0x18, R5 ;  /* 0x00000018ff057819 */ /* 0x000fc80000011605 */
[----:B------:R-:W-:-:S07]  /*9010*/  LOP3.LUT R0, R0, 0x80, R5, 0xf8, !PT ;  /* 0x0000008000007812 */ /* 0x000fce00078ef805 */
.L_x_3554:
[----:B------:R-:W-:Y:S05]  /*9020*/  BSYNC.RECONVERGENT B0 ;  /* 0x0000000000007941 */ /* 0x000fea0003800200 */
.L_x_3553:
[----:B------:R0:W-:Y:S01]  /*9030*/  STG.E.U8 desc[UR36][R2.64], R0 ;  /* 0x0000000002007986 */ /* 0x0001e2000c101124 */
[----:B------:R-:W-:Y:S05]  /*9040*/  BRA `(.L_x_3539) ;  /* 0x0000000400b07947 */ /* 0x000fea0003800000 */
.L_x_3547:
        /* <DEDUP_REMOVED lines=10> */
[--C-:B-1----:R-:W-:Y:S02]  /*90f0*/  @P1 SHF.R.U32.HI R0, RZ, 0x16, R5.reuse ;  /* 0x00000016ff001819 */ /* 0x102fe40000011605 */
[----:B------:R-:W-:Y:S01]  /*9100*/  @P1 LOP3.LUT P0, RZ, R4, 0x3fffff, R5, 0xf8, !PT ;  /* 0x003fffff04ff1812 */ /* 0x000fe2000780f805 */
[----:B------:R-:W-:Y:S01]  /*9110*/  HFMA2 R5, -RZ, RZ, 0, 1.5199184417724609375e-05 ;  /* 0x000000ffff057431 */ /* 0x000fe200000001ff */
        /* <DEDUP_REMOVED lines=9> */
.L_x_3557:
[----:B--2---:R-:W-:-:S06]  /*91b0*/  IMAD.U32 R5, R5, 0x10000, RZ ;  /* 0x0001000005057824 */ /* 0x004fcc00078e00ff */
[----:B------:R-:W0:Y:S02]  /*91c0*/  F2I.U64.TRUNC R4, R5 ;  /* 0x0000000500047311 */ /* 0x000e24000020d800 */
[----:B0-----:R0:W-:Y:S01]  /*91d0*/  STG.E.64 desc[UR36][R2.64], R4 ;  /* 0x0000000402007986 */ /* 0x0011e2000c101b24 */
[----:B------:R-:W-:Y:S05]  /*91e0*/  BRA `(.L_x_3539) ;  /* 0x0000000400487947 */ /* 0x000fea0003800000 */
.L_x_3556:
[----:B--2---:R-:W-:-:S06]  /*91f0*/  IMAD.U32 R5, R5, 0x10000, RZ ;  /* 0x0001000005057824 */ /* 0x004fcc00078e00ff */
[----:B------:R-:W0:Y:S02]  /*9200*/  F2I.FTZ.U32.TRUNC.NTZ R5, R5 ;  /* 0x0000000500057305 */ /* 0x000e24000021f000 */
[----:B0-----:R0:W-:Y:S01]  /*9210*/  STG.E desc[UR36][R2.64], R5 ;  /* 0x0000000502007986 */ /* 0x0011e2000c101924 */
[----:B------:R-:W-:Y:S05]  /*9220*/  BRA `(.L_x_3539) ;  /* 0x0000000400387947 */ /* 0x000fea0003800000 */
.L_x_3546:
[----:B------:R-:W-:-:S09]  /*9230*/  UISETP.GT.AND UP0, UPT, UR4, 0xe, UPT ;  /* 0x0000000e0400788c */ /* 0x000fd2000bf04270 */
[----:B------:R-:W-:Y:S05]  /*9240*/  BRA.U UP0, `(.L_x_3558) ;  /* 0x00000001003c7547 */ /* 0x000fea000b800000 */
[----:B------:R-:W-:-:S09]  /*9250*/  UISETP.NE.AND UP0, UPT, UR4, 0xa, UPT ;  /* 0x0000000a0400788c */ /* 0x000fd2000bf05270 */
[----:B------:R-:W-:Y:S05]  /*9260*/  BRA.U !UP0, `(.L_x_3559) ;  /* 0x00000001081c7547 */ /* 0x000fea000b800000 */
[----:B------:R-:W-:-:S09]  /*9270*/  UISETP.NE.AND UP0, UPT, UR4, 0xb, UPT ;  /* 0x0000000b0400788c */ /* 0x000fd2000bf05270 */
[----:B------:R-:W-:Y:S05]  /*9280*/  BRA.U UP0, `(.L_x_3538) ;  /* 0x0000000100447547 */ /* 0x000fea000b800000 */
[----:B--2---:R-:W-:-:S04]  /*9290*/  SHF.L.U32 R5, R5, 0x10, RZ ;  /* 0x0000001005057819 */ /* 0x004fc800000006ff */
[----:B------:R-:W-:-:S04]  /*92a0*/  FSETP.NEU.FTZ.AND P0, PT, R5, RZ, PT ;  /* 0x000000ff0500720b */ /* 0x000fc80003f1d000 */
[----:B------:R-:W-:-:S05]  /*92b0*/  SEL R5, RZ, 0x1, !P0 ;  /* 0x00000001ff057807 */ /* 0x000fca0004000000 */
[----:B------:R0:W-:Y:S01]  /*92c0*/  STG.E.U8 desc[UR36][R2.64], R5 ;  /* 0x0000000502007986 */ /* 0x0001e2000c101124 */
[----:B------:R-:W-:Y:S05]  /*92d0*/  BRA `(.L_x_3539) ;  /* 0x00000004000c7947 */ /* 0x000fea0003800000 */
.L_x_3559:
[----:B--2---:R-:W-:Y:S01]  /*92e0*/  IMAD.U32 R5, R5, 0x10000, RZ ;  /* 0x0001000005057824 */ /* 0x004fe200078e00ff */
[----:B------:R-:W-:-:S03]  /*92f0*/  CS2R R6, SRZ ;  /* 0x0000000000067805 */ /* 0x000fc6000001ff00 */
[----:B------:R-:W-:-:S06]  /*9300*/  FMUL.FTZ R5, R5, 1 ;  /* 0x3f80000005057820 */ /* 0x000fcc0000410000 */
[----:B------:R-:W0:Y:S02]  /*9310*/  F2F.F64.F32 R4, R5 ;  /* 0x0000000500047310 */ /* 0x000e240000201800 */
[----:B0-----:R0:W-:Y:S01]  /*9320*/  STG.E.128 desc[UR36][R2.64], R4 ;  /* 0x0000000402007986 */ /* 0x0011e2000c101d24 */
[----:B------:R-:W-:Y:S05]  /*9330*/  BRA `(.L_x_3539) ;  /* 0x0000000000f47947 */ /* 0x000fea0003800000 */
.L_x_3558:
[----:B------:R-:W-:-:S09]  /*9340*/  UISETP.NE.AND UP0, UPT, UR4, 0xf, UPT ;  /* 0x0000000f0400788c */ /* 0x000fd2000bf05270 */
[----:B------:R-:W-:Y:S05]  /*9350*/  BRA.U !UP0, `(.L_x_3560) ;  /* 0x0000000108e87547 */ /* 0x000fea000b800000 */
[----:B------:R-:W-:-:S09]  /*9360*/  UISETP.NE.AND UP0, UPT, UR4, 0x17, UPT ;  /* 0x000000170400788c */ /* 0x000fd2000bf05270 */
[----:B------:R-:W-:Y:S05]  /*9370*/  BRA.U !UP0, `(.L_x_3561) ;  /* 0x0000000108907547 */ /* 0x000fea000b800000 */
[----:B------:R-:W-:-:S09]  /*9380*/  UISETP.NE.AND UP0, UPT, UR4, 0x18, UPT ;  /* 0x000000180400788c */ /* 0x000fd2000bf05270 */
[----:B------:R-:W-:Y:S05]  /*9390*/  BRA.U !UP0, `(.L_x_3562) ;  /* 0x0000000108447547 */ /* 0x000fea000b800000 */
.L_x_3538:
[----:B-1----:R-:W-:Y:S01]  /*93a0*/  MOV R0, 0x0 ;  /* 0x0000000000007802 */ /* 0x002fe20000000f00 */
        /* <DEDUP_REMOVED lines=8> */
[----:B--2---:R-:W-:Y:S01]  /*9430*/  MOV R5, UR5 ;  /* 0x0000000500057c02 */ /* 0x004fe20008000f00 */
[----:B----4-:R-:W-:-:S02]  /*9440*/  IMAD.U32 R6, RZ, RZ, UR6 ;  /* 0x00000006ff067e24 */ /* 0x010fc4000f8e00ff */
[----:B------:R-:W-:Y:S01]  /*9450*/  IMAD.U32 R7, RZ, RZ, UR7 ;  /* 0x00000007ff077e24 */ /* 0x000fe2000f8e00ff */
[----:B-----5:R-:W-:Y:S01]  /*9460*/  MOV R10, UR8 ;  /* 0x00000008000a7c02 */ /* 0x020fe20008000f00 */
[----:B-1----:R-:W-:-:S07]  /*9470*/  IMAD.U32 R11, RZ, RZ, UR9 ;  /* 0x00000009ff0b7e24 */ /* 0x002fce000f8e00ff */
[----:B------:R-:W-:-:S07]  /*9480*/  LEPC R20, `(.L_x_3563) ;  /* 0x000000001014794e */ /* 0x000fce0000000000 */
[----:B---3--:R-:W-:Y:S05]  /*9490*/  CALL.ABS.NOINC R2 ;  /* 0x0000000002007343 */ /* 0x008fea0003c00000 */
.L_x_3563:
[----:B------:R-:W-:Y:S05]  /*94a0*/  BRA `(.L_x_3539) ;  /* 0x0000000000987947 */ /* 0x000fea0003800000 */
.L_x_3562:
[----:B--2---:R-:W-:Y:S01]  /*94b0*/  IMAD.U32 R7, R5, 0x10000, RZ ;  /* 0x0001000005077824 */ /* 0x004fe200078e00ff */
[----:B------:R-:W-:Y:S01]  /*94c0*/  BSSY.RECONVERGENT B0, `(.L_x_3564) ;  /* 0x000000c000007945 */ /* 0x000fe20003800200 */
[----:B-1----:R-:W-:-:S03]  /*94d0*/  MOV R0, 0x7f ;  /* 0x0000007f00007802 */ /* 0x002fc60000000f00 */
        /* <DEDUP_REMOVED lines=10> */
.L_x_3565:
[----:B------:R-:W-:Y:S05]  /*9580*/  BSYNC.RECONVERGENT B0 ;  /* 0x0000000000007941 */ /* 0x000fea0003800200 */
.L_x_3564:
[----:B------:R-:W-:-:S05]  /*9590*/  LOP3.LUT R5, R0, 0x80, R5, 0xf8, !PT ;  /* 0x0000008000057812 */ /* 0x000fca00078ef805 */
[----:B------:R0:W-:Y:S01]  /*95a0*/  STG.E.U8 desc[UR36][R2.64], R5 ;  /* 0x0000000502007986 */ /* 0x0001e2000c101124 */
[----:B------:R-:W-:Y:S05]  /*95b0*/  BRA `(.L_x_3539) ;  /* 0x0000000000547947 */ /* 0x000fea0003800000 */
.L_x_3561:
[----:B--2---:R-:W-:Y:S01]  /*95c0*/  IMAD.U32 R5, R5, 0x10000, RZ ;  /* 0x0001000005057824 */ /* 0x004fe200078e00ff */
[----:B------:R-:W-:Y:S04]  /*95d0*/  BSSY.RECONVERGENT B0, `(.L_x_3566) ;  /* 0x000000e000007945 */ /* 0x000fe80003800200 */
[----:B------:R-:W-:-:S04]  /*95e0*/  LOP3.LUT R4, R5, 0x7fffffff, RZ, 0xc0, !PT ;  /* 0x7fffffff05047812 */ /* 0x000fc800078ec0ff */
[----:B------:R-:W-:-:S13]  /*95f0*/  ISETP.GT.U32.AND P0, PT, R4, 0x477fffff, PT ;  /* 0x477fffff0400780c */ /* 0x000fda0003f04070 */
[----:B------:R-:W-:Y:S05]  /*9600*/  @P0 BRA `(.L_x_3567) ;  /* 0x00000000001c0947 */ /* 0x000fea0003800000 */
[----:B------:R-:W-:-:S13]  /*9610*/  ISETP.GE.U32.AND P0, PT, R4, 0x38800000, PT ;  /* 0x388000000400780c */ /* 0x000fda0003f06070 */
[----:B-1----:R-:W-:-:S04]  /*9620*/  @P0 SHF.R.U32.HI R0, RZ, 0x15, R5 ;  /* 0x00000015ff000819 */ /* 0x002fc80000011605 */
[----:B------:R-:W-:-:S04]  /*9630*/  @P0 LOP3.LUT R0, R0, 0x1, RZ, 0xc0, !PT ;  /* 0x0000000100000812 */ /* 0x000fc800078ec0ff */
[----:B------:R-:W-:-:S04]  /*9640*/  @P0 IADD3 R0, PT, PT, R5, 0x80fffff, R0 ;  /* 0x080fffff05000810 */ /* 0x000fc80007ffe000 */
[----:B------:R-:W-:Y:S01]  /*9650*/  @P0 SHF.R.U32.HI R0, RZ, 0x15, R0 ;  /* 0x00000015ff000819 */ /* 0x000fe20000011600 */
[----:B------:R-:W-:Y:S01]  /*9660*/  @!P0 FADD.FTZ R0, R4, 128 ;  /* 0x4300000004008421 */ /* 0x000fe20000010000 */
[----:B------:R-:W-:Y:S06]  /*9670*/  BRA `(.L_x_3568) ;  /* 0x00000000000c7947 */ /* 0x000fec0003800000 */
.L_x_3567:
[----:B-1----:R-:W-:Y:S01]  /*9680*/  IMAD.MOV.U32 R0, RZ, RZ, 0x7f ;  /* 0x0000007fff007424 */ /* 0x002fe200078e00ff */
[----:B------:R-:W-:-:S04]  /*9690*/  ISETP.GT.U32.AND P0, PT, R4, 0x7f800000, PT ;  /* 0x7f8000000400780c */ /* 0x000fc80003f04070 */
[----:B------:R-:W-:-:S09]  /*96a0*/  SEL R0, R0, 0x7c, P0 ;  /* 0x0000007c00007807 */ /* 0x000fd20000000000 */
.L_x_3568:
[----:B------:R-:W-:Y:S05]  /*96b0*/  BSYNC.RECONVERGENT B0 ;  /* 0x0000000000007941 */ /* 0x000fea0003800200 */
.L_x_3566:
[----:B------:R-:W-:-:S04]  /*96c0*/  SHF.R.U32.HI R5, RZ, 0x18, R5 ;  /* 0x00000018ff057819 */ /* 0x000fc80000011605 */
[----:B------:R-:W-:-:S05]  /*96d0*/  LOP3.LUT R5, R0, 0x80, R5, 0xf8, !PT ;  /* 0x0000008000057812 */ /* 0x000fca00078ef805 */
[----:B------:R0:W-:Y:S01]  /*96e0*/  STG.E.U8 desc[UR36][R2.64], R5 ;  /* 0x0000000502007986 */ /* 0x0001e2000c101124 */
[----:B------:R-:W-:Y:S05]  /*96f0*/  BRA `(.L_x_3539) ;  /* 0x0000000000047947 */ /* 0x000fea0003800000 */
.L_x_3560:
[----:B--2---:R0:W-:Y:S02]  /*9700*/  STG.E.U16 desc[UR36][R2.64], R5 ;  /* 0x0000000502007986 */ /* 0x0041e4000c101524 */
.L_x_3539:
[----:B------:R-:W-:-:S07]  /*9710*/  IADD3 R17, PT, PT, R17, 0x80, RZ ;  /* 0x0000008011117810 */ /* 0x000fce0007ffe0ff */
.L_x_3499:
[----:B------:R-:W-:Y:S05]  /*9720*/  BSYNC.RECONVERGENT B6 ;  /* 0x0000000000067941 */ /* 0x000fea0003800200 */
.L_x_3498:
[----:B------:R-:W5:Y:S02]  /*9730*/  LDCU UR4, c[0x0][0x380] ;  /* 0x00007000ff0477ac */ /* 0x000f640008000800 */
[----:B-----5:R-:W-:-:S13]  /*9740*/  ISETP.GE.AND P0, PT, R17, UR4, PT ;  /* 0x0000000411007c0c */ /* 0x020fda000bf06270 */
[----:B------:R-:W-:Y:S05]  /*9750*/  @P0 EXIT ;  /* 0x000000000000094d */ /* 0x000fea0003800000 */
[----:B------:R-:W5:Y:S01]  /*9760*/  LDCU UR4, c[0x0][0x388] ;  /* 0x00007100ff0477ac */ /* 0x000f620008000800 */
[----:B01----:R-:W-:Y:S02]  /*9770*/  IMAD.MOV.U32 R0, RZ, RZ, RZ ;  /* 0x000000ffff007224 */ /* 0x003fe400078e00ff */
[----:B------:R-:W-:Y:S01]  /*9780*/  IMAD.MOV.U32 R16, RZ, RZ, RZ ;  /* 0x000000ffff107224 */ /* 0x000fe200078e00ff */
[----:B-----5:R-:W-:-:S09]  /*9790*/  UISETP.NE.AND UP0, UPT, UR4, URZ, UPT ;  /* 0x000000ff0400728c */ /* 0x020fd2000bf05270 */
[----:B------:R-:W-:Y:S05]  /*97a0*/  BRA.U !UP0, `(.L_x_3569) ;  /* 0x0000001108a87547 */ /* 0x000fea000b800000 */
[----:B------:R-:W2:Y:S01]  /*97b0*/  LDCU.64 UR4, c[0x0][0x390] ;  /* 0x00007200ff0477ac */ /* 0x000ea20008000a00 */
[----:B------:R-:W-:Y:S01]  /*97c0*/  HFMA2 R16, -RZ, RZ, 0, 0 ;  /* 0x00000000ff107431 */ /* 0x000fe200000001ff */
[----:B------:R-:W0:Y:S01]  /*97d0*/  LDCU UR6, c[0x0][0x38c] ;  /* 0x00007180ff0677ac */ /* 0x000e220008000800 */
[----:B------:R-:W1:Y:S01]  /*97e0*/  LDCU.64 UR8, c[0x0][0x4b8] ;  /* 0x00009700ff0877ac */ /* 0x000e620008000a00 */
[----:B------:R-:W-:Y:S02]  /*97f0*/  UISETP.NE.AND UP0, UPT, UR40, URZ, UPT ;  /* 0x000000ff2800728c */ /* 0x000fe4000bf05270 */
[----:B--234-:R-:W-:-:S05]  /*9800*/  IMAD.HI.U32 R2, R17, UR4, R16 ;  /* 0x0000000411027c27 */ /* 0x01cfca000f8e0010 */
[----:B------:R-:W-:-:S05]  /*9810*/  SHF.R.U32.HI R3, RZ, UR5, R2 ;  /* 0x00000005ff037c19 */ /* 0x000fca0008011602 */
[----:B------:R-:W-:-:S04]  /*9820*/  IMAD.MOV R0, RZ, RZ, -R3 ;  /* 0x000000ffff007224 */ /* 0x000fc800078e0a03 */
[----:B0-----:R-:W-:-:S04]  /*9830*/  IMAD R0, R0, UR6, R17 ;  /* 0x0000000600007c24 */ /* 0x001fc8000f8e0211 */
[C---:B-1----:R-:W-:Y:S02]  /*9840*/  IMAD R16, R0.reuse, UR8, RZ ;  /* 0x0000000800107c24 */ /* 0x042fe4000f8e02ff */
        /* <DEDUP_REMOVED lines=281> */
[----:B------:R-:W2:Y:S03]  /*a9e0*/  LDCU.64 UR8, c[0x0][0x578] ;  /* 0x0000af00ff0877ac */ /* 0x000ea60008000a00 */
[----:B0-----:R-:W-:-:S05]  /*a9f0*/  IMAD.HI.U32 R2, R5, UR4, R4 ;  /* 0x0000000405027c27 */ /* 0x001fca000f8e0004 */
[----:B------:R-:W-:-:S05]  /*aa00*/  SHF.R.U32.HI R2, RZ, UR5, R2 ;  /* 0x00000005ff027c19 */ /* 0x000fca0008011602 */
[----:B------:R-:W-:-:S04]  /*aa10*/  IMAD.MOV R3, RZ, RZ, -R2 ;  /* 0x000000ffff037224 */ /* 0x000fc800078e0a02 */
[----:B-1----:R-:W-:-:S04]  /*aa20*/  IMAD R5, R3, UR6, R5 ;  /* 0x0000000603057c24 */ /* 0x002fc8000f8e0205 */
[C---:B--2---:R-:W-:Y:S02]  /*aa30*/  IMAD R16, R5.reuse, UR8, R16 ;  /* 0x0000000805107c24 */ /* 0x044fe4000f8e0210 */
[----:B------:R-:W-:-:S07]  /*aa40*/  IMAD R0, R5, UR9, R0 ;  /* 0x0000000905007c24 */ /* 0x000fce000f8e0200 */
.L_x_3569:
[----:B------:R-:W0:Y:S01]  /*aa50*/  LDCU.128 UR8, c[0x0][0x580] ;  /* 0x0000b000ff0877ac */ /* 0x000e220008000c00 */
[----:B------:R-:W-:-:S04]  /*aa60*/  UPRMT UR4, UR42, 0x9910, URZ ;  /* 0x000099102a047896 */ /* 0x000fc800080000ff */
[----:B------:R-:W-:Y:S01]  /*aa70*/  UISETP.GT.AND UP0, UPT, UR4, 0x9, UPT ;  /* 0x000000090400788c */ /* 0x000fe2000bf04270 */
[----:B0-----:R-:W-:Y:S02]  /*aa80*/  IADD3 R16, P0, PT, R16, UR8, RZ ;  /* 0x0000000810107c10 */ /* 0x001fe4000ff1e0ff */
[----:B--234-:R-:W-:-:S03]  /*aa90*/  IADD3 R2, P1, PT, R0, UR10, RZ ;  /* 0x0000000a00027c10 */ /* 0x01cfc6000ff3e0ff */
        /* <DEDUP_REMOVED lines=15> */
.L_x_3573:
[----:B------:R-:W2:Y:S02]  /*ab90*/  LDG.E.U8 R2, desc[UR36][R2.64] ;  /* 0x0000002402027981 */ /* 0x000ea4000c1e1100 */
[----:B--2---:R-:W-:-:S04]  /*aba0*/  I2FP.F32.U32 R0, R2 ;  /* 0x0000000200007245 */ /* 0x004fc80000201000 */
[----:B------:R-:W-:Y:S01]  /*abb0*/  F2FP.BF16.F32.PACK_AB R0, RZ, R0 ;  /* 0x00000000ff00723e */ /* 0x000fe200000010ff */
[----:B------:R-:W-:Y:S06]  /*abc0*/  BRA `(.L_x_3575) ;  /* 0x0000000c00847947 */ /* 0x000fec0003800000 */
.L_x_3572:
        /* <DEDUP_REMOVED lines=10> */
.L_x_3577:
[----:B------:R-:W2:Y:S02]  /*ac70*/  LDG.E R2, desc[UR36][R2.64] ;  /* 0x0000002402027981 */ /* 0x000ea4000c1e1900 */
[----:B--2---:R-:W-:-:S04]  /*ac80*/  I2FP.F32.S32 R0, R2 ;  /* 0x0000000200007245 */ /* 0x004fc80000201400 */
[----:B------:R-:W-:Y:S01]  /*ac90*/  F2FP.BF16.F32.PACK_AB R0, RZ, R0 ;  /* 0x00000000ff00723e */ /* 0x000fe200000010ff */
[----:B------:R-:W-:Y:S06]  /*aca0*/  BRA `(.L_x_3575) ;  /* 0x0000000c004c7947 */ /* 0x000fec0003800000 */
.L_x_3576:
[----:B------:R-:W2:Y:S02]  /*acb0*/  LDG.E.U16 R2, desc[UR36][R2.64] ;  /* 0x0000002402027981 */ /* 0x000ea4000c1e1500 */
[----:B--2---:R-:W0:Y:S02]  /*acc0*/  I2F.S16 R0, R2 ;  /* 0x0000000200007306 */ /* 0x004e240000101400 */
[----:B0-----:R-:W-:Y:S01]  /*acd0*/  F2FP.BF16.F32.PACK_AB R0, RZ, R0 ;  /* 0x00000000ff00723e */ /* 0x001fe200000010ff */
[----:B------:R-:W-:Y:S06]  /*ace0*/  BRA `(.L_x_3575) ;  /* 0x0000000c003c7947 */ /* 0x000fec0003800000 */
.L_x_3571:
        /* <DEDUP_REMOVED lines=9> */
.L_x_3579:
[----:B------:R-:W2:Y:S02]  /*ad80*/  LDG.E.U16 R0, desc[UR36][R2.64] ;  /* 0x0000002402007981 */ /* 0x000ea4000c1e1500 */
[----:B--2---:R-:W-:-:S05]  /*ad90*/  HADD2.F32 R0, -RZ, R0.H0_H0 ;  /* 0x20000000ff007230 */ /* 0x004fca0000004100 */
[----:B------:R-:W-:Y:S01]  /*ada0*/  F2FP.BF16.F32.PACK_AB R0, RZ, R0 ;  /* 0x00000000ff00723e */ /* 0x000fe200000010ff */
[----:B------:R-:W-:Y:S06]  /*adb0*/  BRA `(.L_x_3575) ;  /* 0x0000000c00087947 */ /* 0x000fec0003800000 */
.L_x_3578:
        /* <DEDUP_REMOVED lines=9> */
.L_x_3581:
[----:B------:R-:W2:Y:S02]  /*ae50*/  LDG.E.U16 R2, desc[UR36][R2.64] ;  /* 0x0000002402027981 */ /* 0x000ea4000c1e1500 */
[----:B--2---:R-:W-:-:S05]  /*ae60*/  HADD2.F32 R0, -RZ, R2.H0_H0 ;  /* 0x20000002ff007230 */ /* 0x004fca0000004100 */
[----:B------:R-:W-:Y:S01]  /*ae70*/  F2FP.BF16.F32.PACK_AB R0, RZ, R0 ;  /* 0x00000000ff00723e */ /* 0x000fe200000010ff */
[----:B------:R-:W-:Y:S06]  /*ae80*/  BRA `(.L_x_3575) ;  /* 0x0000000800d47947 */ /* 0x000fec0003800000 */
.L_x_3580:
        /* <DEDUP_REMOVED lines=8> */
.L_x_3570:
        /* <DEDUP_REMOVED lines=13> */
.L_x_3584:
        /* <DEDUP_REMOVED lines=8> */
.L_x_3583:
        /* <DEDUP_REMOVED lines=27> */
.L_x_3586:
        /* <DEDUP_REMOVED lines=13> */
.L_x_3585:
[----:B------:R0:W5:Y:S01]  /*b2e0*/  LDG.E.U16 R0, desc[UR36][R2.64] ;  /* 0x0000002402007981 */ /* 0x000162000c1e1500 */
[----:B------:R-:W-:Y:S05]  /*b2f0*/  BRA `(.L_x_3575) ;  /* 0x0000000400b87947 */ /* 0x000fea0003800000 */
.L_x_3582:
        /* <DEDUP_REMOVED lines=12> */
.L_x_3589:
        /* <DEDUP_REMOVED lines=21> */
.L_x_3593:
[----:B------:R-:W-:Y:S05]  /*b510*/  BSYNC.RECONVERGENT B1 ;  /* 0x0000000000017941 */ /* 0x000fea0003800200 */
.L_x_3592:
[----:B------:R-:W-:Y:S01]  /*b520*/  IMAD.SHL.U32 R0, R0, 0x100000, RZ ;  /* 0x0010000000007824 */ /* 0x000fe200078e00ff */
[----:B------:R-:W-:-:S04]  /*b530*/  LEA R2, R2, 0x3b800000, 0x17 ;  /* 0x3b80000002027811 */ /* 0x000fc800078eb8ff */
[----:B------:R-:W-:-:S07]  /*b540*/  LOP3.LUT R0, R2, R0, R7, 0xfe, !PT ;  /* 0x0000000002007212 */ /* 0x000fce00078efe07 */
.L_x_3591:
[----:B------:R-:W-:Y:S05]  /*b550*/  BSYNC.RECONVERGENT B0 ;  /* 0x0000000000007941 */ /* 0x000fea0003800200 */
.L_x_3590:
[----:B------:R-:W-:Y:S01]  /*b560*/  F2FP.BF16.F32.PACK_AB R0, RZ, R0 ;  /* 0x00000000ff00723e */ /* 0x000fe200000010ff */
[----:B------:R-:W-:Y:S06]  /*b570*/  BRA `(.L_x_3575) ;  /* 0x0000000400187947 */ /* 0x000fec0003800000 */
.L_x_3588:
        /* <DEDUP_REMOVED lines=21> */
.L_x_3597:
[----:B------:R-:W-:Y:S05]  /*b6d0*/  BSYNC.RECONVERGENT B1 ;  /* 0x0000000000017941 */ /* 0x000fea0003800200 */
.L_x_3596:
[----:B------:R-:W-:Y:S01]  /*b6e0*/  IMAD.SHL.U32 R0, R0, 0x200000, RZ ;  /* 0x0020000000007824 */ /* 0x000fe200078e00ff */
[----:B------:R-:W-:-:S04]  /*b6f0*/  LEA R2, R2, 0x37800000, 0x17 ;  /* 0x3780000002027811 */ /* 0x000fc800078eb8ff */
[----:B------:R-:W-:-:S07]  /*b700*/  LOP3.LUT R0, R2, R0, R7, 0xfe, !PT ;  /* 0x0000000002007212 */ /* 0x000fce00078efe07 */
.L_x_3595:
[----:B------:R-:W-:Y:S05]  /*b710*/  BSYNC.RECONVERGENT B0 ;  /* 0x0000000000007941 */ /* 0x000fea0003800200 */
.L_x_3594:
[----:B------:R-:W-:Y:S01]  /*b720*/  F2FP.BF16.F32.PACK_AB R0, RZ, R0 ;  /* 0x00000000ff00723e */ /* 0x000fe200000010ff */
[----:B------:R-:W-:Y:S06]  /*b730*/  BRA `(.L_x_3575) ;  /* 0x0000000000a87947 */ /* 0x000fec0003800000 */
.L_x_3587:
        /* <DEDUP_REMOVED lines=14> */
.L_x_3601:
[----:B------:R-:W-:Y:S05]  /*b820*/  BSYNC.RECONVERGENT B0 ;  /* 0x0000000000007941 */ /* 0x000fea0003800200 */
.L_x_3600:
[----:B------:R-:W-:Y:S01]  /*b830*/  F2FP.BF16.F32.PACK_AB R0, RZ, R0 ;  /* 0x00000000ff00723e */ /* 0x000fe200000010ff */
[----:B------:R-:W-:Y:S06]  /*b840*/  BRA `(.L_x_3575) ;  /* 0x0000000000647947 */ /* 0x000fec0003800000 */
.L_x_3574:
        /* <DEDUP_REMOVED lines=16> */
.L_x_3602:
[----:B------:R-:W-:Y:S01]  /*b950*/  PRMT R0, RZ, 0x7610, R0 ;  /* 0x00007610ff007816 */ /* 0x000fe20000000000 */
[----:B------:R-:W-:Y:S06]  /*b960*/  BRA `(.L_x_3575) ;  /* 0x00000000001c7947 */ /* 0x000fec0003800000 */
.L_x_3599:
[----:B------:R-:W2:Y:S02]  /*b970*/  LDG.E.64 R2, desc[UR36][R2.64] ;  /* 0x0000002402027981 */ /* 0x000ea4000c1e1b00 */
[----:B--2---:R-:W0:Y:S02]  /*b980*/  I2F.U64 R0, R2 ;  /* 0x0000000200007312 */ /* 0x004e240000301000 */
[----:B0-----:R-:W-:Y:S01]  /*b990*/  F2FP.BF16.F32.PACK_AB R0, RZ, R0 ;  /* 0x00000000ff00723e */ /* 0x001fe200000010ff */
[----:B------:R-:W-:Y:S06]  /*b9a0*/  BRA `(.L_x_3575) ;  /* 0x00000000000c7947 */ /* 0x000fec0003800000 */
.L_x_3598:
[----:B------:R-:W2:Y:S02]  /*b9b0*/  LDG.E R2, desc[UR36][R2.64] ;  /* 0x0000002402027981 */ /* 0x000ea4000c1e1900 */
[----:B--2---:R-:W-:-:S04]  /*b9c0*/  I2FP.F32.U32 R0, R2 ;  /* 0x0000000200007245 */ /* 0x004fc80000201000 */
[----:B------:R-:W-:-:S07]  /*b9d0*/  F2FP.BF16.F32.PACK_AB R0, RZ, R0 ;  /* 0x00000000ff00723e */ /* 0x000fce00000010ff */
.L_x_3575:
[----:B------:R-:W1:Y:S01]  /*b9e0*/  LDCU UR5, c[0x0][0x590] ;  /* 0x0000b200ff0577ac */ /* 0x000e620008000800 */
[----:B-----5:R-:W-:Y:S01]  /*b9f0*/  IMAD.U32 R0, R0, 0x10000, RZ ;  /* 0x0001000000007824 */ /* 0x020fe200078e00ff */
[----:B------:R-:W-:-:S04]  /*ba00*/  UPRMT UR4, UR41, 0x9910, URZ ;  /* 0x0000991029047896 */ /* 0x000fc800080000ff */
[----:B------:R-:W-:Y:S01]  /*ba10*/  FSETP.GT.FTZ.AND P0, PT, R0, RZ, PT ;  /* 0x000000ff0000720b */ /* 0x000fe20003f14000 */
[----:B------:R-:W-:-:S12]  /*ba20*/  UISETP.GT.AND UP0, UPT, UR4, 0x9, UPT ;  /* 0x000000090400788c */ /* 0x000fd8000bf04270 */
[----:B-1----:R-:W-:-:S04]  /*ba30*/  @!P0 FMUL.FTZ R0, R0, UR5 ;  /* 0x0000000500008c20 */ /* 0x002fc80008410000 */
[----:B0-----:R0:W1:Y:S01]  /*ba40*/  F2F.BF16.F32 R3, R0 ;  /* 0x0000000000037304 */ /* 0x0010620000202000 */
        /* <DEDUP_REMOVED lines=9> */
[----:B01----:R-:W-:-:S04]  /*bae0*/  SHF.L.U32 R0, R3, 0x10, RZ ;  /* 0x0000001003007819 */ /* 0x003fc800000006ff */
[----:B------:R-:W0:Y:S02]  /*baf0*/  F2I.FTZ.TRUNC.NTZ R3, R0 ;  /* 0x0000000000037305 */ /* 0x000e24000021f100 */
[----:B0-----:R-:W-:Y:S01]  /*bb00*/  STG.E.U8 desc[UR36][R16.64], R3 ;  /* 0x0000000310007986 */ /* 0x001fe2000c101124 */
[----:B------:R-:W-:Y:S05]  /*bb10*/  EXIT ;  /* 0x000000000000794d */ /* 0x000fea0003800000 */
.L_x_3606:
[----:B-1----:R-:W-:-:S06]  /*bb20*/  IMAD.U32 R3, R3, 0x10000, RZ ;  /* 0x0001000003037824 */ /* 0x002fcc00078e00ff */
[----:B------:R-:W1:Y:S02]  /*bb30*/  F2I.S64.TRUNC R2, R3 ;  /* 0x0000000300027311 */ /* 0x000e64000020d900 */
[----:B-1----:R-:W-:Y:S01]  /*bb40*/  STG.E.U8 desc[UR36][R16.64], R2 ;  /* 0x0000000210007986 */ /* 0x002fe2000c101124 */
[----:B------:R-:W-:Y:S05]  /*bb50*/  EXIT ;  /* 0x000000000000794d */ /* 0x000fea0003800000 */
.L_x_3605:
        /* <DEDUP_REMOVED lines=8> */
[----:B-1----:R-:W-:Y:S01]  /*bbe0*/  STG.E.64 desc[UR36][R16.64], R2 ;  /* 0x0000000210007986 */ /* 0x002fe2000c101b24 */
[----:B------:R-:W-:Y:S05]  /*bbf0*/  EXIT ;  /* 0x000000000000794d */ /* 0x000fea0003800000 */
.L_x_3609:
[----:B-1----:R-:W-:-:S06]  /*bc00*/  SHF.L.U32 R3, R3, 0x10, RZ ;  /* 0x0000001003037819 */ /* 0x002fcc00000006ff */
[----:B------:R-:W1:Y:S02]  /*bc10*/  F2I.FTZ.TRUNC.NTZ R3, R3 ;  /* 0x0000000300037305 */ /* 0x000e64000021f100 */
[----:B-1----:R-:W-:Y:S01]  /*bc20*/  STG.E desc[UR36][R16.64], R3 ;  /* 0x0000000310007986 */ /* 0x002fe2000c101924 */
[----:B------:R-:W-:Y:S05]  /*bc30*/  EXIT ;  /* 0x000000000000794d */ /* 0x000fea0003800000 */
.L_x_3608:
[----:B-1----:R-:W-:-:S06]  /*bc40*/  IMAD.U32 R3, R3, 0x10000, RZ ;  /* 0x0001000003037824 */ /* 0x002fcc00078e00ff */
[----:B------:R-:W1:Y:S02]  /*bc50*/  F2I.FTZ.TRUNC.NTZ R3, R3 ;  /* 0x0000000300037305 */ /* 0x000e64000021f100 */
[----:B-1----:R-:W-:Y:S01]  /*bc60*/  STG.E.U16 desc[UR36][R16.64], R3 ;  /* 0x0000000310007986 */ /* 0x002fe2000c101524 */
[----:B------:R-:W-:Y:S05]  /*bc70*/  EXIT ;  /* 0x000000000000794d */ /* 0x000fea0003800000 */
.L_x_3604:
[----:B------:R-:W-:-:S09]  /*bc80*/  UISETP.GT.AND UP0, UPT, UR4, 0x6, UPT ;  /* 0x000000060400788c */ /* 0x000fd2000bf04270 */
[----:B------:R-:W-:Y:S05]  /*bc90*/  BRA.U UP0, `(.L_x_3610) ;  /* 0x00000001002c7547 */ /* 0x000fea000b800000 */
[----:B------:R-:W-:-:S09]  /*bca0*/  UISETP.NE.AND UP0, UPT, UR4, 0x5, UPT ;  /* 0x000000050400788c */ /* 0x000fd2000bf05270 */
[----:B------:R-:W-:Y:S05]  /*bcb0*/  BRA.U !UP0, `(.L_x_3611) ;  /* 0x0000000108147547 */ /* 0x000fea000b800000 */
[----:B------:R-:W-:-:S09]  /*bcc0*/  UISETP.NE.AND UP0, UPT, UR4, 0x6, UPT ;  /* 0x000000060400788c */ /* 0x000fd2000bf05270 */
[----:B------:R-:W-:Y:S05]  /*bcd0*/  BRA.U UP0, `(.L_x_3607) ;  /* 0x0000000900307547 */ /* 0x000fea000b800000 */
[----:B-1----:R-:W-:-:S05]  /*bce0*/  IMAD.U32 R3, R3, 0x10000, RZ ;  /* 0x0001000003037824 */ /* 0x002fca00078e00ff */
[----:B------:R-:W-:Y:S01]  /*bcf0*/  STG.E desc[UR36][R16.64], R3 ;  /* 0x0000000310007986 */ /* 0x000fe2000c101924 */
[----:B------:R-:W-:Y:S05]  /*bd00*/  EXIT ;  /* 0x000000000000794d */ /* 0x000fea0003800000 */
.L_x_3611:
[----:B01----:R-:W-:-:S04]  /*bd10*/  SHF.L.U32 R0, R3, 0x10, RZ ;  /* 0x0000001003007819 */ /* 0x003fc800000006ff */
[----:B------:R-:W-:-:S05]  /*bd20*/  F2FP.F16.F32.PACK_AB R0, RZ, R0 ;  /* 0x00000000ff00723e */ /* 0x000fca00000000ff */
[----:B------:R-:W-:Y:S01]  /*bd30*/  STG.E.U16 desc[UR36][R16.64], R0 ;  /* 0x0000000010007986 */ /* 0x000fe2000c101524 */
[----:B------:R-:W-:Y:S05]  /*bd40*/  EXIT ;  /* 0x000000000000794d */ /* 0x000fea0003800000 */
.L_x_3610:
        /* <DEDUP_REMOVED lines=10> */
.L_x_3613:
[----:B-1----:R-:W-:-:S04]  /*bdf0*/  SHF.L.U32 R3, R3, 0x10, RZ ;  /* 0x0000001003037819 */ /* 0x002fc800000006ff */
[----:B------:R-:W-:-:S04]  /*be00*/  F2FP.F16.F32.PACK_AB R3, RZ, R3 ;  /* 0x00000003ff03723e */ /* 0x000fc800000000ff */
[----:B------:R-:W-:-:S05]  /*be10*/  PRMT R3, R3, 0x5410, RZ ;  /* 0x0000541003037816 */ /* 0x000fca00000000ff */
[----:B------:R-:W-:Y:S01]  /*be20*/  STG.E desc[UR36][R16.64], R3 ;  /* 0x0000000310007986 */ /* 0x000fe2000c101924 */
[----:B------:R-:W-:Y:S05]  /*be30*/  EXIT ;  /* 0x000000000000794d */ /* 0x000fea0003800000 */
.L_x_3612:
[----:B-1----:R-:W-:-:S04]  /*be40*/  IMAD.U32 R2, R3, 0x10000, RZ ;  /* 0x0001000003027824 */ /* 0x002fc800078e00ff */
[----:B------:R-:W-:-:S06]  /*be50*/  FMUL.FTZ R2, R2, 1 ;  /* 0x3f80000002027820 */ /* 0x000fcc0000410000 */
[----:B------:R-:W1:Y:S02]  /*be60*/  F2F.F64.F32 R2, R2 ;  /* 0x0000000200027310 */ /* 0x000e640000201800 */
[----:B-1----:R-:W-:Y:S01]  /*be70*/  STG.E.64 desc[UR36][R16.64], R2 ;  /* 0x0000000210007986 */ /* 0x002fe2000c101b24 */
[----:B------:R-:W-:Y:S05]  /*be80*/  EXIT ;  /* 0x000000000000794d */ /* 0x000fea0003800000 */
.L_x_3603:
        /* <DEDUP_REMOVED lines=11> */
[----:B------:R-:W1:Y:S02]  /*bf40*/  F2I.FTZ.U32.TRUNC.NTZ R3, R3 ;  /* 0x0000000300037305 */ /* 0x000e64000021f000 */
[----:B-1----:R-:W-:Y:S01]  /*bf50*/  STG.E.U16 desc[UR36][R16.64], R3 ;  /* 0x0000000310007986 */ /* 0x002fe2000c101524 */
[----:B------:R-:W-:Y:S05]  /*bf60*/  EXIT ;  /* 0x000000000000794d */ /* 0x000fea0003800000 */
.L_x_3617:
[----:B-1----:R-:W-:Y:S01]  /*bf70*/  SHF.L.U32 R3, R3, 0x10, RZ ;  /* 0x0000001003037819 */ /* 0x002fe200000006ff */
[----:B------:R-:W-:Y:S01]  /*bf80*/  BSSY.RECONVERGENT B0, `(.L_x_3618) ;  /* 0x0000013000007945 */ /* 0x000fe20003800200 */
[----:B------:R-:W-:Y:S02]  /*bf90*/  IMAD.MOV.U32 R8, RZ, RZ, 0x80 ;  /* 0x00000080ff087424 */ /* 0x000fe400078e00ff */
[----:B------:R-:W-:-:S04]  /*bfa0*/  LOP3.LUT R2, R3, 0x7fffffff, RZ, 0xc0, !PT ;  /* 0x7fffffff03027812 */ /* 0x000fc800078ec0ff */
[----:B------:R-:W-:-:S13]  /*bfb0*/  ISETP.GT.U32.AND P0, PT, R2, 0x437fffff, PT ;  /* 0x437fffff0200780c */ /* 0x000fda0003f04070 */
[----:B------:R-:W-:Y:S05]  /*bfc0*/  @P0 BRA `(.L_x_3619) ;  /* 0x0000000000380947 */ /* 0x000fea0003800000 */
[----:B------:R-:W-:-:S13]  /*bfd0*/  ISETP.GE.U32.AND P0, PT, R2, 0x3c000000, PT ;  /* 0x3c0000000200780c */ /* 0x000fda0003f06070 */
[----:B0-----:R-:W-:-:S04]  /*bfe0*/  @P0 SHF.R.U32.HI R0, RZ, 0x14, R3 ;  /* 0x00000014ff000819 */ /* 0x001fc80000011603 */
        /* <DEDUP_REMOVED lines=9> */
.L_x_3620:
[----:B------:R-:W-:-:S04]  /*c080*/  SHF.R.U32.HI R3, RZ, 0x18, R3 ;  /* 0x00000018ff037819 */ /* 0x000fc80000011603 */
[----:B------:R-:W-:-:S04]  /*c090*/  LOP3.LUT R0, R0, 0x80, R3, 0xf8, !PT ;  /* 0x0000008000007812 */ /* 0x000fc800078ef803 */
[----:B------:R-:W-:-:S07]  /*c0a0*/  PRMT R8, R0, 0x7610, R8 ;  /* 0x0000761000087816 */ /* 0x000fce0000000008 */
.L_x_3619:
[----:B------:R-:W-:Y:S05]  /*c0b0*/  BSYNC.RECONVERGENT B0 ;  /* 0x0000000000007941 */ /* 0x000fea0003800200 */
.L_x_3618:
[----:B------:R-:W-:Y:S01]  /*c0c0*/  STG.E.U8 desc[UR36][R16.64], R8 ;  /* 0x0000000810007986 */ /* 0x000fe2000c101124 */
[----:B------:R-:W-:Y:S05]  /*c0d0*/  EXIT ;  /* 0x000000000000794d */ /* 0x000fea0003800000 */
.L_x_3616:
[----:B-1----:R-:W-:Y:S01]  /*c0e0*/  IMAD.U32 R3, R3, 0x10000, RZ ;  /* 0x0001000003037824 */ /* 0x002fe200078e00ff */
[----:B------:R-:W-:Y:S01]  /*c0f0*/  BSSY.RECONVERGENT B0, `(.L_x_3621) ;  /* 0x0000013000007945 */ /* 0x000fe20003800200 */
[----:B------:R-:W-:-:S03]  /*c100*/  MOV R8, 0x80 ;  /* 0x0000008000087802 */ /* 0x000fc60000000f00 */
        /* <DEDUP_REMOVED lines=14> */
.L_x_3623:
[----:B------:R-:W-:-:S04]  /*c1f0*/  SHF.R.U32.HI R3, RZ, 0x18, R3 ;  /* 0x00000018ff037819 */ /* 0x000fc80000011603 */
[----:B------:R-:W-:-:S04]  /*c200*/  LOP3.LUT R0, R0, 0x80, R3, 0xf8, !PT ;  /* 0x0000008000007812 */ /* 0x000fc800078ef803 */
[----:B------:R-:W-:-:S07]  /*c210*/  PRMT R8, R0, 0x7610, R8 ;  /* 0x0000761000087816 */ /* 0x000fce0000000008 */
.L_x_3622:
[----:B------:R-:W-:Y:S05]  /*c220*/  BSYNC.RECONVERGENT B0 ;  /* 0x0000000000007941 */ /* 0x000fea0003800200 */
.L_x_3621:
[----:B------:R-:W-:Y:S01]  /*c230*/  STG.E.U8 desc[UR36][R16.64], R8 ;  /* 0x0000000810007986 */ /* 0x000fe2000c101124 */
[----:B------:R-:W-:Y:S05]  /*c240*/  EXIT ;  /* 0x000000000000794d */ /* 0x000fea0003800000 */
.L_x_3615:
        /* <DEDUP_REMOVED lines=22> */
.L_x_3625:
[----:B-1----:R-:W-:-:S06]  /*c3b0*/  SHF.L.U32 R3, R3, 0x10, RZ ;  /* 0x0000001003037819 */ /* 0x002fcc00000006ff */
[----:B------:R-:W1:Y:S02]  /*c3c0*/  F2I.U64.TRUNC R2, R3 ;  /* 0x0000000300027311 */ /* 0x000e64000020d800 */
[----:B-1----:R-:W-:Y:S01]  /*c3d0*/  STG.E.64 desc[UR36][R16.64], R2 ;  /* 0x0000000210007986 */ /* 0x002fe2000c101b24 */
[----:B------:R-:W-:Y:S05]  /*c3e0*/  EXIT ;  /* 0x000000000000794d */ /* 0x000fea0003800000 */
.L_x_3624:
[----:B-1----:R-:W-:-:S06]  /*c3f0*/  IMAD.U32 R3, R3, 0x10000, RZ ;  /* 0x0001000003037824 */ /* 0x002fcc00078e00ff */
[----:B------:R-:W1:Y:S02]  /*c400*/  F2I.FTZ.U32.TRUNC.NTZ R3, R3 ;  /* 0x0000000300037305 */ /* 0x000e64000021f000 */
[----:B-1----:R-:W-:Y:S01]  /*c410*/  STG.E desc[UR36][R16.64], R3 ;  /* 0x0000000310007986 */ /* 0x002fe2000c101924 */
[----:B------:R-:W-:Y:S05]  /*c420*/  EXIT ;  /* 0x000000000000794d */ /* 0x000fea0003800000 */
.L_x_3614:
        /* <DEDUP_REMOVED lines=9> */
[----:B------:R-:W-:Y:S01]  /*c4c0*/  STG.E.U8 desc[UR36][R16.64], R3 ;  /* 0x0000000310007986 */ /* 0x000fe2000c101124 */
[----:B------:R-:W-:Y:S05]  /*c4d0*/  EXIT ;  /* 0x000000000000794d */ /* 0x000fea0003800000 */
.L_x_3627:
[----:B-1----:R-:W-:Y:S02]  /*c4e0*/  SHF.L.U32 R3, R3, 0x10, RZ ;  /* 0x0000001003037819 */ /* 0x002fe400000006ff */
[----:B------:R-:W-:-:S03]  /*c4f0*/  CS2R R6, SRZ ;  /* 0x0000000000067805 */ /* 0x000fc6000001ff00 */
[----:B------:R-:W-:-:S04]  /*c500*/  FMUL.FTZ R3, R3, 1 ;  /* 0x3f80000003037820 */ /* 0x000fc80000410000 */
[----:B------:R-:W1:Y:S02]  /*c510*/  F2F.F64.F32 R4, R3 ;  /* 0x0000000300047310 */ /* 0x000e640000201800 */
[----:B-1----:R-:W-:Y:S01]  /*c520*/  STG.E.128 desc[UR36][R16.64], R4 ;  /* 0x0000000410007986 */ /* 0x002fe2000c101d24 */
[----:B------:R-:W-:Y:S05]  /*c530*/  EXIT ;  /* 0x000000000000794d */ /* 0x000fea0003800000 */
.L_x_3626:
[----:B------:R-:W-:-:S09]  /*c540*/  UISETP.NE.AND UP0, UPT, UR4, 0xf, UPT ;  /* 0x0000000f0400788c */ /* 0x000fd2000bf05270 */
[----:B------:R-:W-:Y:S05]  /*c550*/  BRA.U !UP0, `(.L_x_3628) ;  /* 0x0000000108e87547 */ /* 0x000fea000b800000 */
[----:B------:R-:W-:-:S09]  /*c560*/  UISETP.NE.AND UP0, UPT, UR4, 0x17, UPT ;  /* 0x000000170400788c */ /* 0x000fd2000bf05270 */
[----:B------:R-:W-:Y:S05]  /*c570*/  BRA.U !UP0, `(.L_x_3629) ;  /* 0x0000000108907547 */ /* 0x000fea000b800000 */
[----:B------:R-:W-:-:S09]  /*c580*/  UISETP.NE.AND UP0, UPT, UR4, 0x18, UPT ;  /* 0x000000180400788c */ /* 0x000fd2000bf05270 */
[----:B------:R-:W-:Y:S05]  /*c590*/  BRA.U !UP0, `(.L_x_3630) ;  /* 0x0000000108447547 */ /* 0x000fea000b800000 */
.L_x_3607:
[----:B0-----:R-:W-:Y:S01]  /*c5a0*/  MOV R0, 0x0 ;  /* 0x0000000000007802 */ /* 0x001fe20000000f00 */
[----:B------:R-:W0:Y:S01]  /*c5b0*/  LDCU.64 UR4, c[0x4][0x128] ;  /* 0x01002500ff0477ac */ /* 0x000e220008000a00 */
[----:B------:R-:W-:Y:S02]  /*c5c0*/  HFMA2 R13, -RZ, RZ, 0, 0 ;  /* 0x00000000ff0d7431 */ /* 0x000fe400000001ff */
[----:B------:R-:W-:Y:S01]  /*c5d0*/  IMAD.MOV.U32 R8, RZ, RZ, 0x65 ;  /* 0x00000065ff087424 */ /* 0x000fe200078e00ff */
[----:B-1----:R1:W2:Y:S01]  /*c5e0*/  LDC.64 R2, c[0x4][R0] ;  /* 0x0100000000027b82 */ /* 0x0022a20000000a00 */
        /* <DEDUP_REMOVED lines=11> */
.L_x_3631:
[----:B------:R-:W-:Y:S05]  /*c6a0*/  EXIT ;  /* 0x000000000000794d */ /* 0x000fea0003800000 */
.L_x_3630:
        /* <DEDUP_REMOVED lines=13> */
.L_x_3633:
[----:B------:R-:W-:Y:S05]  /*c780*/  BSYNC.RECONVERGENT B0 ;  /* 0x0000000000007941 */ /* 0x000fea0003800200 */
.L_x_3632:
[----:B------:R-:W-:-:S05]  /*c790*/  LOP3.LUT R3, R0, 0x80, R3, 0xf8, !PT ;  /* 0x0000008000037812 */ /* 0x000fca00078ef803 */
[----:B------:R-:W-:Y:S01]  /*c7a0*/  STG.E.U8 desc[UR36][R16.64], R3 ;  /* 0x0000000310007986 */ /* 0x000fe2000c101124 */
[----:B------:R-:W-:Y:S05]  /*c7b0*/  EXIT ;  /* 0x000000000000794d */ /* 0x000fea0003800000 */
.L_x_3629:
        /* <DEDUP_REMOVED lines=12> */
.L_x_3635:
[----:B0-----:R-:W-:Y:S01]  /*c880*/  IMAD.MOV.U32 R0, RZ, RZ, 0x7f ;  /* 0x0000007fff007424 */ /* 0x001fe200078e00ff */
[----:B------:R-:W-:-:S04]  /*c890*/  ISETP.GT.U32.AND P0, PT, R2, 0x7f800000, PT ;  /* 0x7f8000000200780c */ /* 0x000fc80003f04070 */
[----:B------:R-:W-:-:S09]  /*c8a0*/  SEL R0, R0, 0x7c, P0 ;  /* 0x0000007c00007807 */ /* 0x000fd20000000000 */
.L_x_3636:
[----:B------:R-:W-:Y:S05]  /*c8b0*/  BSYNC.RECONVERGENT B0 ;  /* 0x0000000000007941 */ /* 0x000fea0003800200 */
.L_x_3634:
[----:B------:R-:W-:-:S04]  /*c8c0*/  SHF.R.U32.HI R3, RZ, 0x18, R3 ;  /* 0x00000018ff037819 */ /* 0x000fc80000011603 */
[----:B------:R-:W-:-:S05]  /*c8d0*/  LOP3.LUT R3, R0, 0x80, R3, 0xf8, !PT ;  /* 0x0000008000037812 */ /* 0x000fca00078ef803 */
[----:B------:R-:W-:Y:S01]  /*c8e0*/  STG.E.U8 desc[UR36][R16.64], R3 ;  /* 0x0000000310007986 */ /* 0x000fe2000c101124 */
[----:B------:R-:W-:Y:S05]  /*c8f0*/  EXIT ;  /* 0x000000000000794d */ /* 0x000fea0003800000 */
.L_x_3628:
[----:B-1----:R-:W-:Y:S01]  /*c900*/  STG.E.U16 desc[UR36][R16.64], R3 ;  /* 0x0000000310007986 */ /* 0x002fe2000c101524 */
[----:B------:R-:W-:Y:S05]  /*c910*/  EXIT ;  /* 0x000000000000794d */ /* 0x000fea0003800000 */
.L_x_3637:
        /* <DEDUP_REMOVED lines=14> */
.L_x_5748:


//--------------------- .text._ZN2at6native27unrolled_elementwise_kernelIZZZNS0_66_GLOBAL__N__d53a5ca4_28_ActivationLeakyReluKernel_cu_9e10b42f_311217leaky_relu_kernelERNS_18TensorIteratorBaseERKN3c106ScalarEENKUlvE_clEvENKUlvE2_clEvEUlNS5_8BFloat16EE_St5arrayIPcLm2EELi4E23TrivialOffsetCalculatorILi1EjESH_NS0_6memory12LoadWithCastILi1EEENSI_13StoreWithCastILi1EEEEEviT_T0_T2_T3_T4_T5_ --------------------------
	.section	.text._ZN2at6native27unrolled_elementwise_kernelIZZZNS0_66_GLOBAL__N__d53a5ca4_28_ActivationLeakyReluKernel_cu_9e10b42f_311217leaky_relu_kernelERNS_18TensorIteratorBaseERKN3c106ScalarEENKUlvE_clEvENKUlvE2_clEvEUlNS5_8BFloat16EE_St5arrayIPcLm2EELi4E23TrivialOffsetCalculatorILi1EjESH_NS0_6memory12LoadWithCastILi1EEENSI_13StoreWithCastILi1EEEEEviT_T0_T2_T3_T4_T5_,"ax",@progbits
	.align	128
        .global         _ZN2at6native27unrolled_elementwise_kernelIZZZNS0_66_GLOBAL__N__d53a5ca4_28_ActivationLeakyReluKernel_cu_9e10b42f_311217leaky_relu_kernelERNS_18TensorIteratorBaseERKN3c106ScalarEENKUlvE_clEvENKUlvE2_clEvEUlNS5_8BFloat16EE_St5arrayIPcLm2EELi4E23TrivialOffsetCalculatorILi1EjESH_NS0_6memory12LoadWithCastILi1EEENSI_13StoreWithCastILi1EEEEEviT_T0_T2_T3_T4_T5_
        .type           _ZN2at6native27unrolled_elementwise_kernelIZZZNS0_66_GLOBAL__N__d53a5ca4_28_ActivationLeakyReluKernel_cu_9e10b42f_311217leaky_relu_kernelERNS_18TensorIteratorBaseERKN3c106ScalarEENKUlvE_clEvENKUlvE2_clEvEUlNS5_8BFloat16EE_St5arrayIPcLm2EELi4E23TrivialOffsetCalculatorILi1EjESH_NS0_6memory12LoadWithCastILi1EEENSI_13StoreWithCastILi1EEEEEviT_T0_T2_T3_T4_T5_,@function
        .size           _ZN2at6native27unrolled_elementwise_kernelIZZZNS0_66_GLOBAL__N__d53a5ca4_28_ActivationLeakyReluKernel_cu_9e10b42f_311217leaky_relu_kernelERNS_18TensorIteratorBaseERKN3c106ScalarEENKUlvE_clEvENKUlvE2_clEvEUlNS5_8BFloat16EE_St5arrayIPcLm2EELi4E23TrivialOffsetCalculatorILi1EjESH_NS0_6memory12LoadWithCastILi1EEENSI_13StoreWithCastILi1EEEEEviT_T0_T2_T3_T4_T5_,(.L_x_5749 - _ZN2at6native27unrolled_elementwise_kernelIZZZNS0_66_GLOBAL__N__d53a5ca4_28_ActivationLeakyReluKernel_cu_9e10b42f_311217leaky_relu_kernelERNS_18TensorIteratorBaseERKN3c106ScalarEENKUlvE_clEvENKUlvE2_clEvEUlNS5_8BFloat16EE_St5arrayIPcLm2EELi4E23TrivialOffsetCalculatorILi1EjESH_NS0_6memory12LoadWithCastILi1EEENSI_13StoreWithCastILi1EEEEEviT_T0_T2_T3_T4_T5_)
        .other          _ZN2at6native27unrolled_elementwise_kernelIZZZNS0_66_GLOBAL__N__d53a5ca4_28_ActivationLeakyReluKernel_cu_9e10b42f_311217leaky_relu_kernelERNS_18TensorIteratorBaseERKN3c106ScalarEENKUlvE_clEvENKUlvE2_clEvEUlNS5_8BFloat16EE_St5arrayIPcLm2EELi4E23TrivialOffsetCalculatorILi1EjESH_NS0_6memory12LoadWithCastILi1EEENSI_13StoreWithCastILi1EEEEEviT_T0_T2_T3_T4_T5_,@"STO_CUDA_ENTRY STV_DEFAULT"
_ZN2at6native27unrolled_elementwise_kernelIZZZNS0_66_GLOBAL__N__d53a5ca4_28_ActivationLeakyReluKernel_cu_9e10b42f_311217leaky_relu_kernelERNS_18TensorIteratorBaseERKN3c106ScalarEENKUlvE_clEvENKUlvE2_clEvEUlNS5_8BFloat16EE_St5arrayIPcLm2EELi4E23TrivialOffsetCalculatorILi1EjESH_NS0_6memory12LoadWithCastILi1EEENSI_13StoreWithCastILi1EEEEEviT_T0_T2_T3_T4_T5_:
.text._ZN2at6native27unrolled_elementwise_kernelIZZZNS0_66_GLOBAL__N__d53a5ca4_28_ActivationLeakyReluKernel_cu_9e10b42f_311217leaky_relu_kernelERNS_18TensorIteratorBaseERKN3c106ScalarEENKUlvE_clEvENKUlvE2_clEvEUlNS5_8BFloat16EE_St5arrayIPcLm2EELi4E23TrivialOffsetCalculatorILi1EjESH_NS0_6memory12LoadWithCastILi1EEENSI_13StoreWithCastILi1EEEEEviT_T0_T2_T3_T4_T5_:
        /* <DEDUP_REMOVED lines=34> */
.L_x_3643:
[----:B------:R-:W2:Y:S02]  /*0220*/  LDG.E.U8 R4, desc[UR36][R4.64] ;  /* 0x0000002404047981 */ /* 0x000ea4000c1e1100 */
[----:B--2---:R-:W-:-:S04]  /*0230*/  I2FP.F32.U32 R0, R4 ;  /* 0x0000000400007245 */ /* 0x004fc80000201000 */
[----:B------:R-:W-:-:S04]  /*0240*/  F2FP.BF16.F32.PACK_AB R0, RZ, R0 ;  /* 0x00000000ff00723e */ /* 0x000fc800000010ff */
[----:B------:R-:W-:Y:S01]  /*0250*/  PRMT R17, R0, 0x7610, R17 ;  /* 0x0000761000117816 */ /* 0x000fe20000000011 */
[----:B------:R-:W-:Y:S06]  /*0260*/  BRA `(.L_x_3645) ;  /* 0x0000000c00c47947 */ /* 0x000fec0003800000 */
.L_x_3642:
        /* <DEDUP_REMOVED lines=11> */
.L_x_3647:
[----:B------:R-:W2:Y:S02]  /*0320*/  LDG.E R4, desc[UR36][R4.64] ;  /* 0x0000002404047981 */ /* 0x000ea4000c1e1900 */
[----:B--2---:R-:W-:-:S04]  /*0330*/  I2FP.F32.S32 R0, R4 ;  /* 0x0000000400007245 */ /* 0x004fc80000201400 */
[----:B------:R-:W-:-:S04]  /*0340*/  F2FP.BF16.F32.PACK_AB R0, RZ, R0 ;  /* 0x00000000ff00723e */ /* 0x000fc800000010ff */
[----:B------:R-:W-:Y:S01]  /*0350*/  PRMT R17, R0, 0x7610, R17 ;  /* 0x0000761000117816 */ /* 0x000fe20000000011 */
[----:B------:R-:W-:Y:S06]  /*0360*/  BRA `(.L_x_3645) ;  /* 0x0000000c00847947 */ /* 0x000fec0003800000 */
.L_x_3646:
[----:B------:R-:W2:Y:S02]  /*0370*/  LDG.E.U16 R4, desc[UR36][R4.64] ;  /* 0x0000002404047981 */ /* 0x000ea4000c1e1500 */
[----:B--2---:R-:W0:Y:S02]  /*0380*/  I2F.S16 R0, R4 ;  /* 0x0000000400007306 */ /* 0x004e240000101400 */
[----:B0-----:R-:W-:-:S04]  /*0390*/  F2FP.BF16.F32.PACK_AB R0, RZ, R0 ;  /* 0x00000000ff00723e */ /* 0x001fc800000010ff */
[----:B------:R-:W-:Y:S01]  /*03a0*/  PRMT R17, R0, 0x7610, R17 ;  /* 0x0000761000117816 */ /* 0x000fe20000000011 */
[----:B------:R-:W-:Y:S06]  /*03b0*/  BRA `(.L_x_3645) ;  /* 0x0000000c00707947 */ /* 0x000fec0003800000 */
.L_x_3641:
        /* <DEDUP_REMOVED lines=9> */
.L_x_3649:
[----:B------:R-:W2:Y:S02]  /*0450*/  LDG.E.U16 R0, desc[UR36][R4.64] ;  /* 0x0000002404007981 */ /* 0x000ea4000c1e1500 */
[----:B--2---:R-:W-:-:S05]  /*0460*/  HADD2.F32 R0, -RZ, R0.H0_H0 ;  /* 0x20000000ff007230 */ /* 0x004fca0000004100 */
[----:B------:R-:W-:-:S04]  /*0470*/  F2FP.BF16.F32.PACK_AB R0, RZ, R0 ;  /* 0x00000000ff00723e */ /* 0x000fc800000010ff */
[----:B------:R-:W-:Y:S01]  /*0480*/  PRMT R17, R0, 0x7610, R17 ;  /* 0x0000761000117816 */ /* 0x000fe20000000011 */
[----:B------:R-:W-:Y:S06]  /*0490*/  BRA `(.L_x_3645) ;  /* 0x0000000c00387947 */ /* 0x000fec0003800000 */
.L_x_3648:
        /* <DEDUP_REMOVED lines=9> */
.L_x_3651:
[----:B------:R-:W2:Y:S02]  /*0530*/  LDG.E.U16 R4, desc[UR36][R4.64] ;  /* 0x0000002404047981 */ /* 0x000ea4000c1e1500 */
[----:B--2---:R-:W-:-:S05]  /*0540*/  HADD2.F32 R0, -RZ, R4.H0_H0 ;  /* 0x20000004ff007230 */ /* 0x004fca0000004100 */
[----:B------:R-:W-:-:S04]  /*0550*/  F2FP.BF16.F32.PACK_AB R0, RZ, R0 ;  /* 0x00000000ff00723e */ /* 0x000fc800000010ff */
[----:B------:R-:W-:Y:S01]  /*0560*/  PRMT R17, R0, 0x7610, R17 ;  /* 0x0000761000117816 */ /* 0x000fe20000000011 */
[----:B------:R-:W-:Y:S06]  /*0570*/  BRA `(.L_x_3645) ;  /* 0x0000000c00007947 */ /* 0x000fec0003800000 */
.L_x_3650:
        /* <DEDUP_REMOVED lines=9> */
.L_x_3640:
        /* <DEDUP_REMOVED lines=14> */
.L_x_3654:
        /* <DEDUP_REMOVED lines=9> */
.L_x_3653:
        /* <DEDUP_REMOVED lines=27> */
.L_x_3656:
        /* <DEDUP_REMOVED lines=15> */
.L_x_3655:
[----:B------:R0:W5:Y:S01]  /*0a20*/  LDG.E.U16 R17, desc[UR36][R4.64] ;  /* 0x0000002404117981 */ /* 0x000162000c1e1500 */
[----:B------:R-:W-:Y:S05]  /*0a30*/  BRA `(.L_x_3645) ;  /* 0x0000000400d07947 */ /* 0x000fea0003800000 */
.L_x_3652:
        /* <DEDUP_REMOVED lines=13> */
.L_x_3659:
        /* <DEDUP_REMOVED lines=21> */
.L_x_3663:
[----:B------:R-:W-:Y:S05]  /*0c60*/  BSYNC.RECONVERGENT B1 ;  /* 0x0000000000017941 */ /* 0x000fea0003800200 */
.L_x_3662:
[----:B------:R-:W-:Y:S01]  /*0c70*/  IMAD.SHL.U32 R0, R0, 0x100000, RZ ;  /* 0x0010000000007824 */ /* 0x000fe200078e00ff */
[----:B------:R-:W-:-:S04]  /*0c80*/  LEA R3, R3, 0x3b800000, 0x17 ;  /* 0x3b80000003037811 */ /* 0x000fc800078eb8ff */
[----:B------:R-:W-:-:S07]  /*0c90*/  LOP3.LUT R0, R3, R0, R7, 0xfe, !PT ;  /* 0x0000000003007212 */ /* 0x000fce00078efe07 */
.L_x_3661:
[----:B------:R-:W-:Y:S05]  /*0ca0*/  BSYNC.RECONVERGENT B0 ;  /* 0x0000000000007941 */ /* 0x000fea0003800200 */
.L_x_3660:
[----:B------:R-:W-:-:S04]  /*0cb0*/  F2FP.BF16.F32.PACK_AB R0, RZ, R0 ;  /* 0x00000000ff00723e */ /* 0x000fc800000010ff */
[----:B------:R-:W-:Y:S01]  /*0cc0*/  PRMT R17, R0, 0x7610, R17 ;  /* 0x0000761000117816 */ /* 0x000fe20000000011 */
[----:B------:R-:W-:Y:S06]  /*0cd0*/  BRA `(.L_x_3645) ;  /* 0x0000000400287947 */ /* 0x000fec0003800000 */
.L_x_3658:
        /* <DEDUP_REMOVED lines=21> */
.L_x_3667:
[----:B------:R-:W-:Y:S05]  /*0e30*/  BSYNC.RECONVERGENT B1 ;  /* 0x0000000000017941 */ /* 0x000fea0003800200 */
.L_x_3666:
[----:B------:R-:W-:Y:S01]  /*0e40*/  IMAD.SHL.U32 R0, R0, 0x200000, RZ ;  /* 0x0020000000007824 */ /* 0x000fe200078e00ff */
[----:B------:R-:W-:-:S04]  /*0e50*/  LEA R3, R3, 0x37800000, 0x17 ;  /* 0x3780000003037811 */ /* 0x000fc800078eb8ff */
[----:B------:R-:W-:-:S07]  /*0e60*/  LOP3.LUT R0, R3, R0, R7, 0xfe, !PT ;  /* 0x0000000003007212 */ /* 0x000fce00078efe07 */
.L_x_3665:
[----:B------:R-:W-:Y:S05]  /*0e70*/  BSYNC.RECONVERGENT B0 ;  /* 0x0000000000007941 */ /* 0x000fea0003800200 */
.L_x_3664:
[----:B------:R-:W-:-:S04]  /*0e80*/  F2FP.BF16.F32.PACK_AB R0, RZ, R0 ;  /* 0x00000000ff00723e */ /* 0x000fc800000010ff */
[----:B------:R-:W-:Y:S01]  /*0e90*/  PRMT R17, R0, 0x7610, R17 ;  /* 0x0000761000117816 */ /* 0x000fe20000000011 */
[----:B------:R-:W-:Y:S06]  /*0ea0*/  BRA `(.L_x_3645) ;  /* 0x0000000000b47947 */ /* 0x000fec0003800000 */
.L_x_3657:
[----:B------:R-:W-:-:S09]  /*0eb0*/  UISETP.NE.AND UP0, UPT, UR4, 0x1c, UPT ;  /* 0x0000001c0400788c */ /* 0x000fd2000bf05270 */
[----:B------:R-:W-:Y:S05]  /*0ec0*/  BRA.U !UP0, `(.L_x_3668) ;  /* 0x00000001089c7547 */ /* 0x000fea000b800000 */
[----:B------:R-:W-:-:S09]  /*0ed0*/  UISETP.NE.AND UP0, UPT, UR4, 0x1d, UPT ;  /* 0x0000001d0400788c */ /* 0x000fd2000bf05270 */
[----:B------:R-:W-:Y:S05]  /*0ee0*/  BRA.U !UP0, `(.L_x_3669) ;  /* 0x0000000108807547 */ /* 0x000fea000b800000 */
[----:B------:R-:W-:-:S09]  /*0ef0*/  UISETP.NE.AND UP0, UPT, UR4, 0x2c, UPT ;  /* 0x0000002c0400788c */ /* 0x000fd2000bf05270 */
[----:B------:R-:W-:Y:S05]  /*0f00*/  BRA.U !UP0, `(.L_x_3670) ;  /* 0x0000000108487547 */ /* 0x000fea000b800000 */
.L_x_3644:
        /* <DEDUP_REMOVED lines=16> */
.L_x_3671:
[----:B------:R-:W-:Y:S01]  /*1010*/  PRMT R17, RZ, 0x7610, R17 ;  /* 0x00007610ff117816 */ /* 0x000fe20000000011 */
[----:B------:R-:W-:Y:S06]  /*1020*/  BRA `(.L_x_3645) ;  /* 0x0000000000547947 */ /* 0x000fec0003800000 */
.L_x_3670:
        /* <DEDUP_REMOVED lines=8> */
.L_x_3673:
[----:B------:R-:W-:Y:S05]  /*10b0*/  BSYNC.RECONVERGENT B0 ;  /* 0x0000000000007941 */ /* 0x000fea0003800200 */
.L_x_3672:
[----:B------:R-:W-:-:S04]  /*10c0*/  F2FP.BF16.F32.PACK_AB R0, RZ, R0 ;  /* 0x00000000ff00723e */ /* 0x000fc800000010ff */
[----:B------:R-:W-:Y:S01]  /*10d0*/  PRMT R17, R0, 0x7610, R17 ;  /* 0x0000761000117816 */ /* 0x000fe20000000011 */
[----:B------:R-:W-:Y:S06]  /*10e0*/  BRA `(.L_x_3645) ;  /* 0x0000000000247947 */ /* 0x000fec0003800000 */
.L_x_3669:
[----:B------:R-:W2:Y:S02]  /*10f0*/  LDG.E.64 R4, desc[UR36][R4.64] ;  /* 0x0000002404047981 */ /* 0x000ea4000c1e1b00 */
[----:B--2---:R-:W0:Y:S02]  /*1100*/  I2F.U64 R0, R4 ;  /* 0x0000000400007312 */ /* 0x004e240000301000 */
[----:B0-----:R-:W-:-:S04]  /*1110*/  F2FP.BF16.F32.PACK_AB R0, RZ, R0 ;  /* 0x00000000ff00723e */ /* 0x001fc800000010ff */
[----:B------:R-:W-:Y:S01]  /*1120*/  PRMT R17, R0, 0x7610, R17 ;  /* 0x0000761000117816 */ /* 0x000fe20000000011 */
[----:B------:R-:W-:Y:S06]  /*1130*/  BRA `(.L_x_3645) ;  /* 0x0000000000107947 */ /* 0x000fec0003800000 */
.L_x_3668:
[----:B------:R-:W2:Y:S02]  /*1140*/  LDG.E R4, desc[UR36][R4.64] ;  /* 0x0000002404047981 */ /* 0x000ea4000c1e1900 */
[----:B--2---:R-:W-:-:S04]  /*1150*/  I2FP.F32.U32 R0, R4 ;  /* 0x0000000400007245 */ /* 0x004fc80000201000 */
[----:B------:R-:W-:-:S04]  /*1160*/  F2FP.BF16.F32.PACK_AB R0, RZ, R0 ;  /* 0x00000000ff00723e */ /* 0x000fc800000010ff */
[----:B------:R-:W-:-:S07]  /*1170*/  PRMT R17, R0, 0x7610, R17 ;  /* 0x0000761000117816 */ /* 0x000fce0000000011 */
.L_x_3645:
[----:B------:R-:W-:-:S07]  /*1180*/  VIADD R23, R25, 0x80 ;  /* 0x0000008019177836 */ /* 0x000fce0000000000 */
.L_x_3639:
[----:B------:R-:W-:Y:S05]  /*1190*/  BSYNC.RECONVERGENT B6 ;  /* 0x0000000000067941 */ /* 0x000fea0003800200 */
.L_x_3638:
[----:B------:R-:W-:Y:S01]  /*11a0*/  ISETP.GE.AND P0, PT, R23, R16, PT ;  /* 0x000000101700720c */ /* 0x000fe20003f06270 */
[----:B------:R-:W-:Y:S01]  /*11b0*/  BSSY.RECONVERGENT B6, `(.L_x_3674) ;  /* 0x0000110000067945 */ /* 0x000fe20003800200 */
[----:B------:R-:W-:-:S11]  /*11c0*/  PRMT R18, RZ, 0x7610, R18 ;  /* 0x00007610ff127816 */ /* 0x000fd60000000012 */
        /* <DEDUP_REMOVED lines=23> */
.L_x_3679:
[----:B------:R-:W2:Y:S02]  /*1340*/  LDG.E.U8 R4, desc[UR36][R4.64] ;  /* 0x0000002404047981 */ /* 0x000ea4000c1e1100 */
[----:B--2---:R-:W-:-:S04]  /*1350*/  I2FP.F32.U32 R0, R4 ;  /* 0x0000000400007245 */ /* 0x004fc80000201000 */
[----:B------:R-:W-:-:S04]  /*1360*/  F2FP.BF16.F32.PACK_AB R0, RZ, R0 ;  /* 0x00000000ff00723e */ /* 0x000fc800000010ff */
[----:B------:R-:W-:Y:S01]  /*1370*/  PRMT R18, R0, 0x7610, R18 ;  /* 0x0000761000127816 */ /* 0x000fe20000000012 */
[----:B------:R-:W-:Y:S06]  /*1380*/  BRA `(.L_x_3681) ;  /* 0x0000000c00c47947 */ /* 0x000fec0003800000 */
.L_x_3678:
        /* <DEDUP_REMOVED lines=11> */
.L_x_3683:
[----:B------:R-:W2:Y:S02]  /*1440*/  LDG.E R4, desc[UR36][R4.64] ;  /* 0x0000002404047981 */ /* 0x000ea4000c1e1900 */
[----:B--2---:R-:W-:-:S04]  /*1450*/  I2FP.F32.S32 R0, R4 ;  /* 0x0000000400007245 */ /* 0x004fc80000201400 */
[----:B------:R-:W-:-:S04]  /*1460*/  F2FP.BF16.F32.PACK_AB R0, RZ, R0 ;  /* 0x00000000ff00723e */ /* 0x000fc800000010ff */
[----:B------:R-:W-:Y:S01]  /*1470*/  PRMT R18, R0, 0x7610, R18 ;  /* 0x0000761000127816 */ /* 0x000fe20000000012 */
[----:B------:R-:W-:Y:S06]  /*1480*/  BRA `(.L_x_3681) ;  /* 0x0000000c00847947 */ /* 0x000fec0003800000 */
.L_x_3682:
[----:B------:R-:W2:Y:S02]  /*1490*/  LDG.E.U16 R4, desc[UR36][R4.64] ;  /* 0x0000002404047981 */ /* 0x000ea4000c1e1500 */
[----:B--2---:R-:W0:Y:S02]  /*14a0*/  I2F.S16 R0, R4 ;  /* 0x0000000400007306 */ /* 0x004e240000101400 */
[----:B0-----:R-:W-:-:S04]  /*14b0*/  F2FP.BF16.F32.PACK_AB R0, RZ, R0 ;  /* 0x00000000ff00723e */ /* 0x001fc800000010ff */
[----:B------:R-:W-:Y:S01]  /*14c0*/  PRMT R18, R0, 0x7610, R18 ;  /* 0x0000761000127816 */ /* 0x000fe20000000012 */
[----:B------:R-:W-:Y:S06]  /*14d0*/  BRA `(.L_x_3681) ;  /* 0x0000000c00707947 */ /* 0x000fec0003800000 */
.L_x_3677:
        /* <DEDUP_REMOVED lines=9> */
.L_x_3685:
[----:B------:R-:W2:Y:S02]  /*1570*/  LDG.E.U16 R0, desc[UR36][R4.64] ;  /* 0x0000002404007981 */ /* 0x000ea4000c1e1500 */
[----:B--2---:R-:W-:-:S05]  /*1580*/  HADD2.F32 R0, -RZ, R0.H0_H0 ;  /* 0x20000000ff007230 */ /* 0x004fca0000004100 */
[----:B------:R-:W-:-:S04]  /*1590*/  F2FP.BF16.F32.PACK_AB R0, RZ, R0 ;  /* 0x00000000ff00723e */ /* 0x000fc800000010ff */
[----:B------:R-:W-:Y:S01]  /*15a0*/  PRMT R18, R0, 0x7610, R18 ;  /* 0x0000761000127816 */ /* 0x000fe20000000012 */
[----:B------:R-:W-:Y:S06]  /*15b0*/  BRA `(.L_x_3681) ;  /* 0x0000000c00387947 */ /* 0x000fec0003800000 */
.L_x_3684:
        /* <DEDUP_REMOVED lines=9> */
.L_x_3687:
[----:B------:R-:W2:Y:S02]  /*1650*/  LDG.E.U16 R4, desc[UR36][R4.64] ;  /* 0x0000002404047981 */ /* 0x000ea4000c1e1500 */
[----:B--2---:R-:W-:-:S05]  /*1660*/  HADD2.F32 R0, -RZ, R4.H0_H0 ;  /* 0x20000004ff007230 */ /* 0x004fca0000004100 */
[----:B------:R-:W-:-:S04]  /*1670*/  F2FP.BF16.F32.PACK_AB R0, RZ, R0 ;  /* 0x00000000ff00723e */ /* 0x000fc800000010ff */
[----:B------:R-:W-:Y:S01]  /*1680*/  PRMT R18, R0, 0x7610, R18 ;  /* 0x0000761000127816 */ /* 0x000fe20000000012 */
[----:B------:R-:W-:Y:S06]  /*1690*/  BRA `(.L_x_3681) ;  /* 0x0000000c00007947 */ /* 0x000fec0003800000 */
.L_x_3686:
        /* <DEDUP_REMOVED lines=9> */
.L_x_3676:
        /* <DEDUP_REMOVED lines=14> */
.L_x_3690:
        /* <DEDUP_REMOVED lines=9> */
.L_x_3689:
        /* <DEDUP_REMOVED lines=27> */
.L_x_3692:
        /* <DEDUP_REMOVED lines=15> */
.L_x_3691:
[----:B------:R0:W5:Y:S01]  /*1b40*/  LDG.E.U16 R18, desc[UR36][R4.64] ;  /* 0x0000002404127981 */ /* 0x000162000c1e1500 */
[----:B------:R-:W-:Y:S05]  /*1b50*/  BRA `(.L_x_3681) ;  /* 0x0000000400d07947 */ /* 0x000fea0003800000 */
.L_x_3688:
        /* <DEDUP_REMOVED lines=13> */
.L_x_3695:
        /* <DEDUP_REMOVED lines=21> */
.L_x_3699:
[----:B------:R-:W-:Y:S05]  /*1d80*/  BSYNC.RECONVERGENT B1 ;  /* 0x0000000000017941 */ /* 0x000fea0003800200 */
.L_x_3698:
[----:B------:R-:W-:Y:S01]  /*1d90*/  IMAD.SHL.U32 R0, R0, 0x100000, RZ ;  /* 0x0010000000007824 */ /* 0x000fe200078e00ff */
[----:B------:R-:W-:-:S04]  /*1da0*/  LEA R3, R3, 0x3b800000, 0x17 ;  /* 0x3b80000003037811 */ /* 0x000fc800078eb8ff */
[----:B------:R-:W-:-:S07]  /*1db0*/  LOP3.LUT R0, R3, R0, R7, 0xfe, !PT ;  /* 0x0000000003007212 */ /* 0x000fce00078efe07 */
.L_x_3697:
[----:B------:R-:W-:Y:S05]  /*1dc0*/  BSYNC.RECONVERGENT B0 ;  /* 0x0000000000007941 */ /* 0x000fea0003800200 */
.L_x_3696:
[----:B------:R-:W-:-:S04]  /*1dd0*/  F2FP.BF16.F32.PACK_AB R0, RZ, R0 ;  /* 0x00000000ff00723e */ /* 0x000fc800000010ff */
[----:B------:R-:W-:Y:S01]  /*1de0*/  PRMT R18, R0, 0x7610, R18 ;  /* 0x0000761000127816 */ /* 0x000fe20000000012 */
[----:B------:R-:W-:Y:S06]  /*1df0*/  BRA `(.L_x_3681) ;  /* 0x0000000400287947 */ /* 0x000fec0003800000 */
.L_x_3694:
        /* <DEDUP_REMOVED lines=21> */
.L_x_3703:
[----:B------:R-:W-:Y:S05]  /*1f50*/  BSYNC.RECONVERGENT B1 ;  /* 0x0000000000017941 */ /* 0x000fea0003800200 */
.L_x_3702:
[----:B------:R-:W-:Y:S01]  /*1f60*/  IMAD.SHL.U32 R0, R0, 0x200000, RZ ;  /* 0x0020000000007824 */ /* 0x000fe200078e00ff */
[----:B------:R-:W-:-:S04]  /*1f70*/  LEA R3, R3, 0x37800000, 0x17 ;  /* 0x3780000003037811 */ /* 0x000fc800078eb8ff */
[----:B------:R-:W-:-:S07]  /*1f80*/  LOP3.LUT R0, R3, R0, R7, 0xfe, !PT ;  /* 0x0000000003007212 */ /* 0x000fce00078efe07 */
.L_x_3701:
[----:B------:R-:W-:Y:S05]  /*1f90*/  BSYNC.RECONVERGENT B0 ;  /* 0x0000000000007941 */ /* 0x000fea0003800200 */
.L_x_3700:
[----:B------:R-:W-:-:S04]  /*1fa0*/  F2FP.BF16.F32.PACK_AB R0, RZ, R0 ;  /* 0x00000000ff00723e */ /* 0x000fc800000010ff */
[----:B------:R-:W-:Y:S01]  /*1fb0*/  PRMT R18, R0, 0x7610, R18 ;  /* 0x0000761000127816 */ /* 0x000fe20000000012 */
[----:B------:R-:W-:Y:S06]  /*1fc0*/  BRA `(.L_x_3681) ;  /* 0x0000000000b47947 */ /* 0x000fec0003800000 */
.L_x_3693:
        /* <DEDUP_REMOVED lines=14> */
.L_x_3707:
[----:B------:R-:W-:Y:S05]  /*20b0*/  BSYNC.RECONVERGENT B0 ;  /* 0x0000000000007941 */ /* 0x000fea0003800200 */
.L_x_3706:
[----:B------:R-:W-:-:S04]  /*20c0*/  F2FP.BF16.F32.PACK_AB R0, RZ, R0 ;  /* 0x00000000ff00723e */ /* 0x000fc800000010ff */
[----:B------:R-:W-:Y:S01]  /*20d0*/  PRMT R18, R0, 0x7610, R18 ;  /* 0x0000761000127816 */ /* 0x000fe20000000012 */
[----:B------:R-:W-:Y:S06]  /*20e0*/  BRA `(.L_x_3681) ;  /* 0x00000000006c7947 */ /* 0x000fec0003800000 */
.L_x_3680:
        /* <DEDUP_REMOVED lines=16> */
.L_x_3708:
[----:B------:R-:W-:Y:S01]  /*21f0*/  PRMT R18, RZ, 0x7610, R18 ;  /* 0x00007610ff127816 */ /* 0x000fe20000000012 */
[----:B------:R-:W-:Y:S06]  /*2200*/  BRA `(.L_x_3681) ;  /* 0x0000000000247947 */ /* 0x000fec0003800000 */
.L_x_3705:
[----:B------:R-:W2:Y:S02]  /*2210*/  LDG.E.64 R4, desc[UR36][R4.64] ;  /* 0x0000002404047981 */ /* 0x000ea4000c1e1b00 */
[----:B--2---:R-:W0:Y:S02]  /*2220*/  I2F.U64 R0, R4 ;  /* 0x0000000400007312 */ /* 0x004e240000301000 */
[----:B0-----:R-:W-:-:S04]  /*2230*/  F2FP.BF16.F32.PACK_AB R0, RZ, R0 ;  /* 0x00000000ff00723e */ /* 0x001fc800000010ff */
[----:B------:R-:W-:Y:S01]  /*2240*/  PRMT R18, R0, 0x7610, R18 ;  /* 0x0000761000127816 */ /* 0x000fe20000000012 */
[----:B------:R-:W-:Y:S06]  /*2250*/  BRA `(.L_x_3681) ;  /* 0x0000000000107947 */ /* 0x000fec0003800000 */
.L_x_3704:
[----:B------:R-:W2:Y:S02]  /*2260*/  LDG.E R4, desc[UR36][R4.64] ;  /* 0x0000002404047981 */ /* 0x000ea4000c1e1900 */
[----:B--2---:R-:W-:-:S04]  /*2270*/  I2FP.F32.U32 R0, R4 ;  /* 0x0000000400007245 */ /* 0x004fc80000201000 */
[----:B------:R-:W-:-:S04]  /*2280*/  F2FP.BF16.F32.PACK_AB R0, RZ, R0 ;  /* 0x00000000ff00723e */ /* 0x000fc800000010ff */
[----:B------:R-:W-:-:S07]  /*2290*/  PRMT R18, R0, 0x7610, R18 ;  /* 0x0000761000127816 */ /* 0x000fce0000000012 */
.L_x_3681:
[----:B------:R-:W-:-:S07]  /*22a0*/  VIADD R23, R23, 0x80 ;  /* 0x0000008017177836 */ /* 0x000fce0000000000 */
.L_x_3675:
[----:B------:R-:W-:Y:S05]  /*22b0*/  BSYNC.RECONVERGENT B6 ;  /* 0x0000000000067941 */ /* 0x000fea0003800200 */
.L_x_3674:
        /* <DEDUP_REMOVED lines=26> */
.L_x_3714:
[----:B------:R-:W2:Y:S02]  /*2460*/  LDG.E.U8 R4, desc[UR36][R4.64] ;  /* 0x0000002404047981 */ /* 0x000ea4000c1e1100 */
[----:B--2---:R-:W-:-:S04]  /*2470*/  I2FP.F32.U32 R0, R4 ;  /* 0x0000000400007245 */ /* 0x004fc80000201000 */
[----:B------:R-:W-:-:S04]  /*2480*/  F2FP.BF16.F32.PACK_AB R0, RZ, R0 ;  /* 0x00000000ff00723e */ /* 0x000fc800000010ff */
[----:B------:R-:W-:Y:S01]  /*2490*/  PRMT R19, R0, 0x7610, R19 ;  /* 0x0000761000137816 */ /* 0x000fe20000000013 */
[----:B------:R-:W-:Y:S06]  /*24a0*/  BRA `(.L_x_3716) ;  /* 0x0000000c00c47947 */ /* 0x000fec0003800000 */
.L_x_3713:
        /* <DEDUP_REMOVED lines=11> */
.L_x_3718:
[----:B------:R-:W2:Y:S02]  /*2560*/  LDG.E R4, desc[UR36][R4.64] ;  /* 0x0000002404047981 */ /* 0x000ea4000c1e1900 */
[----:B--2---:R-:W-:-:S04]  /*2570*/  I2FP.F32.S32 R0, R4 ;  /* 0x0000000400007245 */ /* 0x004fc80000201400 */
[----:B------:R-:W-:-:S04]  /*2580*/  F2FP.BF16.F32.PACK_AB R0, RZ, R0 ;  /* 0x00000000ff00723e */ /* 0x000fc800000010ff */
[----:B------:R-:W-:Y:S01]  /*2590*/  PRMT R19, R0, 0x7610, R19 ;  /* 0x0000761000137816 */ /* 0x000fe20000000013 */
[----:B------:R-:W-:Y:S06]  /*25a0*/  BRA `(.L_x_3716) ;  /* 0x0000000c00847947 */ /* 0x000fec0003800000 */
.L_x_3717:
[----:B------:R-:W2:Y:S02]  /*25b0*/  LDG.E.U16 R4, desc[UR36][R4.64] ;  /* 0x0000002404047981 */ /* 0x000ea4000c1e1500 */
[----:B--2---:R-:W0:Y:S02]  /*25c0*/  I2F.S16 R0, R4 ;  /* 0x0000000400007306 */ /* 0x004e240000101400 */
[----:B0-----:R-:W-:-:S04]  /*25d0*/  F2FP.BF16.F32.PACK_AB R0, RZ, R0 ;  /* 0x00000000ff00723e */ /* 0x001fc800000010ff */
[----:B------:R-:W-:Y:S01]  /*25e0*/  PRMT R19, R0, 0x7610, R19 ;  /* 0x0000761000137816 */ /* 0x000fe20000000013 */
[----:B------:R-:W-:Y:S06]  /*25f0*/  BRA `(.L_x_3716) ;  /* 0x0000000c00707947 */ /* 0x000fec0003800000 */
.L_x_3712:
        /* <DEDUP_REMOVED lines=9> */
.L_x_3720:
[----:B------:R-:W2:Y:S02]  /*2690*/  LDG.E.U16 R0, desc[UR36][R4.64] ;  /* 0x0000002404007981 */ /* 0x000ea4000c1e1500 */
[----:B--2---:R-:W-:-:S05]  /*26a0*/  HADD2.F32 R0, -RZ, R0.H0_H0 ;  /* 0x20000000ff007230 */ /* 0x004fca0000004100 */
[----:B------:R-:W-:-:S04]  /*26b0*/  F2FP.BF16.F32.PACK_AB R0, RZ, R0 ;  /* 0x00000000ff00723e */ /* 0x000fc800000010ff */
[----:B------:R-:W-:Y:S01]  /*26c0*/  PRMT R19, R0, 0x7610, R19 ;  /* 0x0000761000137816 */ /* 0x000fe20000000013 */
[----:B------:R-:W-:Y:S06]  /*26d0*/  BRA `(.L_x_3716) ;  /* 0x0000000c00387947 */ /* 0x000fec0003800000 */
.L_x_3719:
        /* <DEDUP_REMOVED lines=9> */
.L_x_3722:
[----:B------:R-:W2:Y:S02]  /*2770*/  LDG.E.U16 R4, desc[UR36][R4.64] ;  /* 0x0000002404047981 */ /* 0x000ea4000c1e1500 */
[----:B--2---:R-:W-:-:S05]  /*2780*/  HADD2.F32 R0, -RZ, R4.H0_H0 ;  /* 0x20000004ff007230 */ /* 0x004fca0000004100 */
[----:B------:R-:W-:-:S04]  /*2790*/  F2FP.BF16.F32.PACK_AB R0, RZ, R0 ;  /* 0x00000000ff00723e */ /* 0x000fc800000010ff */
[----:B------:R-:W-:Y:S01]  /*27a0*/  PRMT R19, R0, 0x7610, R19 ;  /* 0x0000761000137816 */ /* 0x000fe20000000013 */
[----:B------:R-:W-:Y:S06]  /*27b0*/  BRA `(.L_x_3716) ;  /* 0x0000000c00007947 */ /* 0x000fec0003800000 */
.L_x_3721:
        /* <DEDUP_REMOVED lines=9> */
.L_x_3711:
        /* <DEDUP_REMOVED lines=14> */
.L_x_3725:
        /* <DEDUP_REMOVED lines=9> */
.L_x_3724:
        /* <DEDUP_REMOVED lines=27> */
.L_x_3727:
        /* <DEDUP_REMOVED lines=15> */
.L_x_3726:
[----:B------:R0:W5:Y:S01]  /*2c60*/  LDG.E.U16 R19, desc[UR36][R4.64] ;  /* 0x0000002404137981 */ /* 0x000162000c1e1500 */
[----:B------:R-:W-:Y:S05]  /*2c70*/  BRA `(.L_x_3716) ;  /* 0x0000000400d07947 */ /* 0x000fea0003800000 */
.L_x_3723:
        /* <DEDUP_REMOVED lines=13> */
.L_x_3730:
        /* <DEDUP_REMOVED lines=21> */
.L_x_3734:
[----:B------:R-:W-:Y:S05]  /*2ea0*/  BSYNC.RECONVERGENT B1 ;  /* 0x0000000000017941 */ /* 0x000fea0003800200 */
.L_x_3733:
[----:B------:R-:W-:Y:S01]  /*2eb0*/  IMAD.SHL.U32 R0, R0, 0x100000, RZ ;  /* 0x0010000000007824 */ /* 0x000fe200078e00ff */
[----:B------:R-:W-:-:S04]  /*2ec0*/  LEA R3, R3, 0x3b800000, 0x17 ;  /* 0x3b80000003037811 */ /* 0x000fc800078eb8ff */
[----:B------:R-:W-:-:S07]  /*2ed0*/  LOP3.LUT R0, R3, R0, R7, 0xfe, !PT ;  /* 0x0000000003007212 */ /* 0x000fce00078efe07 */
.L_x_3732:
[----:B------:R-:W-:Y:S05]  /*2ee0*/  BSYNC.RECONVERGENT B0 ;  /* 0x0000000000007941 */ /* 0x000fea0003800200 */
.L_x_3731:
[----:B------:R-:W-:-:S04]  /*2ef0*/  F2FP.BF16.F32.PACK_AB R0, RZ, R0 ;  /* 0x00000000ff00723e */ /* 0x000fc800000010ff */
[----:B------:R-:W-:Y:S01]  /*2f00*/  PRMT R19, R0, 0x7610, R19 ;  /* 0x0000761000137816 */ /* 0x000fe20000000013 */
[----:B------:R-:W-:Y:S06]  /*2f10*/  BRA `(.L_x_3716) ;  /* 0x0000000400287947 */ /* 0x000fec0003800000 */
.L_x_3729:
        /* <DEDUP_REMOVED lines=21> */
.L_x_3738:
[----:B------:R-:W-:Y:S05]  /*3070*/  BSYNC.RECONVERGENT B1 ;  /* 0x0000000000017941 */ /* 0x000fea0003800200 */
.L_x_3737:
[----:B------:R-:W-:Y:S01]  /*3080*/  IMAD.SHL.U32 R0, R0, 0x200000, RZ ;  /* 0x0020000000007824 */ /* 0x000fe200078e00ff */
[----:B------:R-:W-:-:S04]  /*3090*/  LEA R3, R3, 0x37800000, 0x17 ;  /* 0x3780000003037811 */ /* 0x000fc800078eb8ff */
[----:B------:R-:W-:-:S07]  /*30a0*/  LOP3.LUT R0, R3, R0, R7, 0xfe, !PT ;  /* 0x0000000003007212 */ /* 0x000fce00078efe07 */
.L_x_3736:
[----:B------:R-:W-:Y:S05]  /*30b0*/  BSYNC.RECONVERGENT B0 ;  /* 0x0000000000007941 */ /* 0x000fea0003800200 */
.L_x_3735:
[----:B------:R-:W-:-:S04]  /*30c0*/  F2FP.BF16.F32.PACK_AB R0, RZ, R0 ;  /* 0x00000000ff00723e */ /* 0x000fc800000010ff */
[----:B------:R-:W-:Y:S01]  /*30d0*/  PRMT R19, R0, 0x7610, R19 ;  /* 0x0000761000137816 */ /* 0x000fe20000000013 */
[----:B------:R-:W-:Y:S06]  /*30e0*/  BRA `(.L_x_3716) ;  /* 0x0000000000b47947 */ /* 0x000fec0003800000 */
.L_x_3728:
        /* <DEDUP_REMOVED lines=14> */
.L_x_3742:
[----:B------:R-:W-:Y:S05]  /*31d0*/  BSYNC.RECONVERGENT B0 ;  /* 0x0000000000007941 */ /* 0x000fea0003800200 */
.L_x_3741:
[----:B------:R-:W-:-:S04]  /*31e0*/  F2FP.BF16.F32.PACK_AB R0, RZ, R0 ;  /* 0x00000000ff00723e */ /* 0x000fc800000010ff */
[----:B------:R-:W-:Y:S01]  /*31f0*/  PRMT R19, R0, 0x7610, R19 ;  /* 0x0000761000137816 */ /* 0x000fe20000000013 */
[----:B------:R-:W-:Y:S06]  /*3200*/  BRA `(.L_x_3716) ;  /* 0x00000000006c7947 */ /* 0x000fec0003800000 */
.L_x_3715:
        /* <DEDUP_REMOVED lines=16> */
.L_x_3743:
[----:B------:R-:W-:Y:S01]  /*3310*/  PRMT R19, RZ, 0x7610, R19 ;  /* 0x00007610ff137816 */ /* 0x000fe20000000013 */
[----:B------:R-:W-:Y:S06]  /*3320*/  BRA `(.L_x_3716) ;  /* 0x0000000000247947 */ /* 0x000fec0003800000 */
.L_x_3740:
[----:B------:R-:W2:Y:S02]  /*3330*/  LDG.E.64 R4, desc[UR36][R4.64] ;  /* 0x0000002404047981 */ /* 0x000ea4000c1e1b00 */
[----:B--2---:R-:W0:Y:S02]  /*3340*/  I2F.U64 R0, R4 ;  /* 0x0000000400007312 */ /* 0x004e240000301000 */
[----:B0-----:R-:W-:-:S04]  /*3350*/  F2FP.BF16.F32.PACK_AB R0, RZ, R0 ;  /* 0x00000000ff00723e */ /* 0x001fc800000010ff */
[----:B------:R-:W-:Y:S01]  /*3360*/  PRMT R19, R0, 0x7610, R19 ;  /* 0x0000761000137816 */ /* 0x000fe20000000013 */
[----:B------:R-:W-:Y:S06]  /*3370*/  BRA `(.L_x_3716) ;  /* 0x0000000000107947 */ /* 0x000fec0003800000 */
.L_x_3739:
[----:B------:R-:W2:Y:S02]  /*3380*/  LDG.E R4, desc[UR36][R4.64] ;  /* 0x0000002404047981 */ /* 0x000ea4000c1e1900 */
[----:B--2---:R-:W-:-:S04]  /*3390*/  I2FP.F32.U32 R0, R4 ;  /* 0x0000000400007245 */ /* 0x004fc80000201000 */
[----:B------:R-:W-:-:S04]  /*33a0*/  F2FP.BF16.F32.PACK_AB R0, RZ, R0 ;  /* 0x00000000ff00723e */ /* 0x000fc800000010ff */
[----:B------:R-:W-:-:S07]  /*33b0*/  PRMT R19, R0, 0x7610, R19 ;  /* 0x0000761000137816 */ /* 0x000fce0000000013 */
.L_x_3716:
[----:B------:R-:W-:-:S07]  /*33c0*/  VIADD R23, R23, 0x80 ;  /* 0x0000008017177836 */ /* 0x000fce0000000000 */
.L_x_3710:
[----:B------:R-:W-:Y:S05]  /*33d0*/  BSYNC.RECONVERGENT B6 ;  /* 0x0000000000067941 */ /* 0x000fea0003800200 */
.L_x_3709:
        /* <DEDUP_REMOVED lines=25> */
.L_x_3749:
[----:B------:R-:W2:Y:S02]  /*3570*/  LDG.E.U8 R4, desc[UR36][R4.64] ;  /* 0x0000002404047981 */ /* 0x000ea4000c1e1100 */
[----:B--2---:R-:W-:-:S04]  /*3580*/  I2FP.F32.U32 R0, R4 ;  /* 0x0000000400007245 */ /* 0x004fc80000201000 */
[----:B------:R-:W-:Y:S01]  /*3590*/  F2FP.BF16.F32.PACK_AB R0, RZ, R0 ;  /* 0x00000000ff00723e */ /* 0x000fe200000010ff */
[----:B------:R-:W-:Y:S06]  /*35a0*/  BRA `(.L_x_3745) ;  /* 0x0000000c00887947 */ /* 0x000fec0003800000 */
.L_x_3748:
        /* <DEDUP_REMOVED lines=10> */
.L_x_3752:
[----:B------:R-:W2:Y:S02]  /*3650*/  LDG.E R4, desc[UR36][R4.64] ;  /* 0x0000002404047981 */ /* 0x000ea4000c1e1900 */
[----:B--2---:R-:W-:-:S04]  /*3660*/  I2FP.F32.S32 R0, R4 ;  /* 0x0000000400007245 */ /* 0x004fc80000201400 */
[----:B------:R-:W-:Y:S01]  /*3670*/  F2FP.BF16.F32.PACK_AB R0, RZ, R0 ;  /* 0x00000000ff00723e */ /* 0x000fe200000010ff */
[----:B------:R-:W-:Y:S06]  /*3680*/  BRA `(.L_x_3745) ;  /* 0x0000000c00507947 */ /* 0x000fec0003800000 */
.L_x_3751:
[----:B------:R-:W2:Y:S02]  /*3690*/  LDG.E.U16 R4, desc[UR36][R4.64] ;  /* 0x0000002404047981 */ /* 0x000ea4000c1e1500 */
[----:B--2---:R-:W0:Y:S02]  /*36a0*/  I2F.S16 R0, R4 ;  /* 0x0000000400007306 */ /* 0x004e240000101400 */
[----:B0-----:R-:W-:Y:S01]  /*36b0*/  F2FP.BF16.F32.PACK_AB R0, RZ, R0 ;  /* 0x00000000ff00723e */ /* 0x001fe200000010ff */
[----:B------:R-:W-:Y:S06]  /*36c0*/  BRA `(.L_x_3745) ;  /* 0x0000000c00407947 */ /* 0x000fec0003800000 */
.L_x_3747:
        /* <DEDUP_REMOVED lines=9> */
.L_x_3754:
[----:B------:R-:W2:Y:S02]  /*3760*/  LDG.E.U16 R0, desc[UR36][R4.64] ;  /* 0x0000002404007981 */ /* 0x000ea4000c1e1500 */
[----:B--2---:R-:W-:-:S05]  /*3770*/  HADD2.F32 R0, -RZ, R0.H0_H0 ;  /* 0x20000000ff007230 */ /* 0x004fca0000004100 */
[----:B------:R-:W-:Y:S01]  /*3780*/  F2FP.BF16.F32.PACK_AB R0, RZ, R0 ;  /* 0x00000000ff00723e */ /* 0x000fe200000010ff */
[----:B------:R-:W-:Y:S06]  /*3790*/  BRA `(.L_x_3745) ;  /* 0x0000000c000c7947 */ /* 0x000fec0003800000 */
.L_x_3753:
        /* <DEDUP_REMOVED lines=9> */
.L_x_3756:
[----:B------:R-:W2:Y:S02]  /*3830*/  LDG.E.U16 R4, desc[UR36][R4.64] ;  /* 0x0000002404047981 */ /* 0x000ea4000c1e1500 */
[----:B--2---:R-:W-:-:S05]  /*3840*/  HADD2.F32 R0, -RZ, R4.H0_H0 ;  /* 0x20000004ff007230 */ /* 0x004fca0000004100 */
[----:B------:R-:W-:Y:S01]  /*3850*/  F2FP.BF16.F32.PACK_AB R0, RZ, R0 ;  /* 0x00000000ff00723e */ /* 0x000fe200000010ff */
[----:B------:R-:W-:Y:S06]  /*3860*/  BRA `(.L_x_3745) ;  /* 0x0000000800d87947 */ /* 0x000fec0003800000 */
.L_x_3755:
        /* <DEDUP_REMOVED lines=8> */
.L_x_3746:
        /* <DEDUP_REMOVED lines=13> */
.L_x_3759:
        /* <DEDUP_REMOVED lines=8> */
.L_x_3758:
        /* <DEDUP_REMOVED lines=27> */
.L_x_3761:
        /* <DEDUP_REMOVED lines=14> */
.L_x_3760:
[----:B------:R1:W5:Y:S01]  /*3cd0*/  LDG.E.U16 R0, desc[UR36][R4.64] ;  /* 0x0000002404007981 */ /* 0x000362000c1e1500 */
[----:B------:R-:W-:Y:S05]  /*3ce0*/  BRA `(.L_x_3745) ;  /* 0x0000000400b87947 */ /* 0x000fea0003800000 */
.L_x_3757:
        /* <DEDUP_REMOVED lines=12> */
.L_x_3764:
        /* <DEDUP_REMOVED lines=21> */
.L_x_3768:
[----:B------:R-:W-:Y:S05]  /*3f00*/  BSYNC.RECONVERGENT B1 ;  /* 0x0000000000017941 */ /* 0x000fea0003800200 */
.L_x_3767:
[----:B------:R-:W-:Y:S01]  /*3f10*/  IMAD.SHL.U32 R0, R0, 0x100000, RZ ;  /* 0x0010000000007824 */ /* 0x000fe200078e00ff */
[----:B------:R-:W-:-:S04]  /*3f20*/  LEA R3, R3, 0x3b800000, 0x17 ;  /* 0x3b80000003037811 */ /* 0x000fc800078eb8ff */
[----:B------:R-:W-:-:S07]  /*3f30*/  LOP3.LUT R0, R3, R0, R7, 0xfe, !PT ;  /* 0x0000000003007212 */ /* 0x000fce00078efe07 */
.L_x_3766:
[----:B------:R-:W-:Y:S05]  /*3f40*/  BSYNC.RECONVERGENT B0 ;  /* 0x0000000000007941 */ /* 0x000fea0003800200 */
.L_x_3765:
[----:B------:R-:W-:Y:S01]  /*3f50*/  F2FP.BF16.F32.PACK_AB R0, RZ, R0 ;  /* 0x00000000ff00723e */ /* 0x000fe200000010ff */
[----:B------:R-:W-:Y:S06]  /*3f60*/  BRA `(.L_x_3745) ;  /* 0x0000000400187947 */ /* 0x000fec0003800000 */
.L_x_3763:
        /* <DEDUP_REMOVED lines=21> */
.L_x_3772:
[----:B------:R-:W-:Y:S05]  /*40c0*/  BSYNC.RECONVERGENT B1 ;  /* 0x0000000000017941 */ /* 0x000fea0003800200 */
.L_x_3771:
[----:B------:R-:W-:Y:S01]  /*40d0*/  IMAD.SHL.U32 R0, R0, 0x200000, RZ ;  /* 0x0020000000007824 */ /* 0x000fe200078e00ff */
[----:B------:R-:W-:-:S04]  /*40e0*/  LEA R3, R3, 0x37800000, 0x17 ;  /* 0x3780000003037811 */ /* 0x000fc800078eb8ff */
[----:B------:R-:W-:-:S07]  /*40f0*/  LOP3.LUT R0, R3, R0, R7, 0xfe, !PT ;  /* 0x0000000003007212 */ /* 0x000fce00078efe07 */
.L_x_3770:
[----:B------:R-:W-:Y:S05]  /*4100*/  BSYNC.RECONVERGENT B0 ;  /* 0x0000000000007941 */ /* 0x000fea0003800200 */
.L_x_3769:
[----:B------:R-:W-:Y:S01]  /*4110*/  F2FP.BF16.F32.PACK_AB R0, RZ, R0 ;  /* 0x00000000ff00723e */ /* 0x000fe200000010ff */
[----:B------:R-:W-:Y:S06]  /*4120*/  BRA `(.L_x_3745) ;  /* 0x0000000000a87947 */ /* 0x000fec0003800000 */
.L_x_3762:
        /* <DEDUP_REMOVED lines=14> */
.L_x_3776:
[----:B------:R-:W-:Y:S05]  /*4210*/  BSYNC.RECONVERGENT B0 ;  /* 0x0000000000007941 */ /* 0x000fea0003800200 */
.L_x_3775:
[----:B------:R-:W-:Y:S01]  /*4220*/  F2FP.BF16.F32.PACK_AB R0, RZ, R0 ;  /* 0x00000000ff00723e */ /* 0x000fe200000010ff */
[----:B------:R-:W-:Y:S06]  /*4230*/  BRA `(.L_x_3745) ;  /* 0x0000000000647947 */ /* 0x000fec0003800000 */
.L_x_3750:
        /* <DEDUP_REMOVED lines=16> */
.L_x_3777:
[----:B------:R-:W-:Y:S01]  /*4340*/  PRMT R0, RZ, 0x7610, R0 ;  /* 0x00007610ff007816 */ /* 0x000fe20000000000 */
[----:B------:R-:W-:Y:S06]  /*4350*/  BRA `(.L_x_3745) ;  /* 0x00000000001c7947 */ /* 0x000fec0003800000 */
.L_x_3774:
[----:B------:R-:W2:Y:S02]  /*4360*/  LDG.E.64 R4, desc[UR36][R4.64] ;  /* 0x0000002404047981 */ /* 0x000ea4000c1e1b00 */
[----:B--2---:R-:W0:Y:S02]  /*4370*/  I2F.U64 R0, R4 ;  /* 0x0000000400007312 */ /* 0x004e240000301000 */
[----:B0-----:R-:W-:Y:S01]  /*4380*/  F2FP.BF16.F32.PACK_AB R0, RZ, R0 ;  /* 0x00000000ff00723e */ /* 0x001fe200000010ff */
[----:B------:R-:W-:Y:S06]  /*4390*/  BRA `(.L_x_3745) ;  /* 0x00000000000c7947 */ /* 0x000fec0003800000 */
.L_x_3773:
[----:B------:R-:W2:Y:S02]  /*43a0*/  LDG.E R4, desc[UR36][R4.64] ;  /* 0x0000002404047981 */ /* 0x000ea4000c1e1900 */
[----:B--2---:R-:W-:-:S04]  /*43b0*/  I2FP.F32.U32 R0, R4 ;  /* 0x0000000400007245 */ /* 0x004fc80000201000 */
[----:B------:R-:W-:-:S07]  /*43c0*/  F2FP.BF16.F32.PACK_AB R0, RZ, R0 ;  /* 0x00000000ff00723e */ /* 0x000fce00000010ff */
.L_x_3745:
[----:B------:R-:W-:Y:S05]  /*43d0*/  BSYNC.RECONVERGENT B6 ;  /* 0x0000000000067941 */ /* 0x000fea0003800200 */
.L_x_3744:
[CC--:B------:R-:W-:Y:S01]  /*43e0*/  ISETP.GE.AND P2, PT, R25.reuse, R16.reuse, PT ;  /* 0x000000101900720c */ /* 0x0c0fe20003f46270 */
[C---:B------:R-:W-:Y:S01]  /*43f0*/  VIADD R23, R25.reuse, 0x80 ;  /* 0x0000008019177836 */ /* 0x040fe20000000000 */
[----:B------:R-:W-:Y:S01]  /*4400*/  PLOP3.LUT P0, PT, PT, PT, PT, 0x80, 0x8 ;  /* 0x000000000008781c */ /* 0x000fe20003f0f070 */
[----:B------:R-:W-:Y:S01]  /*4410*/  VIADD R7, R25, 0x100 ;  /* 0x0000010019077836 */ /* 0x000fe20000000000 */
[----:B------:R-:W-:Y:S02]  /*4420*/  BSSY.RECONVERGENT B6, `(.L_x_3778) ;  /* 0x000012e000067945 */ /* 0x000fe40003800200 */
[-C--:B------:R-:W-:Y:S02]  /*4430*/  ISETP.GE.AND P5, PT, R23, R16.reuse, PT ;  /* 0x000000101700720c */ /* 0x080fe40003fa6270 */
[----:B------:R-:W-:Y:S01]  /*4440*/  ISETP.GE.AND P4, PT, R7, R16, PT ;  /* 0x000000100700720c */ /* 0x000fe20003f86270 */
[----:B------:R-:W-:-:S04]  /*4450*/  VIADD R7, R25, 0x180 ;  /* 0x0000018019077836 */ /* 0x000fc80000000000 */
[----:B------:R-:W2:Y:S01]  /*4460*/  @!P2 LDC R8, c[0x0][0x388] ;  /* 0x0000e200ff08ab82 */ /* 0x000ea20000000800 */
[----:B-----5:R-:W-:Y:S01]  /*4470*/  @!P2 IMAD.U32 R3, R17, 0x10000, RZ ;  /* 0x000100001103a824 */ /* 0x020fe200078e00ff */
[----:B------:R-:W-:-:S04]  /*4480*/  ISETP.GE.AND P3, PT, R7, R16, PT ;  /* 0x000000100700720c */ /* 0x000fc80003f66270 */
[----:B------:R-:W-:Y:S01]  /*4490*/  @!P2 FSETP.GT.FTZ.AND P1, PT, R3, RZ, PT ;  /* 0x000000ff0300a20b */ /* 0x000fe20003f34000 */
[----:B01----:R-:W-:Y:S01]  /*44a0*/  @!P5 IMAD.U32 R4, R18, 0x10000, RZ ;  /* 0x000100001204d824 */ /* 0x003fe200078e00ff */
[----:B------:R-:W0:Y:S01]  /*44b0*/  @!P5 LDC R9, c[0x0][0x388] ;  /* 0x0000e200ff09db82 */ /* 0x000e220000000800 */
[----:B------:R-:W-:Y:S01]  /*44c0*/  @!P4 IMAD.U32 R6, R19, 0x10000, RZ ;  /* 0x000100001306c824 */ /* 0x000fe200078e00ff */
[----:B------:R-:W-:Y:S02]  /*44d0*/  @!P2 PLOP3.LUT P0, PT, P1, PT, PT, 0x80, 0x8 ;  /* 0x000000000008a81c */ /* 0x000fe40000f0f070 */
[----:B------:R-:W-:Y:S02]  /*44e0*/  @!P5 FSETP.GT.FTZ.AND P6, PT, R4, RZ, PT ;  /* 0x000000ff0400d20b */ /* 0x000fe40003fd4000 */
[----:B------:R-:W-:Y:S01]  /*44f0*/  PLOP3.LUT P1, PT, PT, PT, PT, 0x80, 0x8 ;  /* 0x000000000008781c */ /* 0x000fe20003f2f070 */
[----:B------:R-:W-:Y:S01]  /*4500*/  @!P3 IMAD.U32 R0, R0, 0x10000, RZ ;  /* 0x000100000000b824 */ /* 0x000fe200078e00ff */
[----:B------:R-:W-:Y:S01]  /*4510*/  @!P5 PLOP3.LUT P1, PT, P6, PT, PT, 0x80, 0x8 ;  /* 0x000000000008d81c */ /* 0x000fe2000372f070 */
[----:B------:R-:W1:Y:S01]  /*4520*/  @!P4 LDC R7, c[0x0][0x388] ;  /* 0x0000e200ff07cb82 */ /* 0x000e620000000800 */
[----:B------:R-:W-:-:S05]  /*4530*/  @!P4 FSETP.GT.FTZ.AND P6, PT, R6, RZ, PT ;  /* 0x000000ff0600c20b */ /* 0x000fca0003fd4000 */
[----:B--2---:R-:W-:Y:S02]  /*4540*/  @!P0 FMUL.FTZ R3, R3, R8 ;  /* 0x0000000803038220 */ /* 0x004fe40000410000 */
[----:B------:R-:W2:Y:S01]  /*4550*/  @!P3 LDC R11, c[0x0][0x388] ;  /* 0x0000e200ff0bbb82 */ /* 0x000ea20000000800 */
[----:B------:R-:W-:Y:S02]  /*4560*/  PLOP3.LUT P0, PT, PT, PT, PT, 0x80, 0x8 ;  /* 0x000000000008781c */ /* 0x000fe40003f0f070 */
[----:B------:R-:W-:Y:S01]  /*4570*/  @!P4 PLOP3.LUT P0, PT, P6, PT, PT, 0x80, 0x8 ;  /* 0x000000000008c81c */ /* 0x000fe2000370f070 */
[----:B------:R3:W4:Y:S01]  /*4580*/  @!P2 F2F.BF16.F32 R5, R3 ;  /* 0x000000030005a304 */ /* 0x0007220000202000 */
[----:B------:R-:W-:Y:S01]  /*4590*/  @!P3 FSETP.GT.FTZ.AND P6, PT, R0, RZ, PT ;  /* 0x000000ff0000b20b */ /* 0x000fe20003fd4000 */
[----:B0-----:R-:W-:Y:S01]  /*45a0*/  @!P1 FMUL.FTZ R4, R4, R9 ;  /* 0x0000000904049220 */ /* 0x001fe20000410000 */
[----:B------:R-:W-:Y:S01]  /*45b0*/  PLOP3.LUT P1, PT, PT, PT, PT, 0x80, 0x8 ;  /* 0x000000000008781c */ /* 0x000fe20003f2f070 */
[----:B------:R-:W0:Y:S01]  /*45c0*/  LDC.U8 R17, c[0x0][0x3b4] ;  /* 0x0000ed00ff117b82 */ /* 0x000e220000000000 */
[----:B------:R-:W-:-:S03]  /*45d0*/  @!P3 PLOP3.LUT P1, PT, P6, PT, PT, 0x80, 0x8 ;  /* 0x000000000008b81c */ /* 0x000fc6000372f070 */
[----:B------:R3:W0:Y:S04]  /*45e0*/  @!P5 F2F.BF16.F32 R22, R4 ;  /* 0x000000040016d304 */ /* 0x0006280000202000 */
[----:B-1----:R-:W-:-:S04]  /*45f0*/  @!P0 FMUL.FTZ R6, R6, R7 ;  /* 0x0000000706068220 */ /* 0x002fc80000410000 */
[----:B------:R3:W1:Y:S02]  /*4600*/  @!P4 F2F.BF16.F32 R18, R6 ;  /* 0x000000060012c304 */ /* 0x0006640000202000 */
[----:B--2---:R-:W-:-:S06]  /*4610*/  @!P1 FMUL.FTZ R0, R0, R11 ;  /* 0x0000000b00009220 */ /* 0x004fcc0000410000 */
[----:B------:R3:W2:Y:S01]  /*4620*/  @!P3 F2F.BF16.F32 R19, R0 ;  /* 0x000000000013b304 */ /* 0x0006a20000202000 */
[----:B-1--4-:R-:W-:Y:S05]  /*4630*/  @P2 BRA `(.L_x_3779) ;  /* 0x0000001000302947 */ /* 0x012fea0003800000 */
[----:B------:R-:W1:Y:S01]  /*4640*/  LDCU UR4, c[0x0][0x3b8] ;  /* 0x00007700ff0477ac */ /* 0x000e620008000800 */
[----:B------:R-:W4:Y:S01]  /*4650*/  LDC.64 R8, c[0x0][0x398] ;  /* 0x0000e600ff087b82 */ /* 0x000f220000000a00 */
[----:B---3--:R-:W-:Y:S01]  /*4660*/  IMAD R0, R2, 0x200, R25 ;  /* 0x0000020002007824 */ /* 0x008fe200078e0219 */
[----:B0-----:R-:W-:-:S03]  /*4670*/  PRMT R4, R17, 0x9910, RZ ;  /* 0x0000991011047816 */ /* 0x001fc600000000ff */
[----:B-1----:R-:W-:Y:S02]  /*4680*/  IMAD R3, R0, UR4, RZ ;  /* 0x0000000400037c24 */ /* 0x002fe4000f8e02ff */
[----:B------:R-:W-:-:S05]  /*4690*/  IMAD.MOV.U32 R0, RZ, RZ, R4 ;  /* 0x000000ffff007224 */ /* 0x000fca00078e0004 */
[----:B------:R-:W-:Y:S02]  /*46a0*/  ISETP.GT.AND P0, PT, R0, 0x9, PT ;  /* 0x000000090000780c */ /* 0x000fe40003f04270 */
[----:B----4-:R-:W-:-:S05]  /*46b0*/  IADD3 R8, P1, PT, R3, R8, RZ ;  /* 0x0000000803087210 */ /* 0x010fca0007f3e0ff */
        /* <DEDUP_REMOVED lines=15> */
.L_x_3783:
[----:B------:R-:W-:Y:S02]  /*47b0*/  IMAD.U32 R5, R5, 0x10000, RZ ;  /* 0x0001000005057824 */ /* 0x000fe400078e00ff */
[----:B------:R-:W-:-:S04]  /*47c0*/  IMAD.MOV.U32 R25, RZ, RZ, R23 ;  /* 0x000000ffff197224 */ /* 0x000fc800078e0017 */
[----:B------:R-:W0:Y:S02]  /*47d0*/  F2I.S64.TRUNC R4, R5 ;  /* 0x0000000500047311 */ /* 0x000e24000020d900 */
[----:B0-----:R0:W-:Y:S01]  /*47e0*/  STG.E.U8 desc[UR36][R8.64], R4 ;  /* 0x0000000408007986 */ /* 0x0011e2000c101124 */
[----:B------:R-:W-:Y:S05]  /*47f0*/  BRA `(.L_x_3779) ;  /* 0x0000000c00c07947 */ /* 0x000fea0003800000 */
.L_x_3782:
        /* <DEDUP_REMOVED lines=11> */
.L_x_3786:
[----:B------:R-:W-:Y:S02]  /*48b0*/  IMAD.U32 R5, R5, 0x10000, RZ ;  /* 0x0001000005057824 */ /* 0x000fe400078e00ff */
[----:B------:R-:W-:-:S04]  /*48c0*/  IMAD.MOV.U32 R25, RZ, RZ, R23 ;  /* 0x000000ffff197224 */ /* 0x000fc800078e0017 */
[----:B------:R-:W0:Y:S02]  /*48d0*/  F2I.FTZ.TRUNC.NTZ R5, R5 ;  /* 0x0000000500057305 */ /* 0x000e24000021f100 */
[----:B0-----:R0:W-:Y:S01]  /*48e0*/  STG.E desc[UR36][R8.64], R5 ;  /* 0x0000000508007986 */ /* 0x0011e2000c101924 */
[----:B------:R-:W-:Y:S05]  /*48f0*/  BRA `(.L_x_3779) ;  /* 0x0000000c00807947 */ /* 0x000fea0003800000 */
.L_x_3785:
[----:B------:R-:W-:Y:S02]  /*4900*/  IMAD.U32 R5, R5, 0x10000, RZ ;  /* 0x0001000005057824 */ /* 0x000fe400078e00ff */
[----:B------:R-:W-:-:S04]  /*4910*/  IMAD.MOV.U32 R25, RZ, RZ, R23 ;  /* 0x000000ffff197224 */ /* 0x000fc800078e0017 */
[----:B------:R-:W0:Y:S02]  /*4920*/  F2I.FTZ.TRUNC.NTZ R5, R5 ;  /* 0x0000000500057305 */ /* 0x000e24000021f100 */
[----:B0-----:R0:W-:Y:S01]  /*4930*/  STG.E.U16 desc[UR36][R8.64], R5 ;  /* 0x0000000508007986 */ /* 0x0011e2000c101524 */
[----:B------:R-:W-:Y:S05]  /*4940*/  BRA `(.L_x_3779) ;  /* 0x0000000c006c7947 */ /* 0x000fea0003800000 */
.L_x_3781:
        /* <DEDUP_REMOVED lines=10> */
.L_x_3788:
[----:B------:R-:W-:Y:S02]  /*49f0*/  IMAD.U32 R0, R5, 0x10000, RZ ;  /* 0x0001000005007824 */ /* 0x000fe400078e00ff */
[----:B------:R-:W-:-:S03]  /*4a00*/  IMAD.MOV.U32 R25, RZ, RZ, R23 ;  /* 0x000000ffff197224 */ /* 0x000fc600078e0017 */
[----:B------:R-:W-:-:S05]  /*4a10*/  F2FP.F16.F32.PACK_AB R0, RZ, R0 ;  /* 0x00000000ff00723e */ /* 0x000fca00000000ff */
[----:B------:R0:W-:Y:S01]  /*4a20*/  STG.E.U16 desc[UR36][R8.64], R0 ;  /* 0x0000000008007986 */ /* 0x0001e2000c101524 */
[----:B------:R-:W-:Y:S05]  /*4a30*/  BRA `(.L_x_3779) ;  /* 0x0000000c00307947 */ /* 0x000fea0003800000 */
.L_x_3787:
        /* <DEDUP_REMOVED lines=11> */
.L_x_3790:
[----:B------:R-:W-:Y:S02]  /*4af0*/  IMAD.U32 R5, R5, 0x10000, RZ ;  /* 0x0001000005057824 */ /* 0x000fe400078e00ff */
[----:B------:R-:W-:-:S03]  /*4b00*/  IMAD.MOV.U32 R25, RZ, RZ, R23 ;  /* 0x000000ffff197224 */ /* 0x000fc600078e0017 */
[----:B------:R-:W-:-:S04]  /*4b10*/  F2FP.F16.F32.PACK_AB R3, RZ, R5 ;  /* 0x00000005ff03723e */ /* 0x000fc800000000ff */
[----:B------:R-:W-:-:S05]  /*4b20*/  PRMT R3, R3, 0x5410, RZ ;  /* 0x0000541003037816 */ /* 0x000fca00000000ff */
[----:B------:R0:W-:Y:S01]  /*4b30*/  STG.E desc[UR36][R8.64], R3 ;  /* 0x0000000308007986 */ /* 0x0001e2000c101924 */
[----:B------:R-:W-:Y:S05]  /*4b40*/  BRA `(.L_x_3779) ;  /* 0x0000000800ec7947 */ /* 0x000fea0003800000 */
.L_x_3789:
[----:B------:R-:W-:Y:S02]  /*4b50*/  IMAD.U32 R4, R5, 0x10000, RZ ;  /* 0x0001000005047824 */ /* 0x000fe400078e00ff */
[----:B------:R-:W-:Y:S02]  /*4b60*/  IMAD.MOV.U32 R25, RZ, RZ, R23 ;  /* 0x000000ffff197224 */ /* 0x000fe400078e0017 */
[----:B------:R-:W-:-:S06]  /*4b70*/  FMUL.FTZ R4, R4, 1 ;  /* 0x3f80000004047820 */ /* 0x000fcc0000410000 */
[----:B------:R-:W0:Y:S02]  /*4b80*/  F2F.F64.F32 R4, R4 ;  /* 0x0000000400047310 */ /* 0x000e240000201800 */
[----:B0-----:R0:W-:Y:S01]  /*4b90*/  STG.E.64 desc[UR36][R8.64], R4 ;  /* 0x0000000408007986 */ /* 0x0011e2000c101b24 */
[----:B------:R-:W-:Y:S05]  /*4ba0*/  BRA `(.L_x_3779) ;  /* 0x0000000800d47947 */ /* 0x000fea0003800000 */
.L_x_3780:
        /* <DEDUP_REMOVED lines=14> */
.L_x_3793:
[----:B------:R-:W-:Y:S01]  /*4c90*/  IMAD.U32 R5, R5, 0x10000, RZ ;  /* 0x0001000005057824 */ /* 0x000fe200078e00ff */
[----:B------:R-:W-:Y:S01]  /*4ca0*/  CS2R R6, SRZ ;  /* 0x0000000000067805 */ /* 0x000fe2000001ff00 */
[----:B------:R-:W-:Y:S02]  /*4cb0*/  IMAD.MOV.U32 R25, RZ, RZ, R23 ;  /* 0x000000ffff197224 */ /* 0x000fe400078e0017 */
[----:B------:R-:W-:-:S06]  /*4cc0*/  FMUL.FTZ R5, R5, 1 ;  /* 0x3f80000005057820 */ /* 0x000fcc0000410000 */
[----:B------:R-:W0:Y:S02]  /*4cd0*/  F2F.F64.F32 R4, R5 ;  /* 0x0000000500047310 */ /* 0x000e240000201800 */
[----:B0-----:R0:W-:Y:S01]  /*4ce0*/  STG.E.128 desc[UR36][R8.64], R4 ;  /* 0x0000000408007986 */ /* 0x0011e2000c101d24 */
[----:B------:R-:W-:Y:S05]  /*4cf0*/  BRA `(.L_x_3779) ;  /* 0x0000000800807947 */ /* 0x000fea0003800000 */
.L_x_3792:
        /* <DEDUP_REMOVED lines=19> */
.L_x_3797:
[----:B------:R-:W-:Y:S05]  /*4e30*/  BSYNC.RECONVERGENT B0 ;  /* 0x0000000000007941 */ /* 0x000fea0003800200 */
.L_x_3796:
[----:B------:R-:W-:Y:S01]  /*4e40*/  LOP3.LUT R5, R0, 0x80, R5, 0xf8, !PT ;  /* 0x0000008000057812 */ /* 0x000fe200078ef805 */
[----:B------:R-:W-:-:S04]  /*4e50*/  IMAD.MOV.U32 R25, RZ, RZ, R23 ;  /* 0x000000ffff197224 */ /* 0x000fc800078e0017 */
[----:B------:R0:W-:Y:S01]  /*4e60*/  STG.E.U8 desc[UR36][R8.64], R5 ;  /* 0x0000000508007986 */ /* 0x0001e2000c101124 */
[----:B------:R-:W-:Y:S05]  /*4e70*/  BRA `(.L_x_3779) ;  /* 0x0000000800207947 */ /* 0x000fea0003800000 */
.L_x_3795:
        /* <DEDUP_REMOVED lines=15> */
.L_x_3799:
[----:B------:R-:W-:Y:S05]  /*4f70*/  BSYNC.RECONVERGENT B0 ;  /* 0x0000000000007941 */ /* 0x000fea0003800200 */
.L_x_3798:
[----:B------:R-:W-:Y:S01]  /*4f80*/  LOP3.LUT R5, R0, 0x80, R5, 0xf8, !PT ;  /* 0x0000008000057812 */ /* 0x000fe200078ef805 */
[----:B------:R-:W-:-:S04]  /*4f90*/  IMAD.MOV.U32 R25, RZ, RZ, R23 ;  /* 0x000000ffff197224 */ /* 0x000fc800078e0017 */
[----:B------:R4:W-:Y:S01]  /*4fa0*/  STG.E.U8 desc[UR36][R8.64], R5 ;  /* 0x0000000508007986 */ /* 0x0009e2000c101124 */
[----:B------:R-:W-:Y:S05]  /*4fb0*/  BRA `(.L_x_3779) ;  /* 0x0000000400d07947 */ /* 0x000fea0003800000 */
.L_x_3794:
[----:B------:R1:W-:Y:S01]  /*4fc0*/  STG.E.U16 desc[UR36][R8.64], R5 ;  /* 0x0000000508007986 */ /* 0x0003e2000c101524 */
[----:B------:R-:W-:Y:S01]  /*4fd0*/  IMAD.MOV.U32 R25, RZ, RZ, R23 ;  /* 0x000000ffff197224 */ /* 0x000fe200078e0017 */
[----:B------:R-:W-:Y:S06]  /*4fe0*/  BRA `(.L_x_3779) ;  /* 0x0000000400c47947 */ /* 0x000fec0003800000 */
.L_x_3791:
        /* <DEDUP_REMOVED lines=13> */
.L_x_3802:
        /* <DEDUP_REMOVED lines=13> */
.L_x_3805:
[----:B------:R-:W-:-:S04]  /*5190*/  SHF.R.U32.HI R0, RZ, 0x14, R3 ;  /* 0x00000014ff007819 */ /* 0x000fc80000011603 */
[----:B------:R-:W-:-:S04]  /*51a0*/  LOP3.LUT R0, R0, 0x1, RZ, 0xc0, !PT ;  /* 0x0000000100007812 */ /* 0x000fc800078ec0ff */
[----:B------:R-:W-:-:S04]  /*51b0*/  IADD3 R0, PT, PT, R3, 0x487ffff, R0 ;  /* 0x0487ffff03007810 */ /* 0x000fc80007ffe000 */
[----:B------:R-:W-:-:S04]  /*51c0*/  SHF.R.U32.HI R0, RZ, 0x14, R0 ;  /* 0x00000014ff007819 */ /* 0x000fc80000011600 */
[----:B------:R-:W-:-:S07]  /*51d0*/  LOP3.LUT R0, R0, 0xff, RZ, 0xc0, !PT ;  /* 0x000000ff00007812 */ /* 0x000fce00078ec0ff */
.L_x_3806:
[----:B------:R-:W-:-:S04]  /*51e0*/  SHF.R.U32.HI R3, RZ, 0x18, R3 ;  /* 0x00000018ff037819 */ /* 0x000fc80000011603 */
[----:B------:R-:W-:-:S04]  /*51f0*/  LOP3.LUT R0, R0, 0x80, R3, 0xf8, !PT ;  /* 0x0000008000007812 */ /* 0x000fc800078ef803 */
[----:B------:R-:W-:-:S07]  /*5200*/  PRMT R4, R0, 0x7610, R4 ;  /* 0x0000761000047816 */ /* 0x000fce0000000004 */
.L_x_3804:
[----:B------:R-:W-:Y:S05]  /*5210*/  BSYNC.RECONVERGENT B0 ;  /* 0x0000000000007941 */ /* 0x000fea0003800200 */
.L_x_3803:
[----:B------:R0:W-:Y:S01]  /*5220*/  STG.E.U8 desc[UR36][R8.64], R4 ;  /* 0x0000000408007986 */ /* 0x0001e2000c101124 */
[----:B------:R-:W-:Y:S01]  /*5230*/  IMAD.MOV.U32 R25, RZ, RZ, R23 ;  /* 0x000000ffff197224 */ /* 0x000fe200078e0017 */
[----:B------:R-:W-:Y:S06]  /*5240*/  BRA `(.L_x_3779) ;  /* 0x00000004002c7947 */ /* 0x000fec0003800000 */
.L_x_3801:
        /* <DEDUP_REMOVED lines=13> */
.L_x_3809:
[----:B------:R-:W-:-:S04]  /*5320*/  SHF.R.U32.HI R0, RZ, 0x15, R3 ;  /* 0x00000015ff007819 */ /* 0x000fc80000011603 */
[----:B------:R-:W-:-:S04]  /*5330*/  LOP3.LUT R0, R0, 0x1, RZ, 0xc0, !PT ;  /* 0x0000000100007812 */ /* 0x000fc800078ec0ff */
[----:B------:R-:W-:-:S04]  /*5340*/  IADD3 R0, PT, PT, R3, 0x88fffff, R0 ;  /* 0x088fffff03007810 */ /* 0x000fc80007ffe000 */
[----:B------:R-:W-:-:S04]  /*5350*/  SHF.R.U32.HI R0, RZ, 0x15, R0 ;  /* 0x00000015ff007819 */ /* 0x000fc80000011600 */
[----:B------:R-:W-:-:S07]  /*5360*/  LOP3.LUT R0, R0, 0xff, RZ, 0xc0, !PT ;  /* 0x000000ff00007812 */ /* 0x000fce00078ec0ff */
.L_x_3810:
[----:B------:R-:W-:-:S04]  /*5370*/  SHF.R.U32.HI R3, RZ, 0x18, R3 ;  /* 0x00000018ff037819 */ /* 0x000fc80000011603 */
[----:B------:R-:W-:-:S04]  /*5380*/  LOP3.LUT R0, R0, 0x80, R3, 0xf8, !PT ;  /* 0x0000008000007812 */ /* 0x000fc800078ef803 */
[----:B------:R-:W-:-:S07]  /*5390*/  PRMT R4, R0, 0x7610, R4 ;  /* 0x0000761000047816 */ /* 0x000fce0000000004 */
.L_x_3808:
[----:B------:R-:W-:Y:S05]  /*53a0*/  BSYNC.RECONVERGENT B0 ;  /* 0x0000000000007941 */ /* 0x000fea0003800200 */
.L_x_3807:
[----:B------:R0:W-:Y:S01]  /*53b0*/  STG.E.U8 desc[UR36][R8.64], R4 ;  /* 0x0000000408007986 */ /* 0x0001e2000c101124 */
[----:B------:R-:W-:Y:S01]  /*53c0*/  IMAD.MOV.U32 R25, RZ, RZ, R23 ;  /* 0x000000ffff197224 */ /* 0x000fe200078e0017 */
[----:B------:R-:W-:Y:S06]  /*53d0*/  BRA `(.L_x_3779) ;  /* 0x0000000000c87947 */ /* 0x000fec0003800000 */
.L_x_3800:
[----:B------:R-:W-:-:S13]  /*53e0*/  ISETP.NE.AND P0, PT, R0, 0x1c, PT ;  /* 0x0000001c0000780c */ /* 0x000fda0003f05270 */
[----:B------:R-:W-:Y:S05]  /*53f0*/  @!P0 BRA `(.L_x_3811) ;  /* 0x0000000000b08947 */ /* 0x000fea0003800000 */
[----:B------:R-:W-:-:S13]  /*5400*/  ISETP.NE.AND P0, PT, R0, 0x1d, PT ;  /* 0x0000001d0000780c */ /* 0x000fda0003f05270 */
[----:B------:R-:W-:Y:S05]  /*5410*/  @!P0 BRA `(.L_x_3812) ;  /* 0x0000000000948947 */ /* 0x000fea0003800000 */
[----:B------:R-:W-:-:S13]  /*5420*/  ISETP.NE.AND P0, PT, R0, 0x2c, PT ;  /* 0x0000002c0000780c */ /* 0x000fda0003f05270 */
[----:B------:R-:W-:Y:S05]  /*5430*/  @!P0 BRA `(.L_x_3813) ;  /* 0x0000000000488947 */ /* 0x000fea0003800000 */
.L_x_3784:
        /* <DEDUP_REMOVED lines=16> */
.L_x_3814:
[----:B------:R-:W-:Y:S01]  /*5540*/  IMAD.MOV.U32 R25, RZ, RZ, R23 ;  /* 0x000000ffff197224 */ /* 0x000fe200078e0017 */
[----:B------:R-:W-:Y:S06]  /*5550*/  BRA `(.L_x_3779) ;  /* 0x0000000000687947 */ /* 0x000fec0003800000 */
.L_x_3813:
        /* <DEDUP_REMOVED lines=17> */
.L_x_3812:
[----:B------:R-:W-:Y:S02]  /*5670*/  IMAD.U32 R5, R5, 0x10000, RZ ;  /* 0x0001000005057824 */ /* 0x000fe400078e00ff */
[----:B------:R-:W-:-:S04]  /*5680*/  IMAD.MOV.U32 R25, RZ, RZ, R23 ;  /* 0x000000ffff197224 */ /* 0x000fc800078e0017 */
[----:B------:R-:W0:Y:S02]  /*5690*/  F2I.U64.TRUNC R4, R5 ;  /* 0x0000000500047311 */ /* 0x000e24000020d800 */
[----:B0-----:R0:W-:Y:S01]  /*56a0*/  STG.E.64 desc[UR36][R8.64], R4 ;  /* 0x0000000408007986 */ /* 0x0011e2000c101b24 */
[----:B------:R-:W-:Y:S05]  /*56b0*/  BRA `(.L_x_3779) ;  /* 0x0000000000107947 */ /* 0x000fea0003800000 */
.L_x_3811:
[----:B------:R-:W-:Y:S02]  /*56c0*/  IMAD.U32 R5, R5, 0x10000, RZ ;  /* 0x0001000005057824 */ /* 0x000fe400078e00ff */
[----:B------:R-:W-:-:S04]  /*56d0*/  IMAD.MOV.U32 R25, RZ, RZ, R23 ;  /* 0x000000ffff197224 */ /* 0x000fc800078e0017 */
[----:B------:R-:W0:Y:S02]  /*56e0*/  F2I.FTZ.U32.TRUNC.NTZ R5, R5 ;  /* 0x0000000500057305 */ /* 0x000e24000021f000 */
[----:B0-----:R0:W-:Y:S02]  /*56f0*/  STG.E desc[UR36][R8.64], R5 ;  /* 0x0000000508007986 */ /* 0x0011e4000c101924 */
.L_x_3779:
[----:B------:R-:W-:Y:S05]  /*5700*/  BSYNC.RECONVERGENT B6 ;  /* 0x0000000000067941 */ /* 0x000fea0003800200 */
.L_x_3778:
[----:B------:R-:W-:Y:S01]  /*5710*/  ISETP.GE.AND P0, PT, R25, R16, PT ;  /* 0x000000101900720c */ /* 0x000fe20003f06270 */
[----:B------:R-:W-:-:S12]  /*5720*/  BSSY.RECONVERGENT B6, `(.L_x_3815) ;  /* 0x00001f0000067945 */ /* 0x000fd80003800200 */
[----:B------:R-:W-:Y:S05]  /*5730*/  @P0 BRA `(.L_x_3816) ;  /* 0x0000001c00b80947 */ /* 0x000fea0003800000 */
[----:B------:R-:W5:Y:S01]  /*5740*/  LDCU UR4, c[0x0][0x3b8] ;  /* 0x00007700ff0477ac */ /* 0x000f620008000800 */
[----:B01--4-:R-:W0:Y:S01]  /*5750*/  LDC.64 R8, c[0x0][0x398] ;  /* 0x0000e600ff087b82 */ /* 0x013e220000000a00 */
[----:B---3--:R-:W-:Y:S01]  /*5760*/  IMAD R0, R2, 0x200, R25 ;  /* 0x0000020002007824 */ /* 0x008fe200078e0219 */
        /* <DEDUP_REMOVED lines=19> */
.L_x_3820:
[----:B------:R-:W-:-:S06]  /*58a0*/  IMAD.U32 R5, R22, 0x10000, RZ ;  /* 0x0001000016057824 */ /* 0x000fcc00078e00ff */
[----:B------:R-:W0:Y:S02]  /*58b0*/  F2I.S64.TRUNC R4, R5 ;  /* 0x0000000500047311 */ /* 0x000e24000020d900 */
[----:B0-----:R0:W-:Y:S01]  /*58c0*/  STG.E.U8 desc[UR36][R8.64], R4 ;  /* 0x0000000408007986 */ /* 0x0011e2000c101124 */
[----:B------:R-:W-:Y:S05]  /*58d0*/  BRA `(.L_x_3822) ;  /* 0x0000000c006c7947 */ /* 0x000fea0003800000 */
.L_x_3819:
        /* <DEDUP_REMOVED lines=10> */
.L_x_3824:
[----:B------:R-:W-:-:S04]  /*5980*/  IMAD.U32 R22, R22, 0x10000, RZ ;  /* 0x0001000016167824 */ /* 0x000fc800078e00ff */
[----:B------:R-:W0:Y:S02]  /*5990*/  F2I.FTZ.TRUNC.NTZ R3, R22 ;  /* 0x0000001600037305 */ /* 0x000e24000021f100 */
[----:B0-----:R0:W-:Y:S01]  /*59a0*/  STG.E desc[UR36][R8.64], R3 ;  /* 0x0000000308007986 */ /* 0x0011e2000c101924 */
[----:B------:R-:W-:Y:S05]  /*59b0*/  BRA `(.L_x_3822) ;  /* 0x0000000c00347947 */ /* 0x000fea0003800000 */
.L_x_3823:
[----:B------:R-:W-:-:S04]  /*59c0*/  IMAD.U32 R22, R22, 0x10000, RZ ;  /* 0x0001000016167824 */ /* 0x000fc800078e00ff */
[----:B------:R-:W0:Y:S02]  /*59d0*/  F2I.FTZ.TRUNC.NTZ R3, R22 ;  /* 0x0000001600037305 */ /* 0x000e24000021f100 */
[----:B0-----:R0:W-:Y:S01]  /*59e0*/  STG.E.U16 desc[UR36][R8.64], R3 ;  /* 0x0000000308007986 */ /* 0x0011e2000c101524 */
[----:B------:R-:W-:Y:S05]  /*59f0*/  BRA `(.L_x_3822) ;  /* 0x0000000c00247947 */ /* 0x000fea0003800000 */
.L_x_3818:
        /* <DEDUP_REMOVED lines=9> */
.L_x_3826:
[----:B------:R-:W-:-:S05]  /*5a90*/  IMAD.U32 R0, R22, 0x10000, RZ ;  /* 0x0001000016007824 */ /* 0x000fca00078e00ff */
[----:B------:R-:W-:-:S05]  /*5aa0*/  F2FP.F16.F32.PACK_AB R0, RZ, R0 ;  /* 0x00000000ff00723e */ /* 0x000fca00000000ff */
[----:B------:R0:W-:Y:S01]  /*5ab0*/  STG.E.U16 desc[UR36][R8.64], R0 ;  /* 0x0000000008007986 */ /* 0x0001e2000c101524 */
[----:B------:R-:W-:Y:S05]  /*5ac0*/  BRA `(.L_x_3822) ;  /* 0x0000000800f07947 */ /* 0x000fea0003800000 */
.L_x_3825:
        /* <DEDUP_REMOVED lines=10> */
.L_x_3828:
[----:B------:R-:W-:-:S05]  /*5b70*/  IMAD.U32 R22, R22, 0x10000, RZ ;  /* 0x0001000016167824 */ /* 0x000fca00078e00ff */
[----:B------:R-:W-:-:S04]  /*5b80*/  F2FP.F16.F32.PACK_AB R3, RZ, R22 ;  /* 0x00000016ff03723e */ /* 0x000fc800000000ff */
[----:B------:R-:W-:-:S05]  /*5b90*/  PRMT R3, R3, 0x5410, RZ ;  /* 0x0000541003037816 */ /* 0x000fca00000000ff */
[----:B------:R0:W-:Y:S01]  /*5ba0*/  STG.E desc[UR36][R8.64], R3 ;  /* 0x0000000308007986 */ /* 0x0001e2000c101924 */
[----:B------:R-:W-:Y:S05]  /*5bb0*/  BRA `(.L_x_3822) ;  /* 0x0000000800b47947 */ /* 0x000fea0003800000 */
.L_x_3827:
[----:B------:R-:W-:-:S04]  /*5bc0*/  IMAD.U32 R4, R22, 0x10000, RZ ;  /* 0x0001000016047824 */ /* 0x000fc800078e00ff */
[----:B------:R-:W-:-:S06]  /*5bd0*/  FMUL.FTZ R4, R4, 1 ;  /* 0x3f80000004047820 */ /* 0x000fcc0000410000 */
[----:B------:R-:W0:Y:S02]  /*5be0*/  F2F.F64.F32 R4, R4 ;  /* 0x0000000400047310 */ /* 0x000e240000201800 */
[----:B0-----:R0:W-:Y:S01]  /*5bf0*/  STG.E.64 desc[UR36][R8.64], R4 ;  /* 0x0000000408007986 */ /* 0x0011e2000c101b24 */
[----:B------:R-:W-:Y:S05]  /*5c00*/  BRA `(.L_x_3822) ;  /* 0x0000000800a07947 */ /* 0x000fea0003800000 */
.L_x_3817:
        /* <DEDUP_REMOVED lines=14> */
.L_x_3832:
        /* <DEDUP_REMOVED lines=17> */
.L_x_3835:
[----:B------:R-:W-:-:S04]  /*5e00*/  SHF.R.U32.HI R3, RZ, 0x18, R5 ;  /* 0x00000018ff037819 */ /* 0x000fc80000011605 */
[----:B------:R-:W-:-:S04]  /*5e10*/  LOP3.LUT R0, R0, 0x80, R3, 0xf8, !PT ;  /* 0x0000008000007812 */ /* 0x000fc800078ef803 */
[----:B------:R-:W-:-:S07]  /*5e20*/  PRMT R4, R0, 0x7610, R4 ;  /* 0x0000761000047816 */ /* 0x000fce0000000004 */
.L_x_3834:
[----:B------:R-:W-:Y:S05]  /*5e30*/  BSYNC.RECONVERGENT B0 ;  /* 0x0000000000007941 */ /* 0x000fea0003800200 */
.L_x_3833:
[----:B------:R0:W-:Y:S01]  /*5e40*/  STG.E.U8 desc[UR36][R8.64], R4 ;  /* 0x0000000408007986 */ /* 0x0001e2000c101124 */
[----:B------:R-:W-:Y:S05]  /*5e50*/  BRA `(.L_x_3822) ;  /* 0x00000008000c7947 */ /* 0x000fea0003800000 */
.L_x_3831:
        /* <DEDUP_REMOVED lines=17> */
.L_x_3838:
[----:B------:R-:W-:-:S04]  /*5f70*/  SHF.R.U32.HI R3, RZ, 0x18, R5 ;  /* 0x00000018ff037819 */ /* 0x000fc80000011605 */
[----:B------:R-:W-:-:S04]  /*5f80*/  LOP3.LUT R0, R0, 0x80, R3, 0xf8, !PT ;  /* 0x0000008000007812 */ /* 0x000fc800078ef803 */
[----:B------:R-:W-:-:S07]  /*5f90*/  PRMT R4, R0, 0x7610, R4 ;  /* 0x0000761000047816 */ /* 0x000fce0000000004 */
.L_x_3837:
[----:B------:R-:W-:Y:S05]  /*5fa0*/  BSYNC.RECONVERGENT B0 ;  /* 0x0000000000007941 */ /* 0x000fea0003800200 */
.L_x_3836:
[----:B------:R0:W-:Y:S01]  /*5fb0*/  STG.E.U8 desc[UR36][R8.64], R4 ;  /* 0x0000000408007986 */ /* 0x0001e2000c101124 */
[----:B------:R-:W-:Y:S05]  /*5fc0*/  BRA `(.L_x_3822) ;  /* 0x0000000400b07947 */ /* 0x000fea0003800000 */
.L_x_3830:
        /* <DEDUP_REMOVED lines=22> */
.L_x_3840:
[----:B------:R-:W-:-:S06]  /*6130*/  IMAD.U32 R4, R22, 0x10000, RZ ;  /* 0x0001000016047824 */ /* 0x000fcc00078e00ff */
[----:B------:R-:W0:Y:S02]  /*6140*/  F2I.U64.TRUNC R4, R4 ;  /* 0x0000000400047311 */ /* 0x000e24000020d800 */
[----:B0-----:R0:W-:Y:S01]  /*6150*/  STG.E.64 desc[UR36][R8.64], R4 ;  /* 0x0000000408007986 */ /* 0x0011e2000c101b24 */
[----:B------:R-:W-:Y:S05]  /*6160*/  BRA `(.L_x_3822) ;  /* 0x0000000400487947 */ /* 0x000fea0003800000 */
.L_x_3839:
[----:B------:R-:W-:-:S04]  /*6170*/  IMAD.U32 R22, R22, 0x10000, RZ ;  /* 0x0001000016167824 */ /* 0x000fc800078e00ff */
[----:B------:R-:W0:Y:S02]  /*6180*/  F2I.FTZ.U32.TRUNC.NTZ R3, R22 ;  /* 0x0000001600037305 */ /* 0x000e24000021f000 */
[----:B0-----:R0:W-:Y:S01]  /*6190*/  STG.E desc[UR36][R8.64], R3 ;  /* 0x0000000308007986 */ /* 0x0011e2000c101924 */
[----:B------:R-:W-:Y:S05]  /*61a0*/  BRA `(.L_x_3822) ;  /* 0x0000000400387947 */ /* 0x000fea0003800000 */
.L_x_3829:
        /* <DEDUP_REMOVED lines=11> */
.L_x_3842:
[----:B------:R-:W-:Y:S01]  /*6260*/  IMAD.U32 R22, R22, 0x10000, RZ ;  /* 0x0001000016167824 */ /* 0x000fe200078e00ff */
[----:B------:R-:W-:-:S03]  /*6270*/  CS2R R6, SRZ ;  /* 0x0000000000067805 */ /* 0x000fc6000001ff00 */
[----:B------:R-:W-:-:S06]  /*6280*/  FMUL.FTZ R4, R22, 1 ;  /* 0x3f80000016047820 */ /* 0x000fcc0000410000 */
[----:B------:R-:W0:Y:S02]  /*6290*/  F2F.F64.F32 R4, R4 ;  /* 0x0000000400047310 */ /* 0x000e240000201800 */
[----:B0-----:R0:W-:Y:S01]  /*62a0*/  STG.E.128 desc[UR36][R8.64], R4 ;  /* 0x0000000408007986 */ /* 0x0011e2000c101d24 */
[----:B------:R-:W-:Y:S05]  /*62b0*/  BRA `(.L_x_3822) ;  /* 0x0000000000f47947 */ /* 0x000fea0003800000 */
.L_x_3841:
[----:B------:R-:W-:-:S13]  /*62c0*/  ISETP.NE.AND P0, PT, R0, 0xf, PT ;  /* 0x0000000f0000780c */ /* 0x000fda0003f05270 */
[----:B------:R-:W-:Y:S05]  /*62d0*/  @!P0 BRA `(.L_x_3843) ;  /* 0x0000000000e88947 */ /* 0x000fea0003800000 */
[----:B------:R-:W-:-:S13]  /*62e0*/  ISETP.NE.AND P0, PT, R0, 0x17, PT ;  /* 0x000000170000780c */ /* 0x000fda0003f05270 */
[----:B------:R-:W-:Y:S05]  /*62f0*/  @!P0 BRA `(.L_x_3844) ;  /* 0x0000000000908947 */ /* 0x000fea0003800000 */
[----:B------:R-:W-:-:S13]  /*6300*/  ISETP.NE.AND P0, PT, R0, 0x18, PT ;  /* 0x000000180000780c */ /* 0x000fda0003f05270 */
[----:B------:R-:W-:Y:S05]  /*6310*/  @!P0 BRA `(.L_x_3845) ;  /* 0x0000000000448947 */ /* 0x000fea0003800000 */
.L_x_3821:
        /* <DEDUP_REMOVED lines=16> */
.L_x_3846:
[----:B------:R-:W-:Y:S05]  /*6420*/  BRA `(.L_x_3822) ;  /* 0x0000000000987947 */ /* 0x000fea0003800000 */
.L_x_3845:
        /* <DEDUP_REMOVED lines=13> */
.L_x_3848:
[----:B------:R-:W-:Y:S05]  /*6500*/  BSYNC.RECONVERGENT B0 ;  /* 0x0000000000007941 */ /* 0x000fea0003800200 */
.L_x_3847:
[----:B------:R-:W-:-:S05]  /*6510*/  LOP3.LUT R3, R0, 0x80, R3, 0xf8, !PT ;  /* 0x0000008000037812 */ /* 0x000fca00078ef803 */
[----:B------:R3:W-:Y:S01]  /*6520*/  STG.E.U8 desc[UR36][R8.64], R3 ;  /* 0x0000000308007986 */ /* 0x0007e2000c101124 */
[----:B------:R-:W-:Y:S05]  /*6530*/  BRA `(.L_x_3822) ;  /* 0x0000000000547947 */ /* 0x000fea0003800000 */
.L_x_3844:
        /* <DEDUP_REMOVED lines=12> */
.L_x_3850:
[----:B------:R-:W-:Y:S01]  /*6600*/  IMAD.MOV.U32 R0, RZ, RZ, 0x7f ;  /* 0x0000007fff007424 */ /* 0x000fe200078e00ff */
[----:B------:R-:W-:-:S04]  /*6610*/  ISETP.GT.U32.AND P0, PT, R4, 0x7f800000, PT ;  /* 0x7f8000000400780c */ /* 0x000fc80003f04070 */
[----:B------:R-:W-:-:S09]  /*6620*/  SEL R0, R0, 0x7c, P0 ;  /* 0x0000007c00007807 */ /* 0x000fd20000000000 */
.L_x_3851:
[----:B------:R-:W-:Y:S05]  /*6630*/  BSYNC.RECONVERGENT B0 ;  /* 0x0000000000007941 */ /* 0x000fea0003800200 */
.L_x_3849:
[----:B------:R-:W-:-:S04]  /*6640*/  SHF.R.U32.HI R3, RZ, 0x18, R3 ;  /* 0x00000018ff037819 */ /* 0x000fc80000011603 */
[----:B------:R-:W-:-:S05]  /*6650*/  LOP3.LUT R3, R0, 0x80, R3, 0xf8, !PT ;  /* 0x0000008000037812 */ /* 0x000fca00078ef803 */
[----:B------:R1:W-:Y:S01]  /*6660*/  STG.E.U8 desc[UR36][R8.64], R3 ;  /* 0x0000000308007986 */ /* 0x0003e2000c101124 */
[----:B------:R-:W-:Y:S05]  /*6670*/  BRA `(.L_x_3822) ;  /* 0x0000000000047947 */ /* 0x000fea0003800000 */
.L_x_3843:
[----:B------:R0:W-:Y:S02]  /*6680*/  STG.E.U16 desc[UR36][R8.64], R22 ;  /* 0x0000001608007986 */ /* 0x0001e4000c101524 */
.L_x_3822:
        /* <DEDUP_REMOVED lines=25> */
.L_x_3855:
[----:B------:R-:W-:-:S06]  /*6820*/  IMAD.U32 R5, R18, 0x10000, RZ ;  /* 0x0001000012057824 */ /* 0x000fcc00078e00ff */
[----:B------:R-:W0:Y:S02]  /*6830*/  F2I.S64.TRUNC R4, R5 ;  /* 0x0000000500047311 */ /* 0x000e24000020d900 */
[----:B0-----:R0:W-:Y:S01]  /*6840*/  STG.E.U8 desc[UR36][R8.64], R4 ;  /* 0x0000000408007986 */ /* 0x0011e2000c101124 */
[----:B------:R-:W-:Y:S05]  /*6850*/  BRA `(.L_x_3857) ;  /* 0x0000000c006c7947 */ /* 0x000fea0003800000 */
.L_x_3854:
        /* <DEDUP_REMOVED lines=10> */
.L_x_3859:
[----:B------:R-:W-:-:S04]  /*6900*/  IMAD.U32 R18, R18, 0x10000, RZ ;  /* 0x0001000012127824 */ /* 0x000fc800078e00ff */
[----:B------:R-:W0:Y:S02]  /*6910*/  F2I.FTZ.TRUNC.NTZ R3, R18 ;  /* 0x0000001200037305 */ /* 0x000e24000021f100 */
[----:B0-----:R4:W-:Y:S01]  /*6920*/  STG.E desc[UR36][R8.64], R3 ;  /* 0x0000000308007986 */ /* 0x0019e2000c101924 */
[----:B------:R-:W-:Y:S05]  /*6930*/  BRA `(.L_x_3857) ;  /* 0x0000000c00347947 */ /* 0x000fea0003800000 */
.L_x_3858:
[----:B------:R-:W-:-:S04]  /*6940*/  IMAD.U32 R18, R18, 0x10000, RZ ;  /* 0x0001000012127824 */ /* 0x000fc800078e00ff */
[----:B------:R-:W0:Y:S02]  /*6950*/  F2I.FTZ.TRUNC.NTZ R3, R18 ;  /* 0x0000001200037305 */ /* 0x000e24000021f100 */
[----:B0-----:R3:W-:Y:S01]  /*6960*/  STG.E.U16 desc[UR36][R8.64], R3 ;  /* 0x0000000308007986 */ /* 0x0017e2000c101524 */
[----:B------:R-:W-:Y:S05]  /*6970*/  BRA `(.L_x_3857) ;  /* 0x0000000c00247947 */ /* 0x000fea0003800000 */
.L_x_3853:
        /* <DEDUP_REMOVED lines=9> */
.L_x_3861:
[----:B------:R-:W-:-:S05]  /*6a10*/  IMAD.U32 R0, R18, 0x10000, RZ ;  /* 0x0001000012007824 */ /* 0x000fca00078e00ff */
[----:B------:R-:W-:-:S05]  /*6a20*/  F2FP.F16.F32.PACK_AB R0, RZ, R0 ;  /* 0x00000000ff00723e */ /* 0x000fca00000000ff */
[----:B------:R0:W-:Y:S01]  /*6a30*/  STG.E.U16 desc[UR36][R8.64], R0 ;  /* 0x0000000008007986 */ /* 0x0001e2000c101524 */
[----:B------:R-:W-:Y:S05]  /*6a40*/  BRA `(.L_x_3857) ;  /* 0x0000000800f07947 */ /* 0x000fea0003800000 */
.L_x_3860:
        /* <DEDUP_REMOVED lines=10> */
.L_x_3863:
[----:B------:R-:W-:-:S05]  /*6af0*/  IMAD.U32 R18, R18, 0x10000, RZ ;  /* 0x0001000012127824 */ /* 0x000fca00078e00ff */
[----:B------:R-:W-:-:S04]  /*6b00*/  F2FP.F16.F32.PACK_AB R3, RZ, R18 ;  /* 0x00000012ff03723e */ /* 0x000fc800000000ff */
[----:B------:R-:W-:-:S05]  /*6b10*/  PRMT R3, R3, 0x5410, RZ ;  /* 0x0000541003037816 */ /* 0x000fca00000000ff */
[----:B------:R0:W-:Y:S01]  /*6b20*/  STG.E desc[UR36][R8.64], R3 ;  /* 0x0000000308007986 */ /* 0x0001e2000c101924 */
[----:B------:R-:W-:Y:S05]  /*6b30*/  BRA `(.L_x_3857) ;  /* 0x0000000800b47947 */ /* 0x000fea0003800000 */
.L_x_3862:
[----:B------:R-:W-:-:S04]  /*6b40*/  IMAD.U32 R4, R18, 0x10000, RZ ;  /* 0x0001000012047824 */ /* 0x000fc800078e00ff */
[----:B------:R-:W-:-:S06]  /*6b50*/  FMUL.FTZ R4, R4, 1 ;  /* 0x3f80000004047820 */ /* 0x000fcc0000410000 */
[----:B------:R-:W0:Y:S02]  /*6b60*/  F2F.F64.F32 R4, R4 ;  /* 0x0000000400047310 */ /* 0x000e240000201800 */
[----:B0-----:R0:W-:Y:S01]  /*6b70*/  STG.E.64 desc[UR36][R8.64], R4 ;  /* 0x0000000408007986 */ /* 0x0011e2000c101b24 */
[----:B------:R-:W-:Y:S05]  /*6b80*/  BRA `(.L_x_3857) ;  /* 0x0000000800a07947 */ /* 0x000fea0003800000 */
.L_x_3852:
        /* <DEDUP_REMOVED lines=14> */
.L_x_3867:
        /* <DEDUP_REMOVED lines=17> */
.L_x_3870:
[----:B------:R-:W-:-:S04]  /*6d80*/  SHF.R.U32.HI R3, RZ, 0x18, R5 ;  /* 0x00000018ff037819 */ /* 0x000fc80000011605 */
[----:B------:R-:W-:-:S04]  /*6d90*/  LOP3.LUT R0, R0, 0x80, R3, 0xf8, !PT ;  /* 0x0000008000007812 */ /* 0x000fc800078ef803 */
[----:B------:R-:W-:-:S07]  /*6da0*/  PRMT R4, R0, 0x7610, R4 ;  /* 0x0000761000047816 */ /* 0x000fce0000000004 */
.L_x_3869:
[----:B------:R-:W-:Y:S05]  /*6db0*/  BSYNC.RECONVERGENT B0 ;  /* 0x0000000000007941 */ /* 0x000fea0003800200 */
.L_x_3868:
[----:B------:R0:W-:Y:S01]  /*6dc0*/  STG.E.U8 desc[UR36][R8.64], R4 ;  /* 0x0000000408007986 */ /* 0x0001e2000c101124 */
[----:B------:R-:W-:Y:S05]  /*6dd0*/  BRA `(.L_x_3857) ;  /* 0x00000008000c7947 */ /* 0x000fea0003800000 */
.L_x_3866:
        /* <DEDUP_REMOVED lines=17> */
.L_x_3873:
[----:B------:R-:W-:-:S04]  /*6ef0*/  SHF.R.U32.HI R3, RZ, 0x18, R5 ;  /* 0x00000018ff037819 */ /* 0x000fc80000011605 */
[----:B------:R-:W-:-:S04]  /*6f00*/  LOP3.LUT R0, R0, 0x80, R3, 0xf8, !PT ;  /* 0x0000008000007812 */ /* 0x000fc800078ef803 */
[----:B------:R-:W-:-:S07]  /*6f10*/  PRMT R4, R0, 0x7610, R4 ;  /* 0x0000761000047816 */ /* 0x000fce0000000004 */
.L_x_3872:
[----:B------:R-:W-:Y:S05]  /*6f20*/  BSYNC.RECONVERGENT B0 ;  /* 0x0000000000007941 */ /* 0x000fea0003800200 */
.L_x_3871:
[----:B------:R0:W-:Y:S01]  /*6f30*/  STG.E.U8 desc[UR36][R8.64], R4 ;  /* 0x0000000408007986 */ /* 0x0001e2000c101124 */
[----:B------:R-:W-:Y:S05]  /*6f40*/  BRA `(.L_x_3857) ;  /* 0x0000000400b07947 */ /* 0x000fea0003800000 */
.L_x_3865:
        /* <DEDUP_REMOVED lines=22> */
.L_x_3875:
[----:B------:R-:W-:-:S06]  /*70b0*/  IMAD.U32 R4, R18, 0x10000, RZ ;  /* 0x0001000012047824 */ /* 0x000fcc00078e00ff */
[----:B------:R-:W0:Y:S02]  /*70c0*/  F2I.U64.TRUNC R4, R4 ;  /* 0x0000000400047311 */ /* 0x000e24000020d800 */
[----:B0-----:R0:W-:Y:S01]  /*70d0*/  STG.E.64 desc[UR36][R8.64], R4 ;  /* 0x0000000408007986 */ /* 0x0011e2000c101b24 */
[----:B------:R-:W-:Y:S05]  /*70e0*/  BRA `(.L_x_3857) ;  /* 0x0000000400487947 */ /* 0x000fea0003800000 */
.L_x_3874:
[----:B------:R-:W-:-:S04]  /*70f0*/  IMAD.U32 R18, R18, 0x10000, RZ ;  /* 0x0001000012127824 */ /* 0x000fc800078e00ff */
[----:B------:R-:W0:Y:S02]  /*7100*/  F2I.FTZ.U32.TRUNC.NTZ R3, R18 ;  /* 0x0000001200037305 */ /* 0x000e24000021f000 */
[----:B0-----:R0:W-:Y:S01]  /*7110*/  STG.E desc[UR36][R8.64], R3 ;  /* 0x0000000308007986 */ /* 0x0011e2000c101924 */
[----:B------:R-:W-:Y:S05]  /*7120*/  BRA `(.L_x_3857) ;  /* 0x0000000400387947 */ /* 0x000fea0003800000 */
.L_x_3864:
        /* <DEDUP_REMOVED lines=11> */
.L_x_3877:
[----:B------:R-:W-:Y:S01]  /*71e0*/  IMAD.U32 R18, R18, 0x10000, RZ ;  /* 0x0001000012127824 */ /* 0x000fe200078e00ff */
[----:B------:R-:W-:-:S03]  /*71f0*/  CS2R R6, SRZ ;  /* 0x0000000000067805 */ /* 0x000fc6000001ff00 */
[----:B------:R-:W-:-:S06]  /*7200*/  FMUL.FTZ R4, R18, 1 ;  /* 0x3f80000012047820 */ /* 0x000fcc0000410000 */
[----:B------:R-:W0:Y:S02]  /*7210*/  F2F.F64.F32 R4, R4 ;  /* 0x0000000400047310 */ /* 0x000e240000201800 */
[----:B0-----:R0:W-:Y:S01]  /*7220*/  STG.E.128 desc[UR36][R8.64], R4 ;  /* 0x0000000408007986 */ /* 0x0011e2000c101d24 */
[----:B------:R-:W-:Y:S05]  /*7230*/  BRA `(.L_x_3857) ;  /* 0x0000000000f47947 */ /* 0x000fea0003800000 */
.L_x_3876:
[----:B------:R-:W-:-:S13]  /*7240*/  ISETP.NE.AND P0, PT, R0, 0xf, PT ;  /* 0x0000000f0000780c */ /* 0x000fda0003f05270 */
[----:B------:R-:W-:Y:S05]  /*7250*/  @!P0 BRA `(.L_x_3878) ;  /* 0x0000000000e88947 */ /* 0x000fea0003800000 */
[----:B------:R-:W-:-:S13]  /*7260*/  ISETP.NE.AND P0, PT, R0, 0x17, PT ;  /* 0x000000170000780c */ /* 0x000fda0003f05270 */
[----:B------:R-:W-:Y:S05]  /*7270*/  @!P0 BRA `(.L_x_3879) ;  /* 0x0000000000908947 */ /* 0x000fea0003800000 */
[----:B------:R-:W-:-:S13]  /*7280*/  ISETP.NE.AND P0, PT, R0, 0x18, PT ;  /* 0x000000180000780c */ /* 0x000fda0003f05270 */
[----:B------:R-:W-:Y:S05]  /*7290*/  @!P0 BRA `(.L_x_3880) ;  /* 0x0000000000448947 */ /* 0x000fea0003800000 */
.L_x_3856:
        /* <DEDUP_REMOVED lines=16> */
.L_x_3881:
[----:B------:R-:W-:Y:S05]  /*73a0*/  BRA `(.L_x_3857) ;  /* 0x0000000000987947 */ /* 0x000fea0003800000 */
.L_x_3880:
        /* <DEDUP_REMOVED lines=13> */
.L_x_3883:
[----:B------:R-:W-:Y:S05]  /*7480*/  BSYNC.RECONVERGENT B0 ;  /* 0x0000000000007941 */ /* 0x000fea0003800200 */
.L_x_3882:
[----:B------:R-:W-:-:S05]  /*7490*/  LOP3.LUT R3, R0, 0x80, R3, 0xf8, !PT ;  /* 0x0000008000037812 */ /* 0x000fca00078ef803 */
[----:B------:R0:W-:Y:S01]  /*74a0*/  STG.E.U8 desc[UR36][R8.64], R3 ;  /* 0x0000000308007986 */ /* 0x0001e2000c101124 */
[----:B------:R-:W-:Y:S05]  /*74b0*/  BRA `(.L_x_3857) ;  /* 0x0000000000547947 */ /* 0x000fea0003800000 */
.L_x_3879:
        /* <DEDUP_REMOVED lines=12> */
.L_x_3885:
[----:B------:R-:W-:Y:S01]  /*7580*/  IMAD.MOV.U32 R0, RZ, RZ, 0x7f ;  /* 0x0000007fff007424 */ /* 0x000fe200078e00ff */
[----:B------:R-:W-:-:S04]  /*7590*/  ISETP.GT.U32.AND P0, PT, R4, 0x7f800000, PT ;  /* 0x7f8000000400780c */ /* 0x000fc80003f04070 */
[----:B------:R-:W-:-:S09]  /*75a0*/  SEL R0, R0, 0x7c, P0 ;  /* 0x0000007c00007807 */ /* 0x000fd20000000000 */
.L_x_3886:
[----:B------:R-:W-:Y:S05]  /*75b0*/  BSYNC.RECONVERGENT B0 ;  /* 0x0000000000007941 */ /* 0x000fea0003800200 */
.L_x_3884:
[----:B------:R-:W-:-:S04]  /*75c0*/  SHF.R.U32.HI R3, RZ, 0x18, R3 ;  /* 0x00000018ff037819 */ /* 0x000fc80000011603 */
[----:B------:R-:W-:-:S05]  /*75d0*/  LOP3.LUT R3, R0, 0x80, R3, 0xf8, !PT ;  /* 0x0000008000037812 */ /* 0x000fca00078ef803 */
[----:B------:R0:W-:Y:S01]  /*75e0*/  STG.E.U8 desc[UR36][R8.64], R3 ;  /* 0x0000000308007986 */ /* 0x0001e2000c101124 */
[----:B------:R-:W-:Y:S05]  /*75f0*/  BRA `(.L_x_3857) ;  /* 0x0000000000047947 */ /* 0x000fea0003800000 */
.L_x_3878:
[----:B------:R0:W-:Y:S02]  /*7600*/  STG.E.U16 desc[UR36][R8.64], R18 ;  /* 0x0000001208007986 */ /* 0x0001e4000c101524 */
.L_x_3857:
[----:B------:R-:W-:-:S07]  /*7610*/  VIADD R25, R25, 0x80 ;  /* 0x0000008019197836 */ /* 0x000fce0000000000 */
.L_x_3816:
[----:B------:R-:W-:Y:S05]  /*7620*/  BSYNC.RECONVERGENT B6 ;  /* 0x0000000000067941 */ /* 0x000fea0003800200 */
.L_x_3815:
[----:B------:R-:W-:-:S13]  /*7630*/  ISETP.GE.AND P0, PT, R25, R16, PT ;  /* 0x000000101900720c */ /* 0x000fda0003f06270 */
[----:B------:R-:W-:Y:S05]  /*7640*/  @P0 EXIT ;  /* 0x000000000000094d */ /* 0x000fea0003800000 */
[----:B01-34-:R-:W0:Y:S01]  /*7650*/  LDC.64 R4, c[0x0][0x398] ;  /* 0x0000e600ff047b82 */ /* 0x01be220000000a00 */
        /* <DEDUP_REMOVED lines=16> */
[----:B--2---:R-:W-:-:S06]  /*7760*/  IMAD.U32 R19, R19, 0x10000, RZ ;  /* 0x0001000013137824 */ /* 0x004fcc00078e00ff */
[----:B------:R-:W0:Y:S02]  /*7770*/  F2I.FTZ.TRUNC.NTZ R19, R19 ;  /* 0x0000001300137305 */ /* 0x000e24000021f100 */
[----:B0-----:R-:W-:Y:S01]  /*7780*/  STG.E.U8 desc[UR36][R2.64], R19 ;  /* 0x0000001302007986 */ /* 0x001fe2000c101124 */
[----:B------:R-:W-:Y:S05]  /*7790*/  EXIT ;  /* 0x000000000000794d */ /* 0x000fea0003800000 */
.L_x_3890:
[----:B--2---:R-:W-:-:S06]  /*77a0*/  IMAD.U32 R5, R19, 0x10000, RZ ;  /* 0x0001000013057824 */ /* 0x004fcc00078e00ff */
[----:B------:R-:W0:Y:S02]  /*77b0*/  F2I.S64.TRUNC R4, R5 ;  /* 0x0000000500047311 */ /* 0x000e24000020d900 */
[----:B0-----:R-:W-:Y:S01]  /*77c0*/  STG.E.U8 desc[UR36][R2.64], R4 ;  /* 0x0000000402007986 */ /* 0x001fe2000c101124 */
[----:B------:R-:W-:Y:S05]  /*77d0*/  EXIT ;  /* 0x000000000000794d */ /* 0x000fea0003800000 */
.L_x_3889:
[----:B------:R-:W-:-:S13]  /*77e0*/  ISETP.NE.AND P0, PT, R0, 0x2, PT ;  /* 0x000000020000780c */ /* 0x000fda0003f05270 */
[----:B------:R-:W-:Y:S05]  /*77f0*/  @!P0 BRA `(.L_x_3892) ;  /* 0x0000000000308947 */ /* 0x000fea0003800000 */
[----:B------:R-:W-:-:S13]  /*7800*/  ISETP.NE.AND P0, PT, R0, 0x3, PT ;  /* 0x000000030000780c */ /* 0x000fda0003f05270 */
[----:B------:R-:W-:Y:S05]  /*7810*/  @!P0 BRA `(.L_x_3893) ;  /* 0x0000000000188947 */ /* 0x000fea0003800000 */
[----:B------:R-:W-:-:S13]  /*7820*/  ISETP.NE.AND P0, PT, R0, 0x4, PT ;  /* 0x000000040000780c */ /* 0x000fda0003f05270 */
[----:B------:R-:W-:Y:S05]  /*7830*/  @P0 BRA `(.L_x_3891) ;  /* 0x0000000800780947 */ /* 0x000fea0003800000 */
[----:B--2---:R-:W-:-:S06]  /*7840*/  IMAD.U32 R4, R19, 0x10000, RZ ;  /* 0x0001000013047824 */ /* 0x004fcc00078e00ff */
[----:B------:R-:W0:Y:S02]  /*7850*/  F2I.S64.TRUNC R4, R4 ;  /* 0x0000000400047311 */ /* 0x000e24000020d900 */
[----:B0-----:R-:W-:Y:S01]  /*7860*/  STG.E.64 desc[UR36][R2.64], R4 ;  /* 0x0000000402007986 */ /* 0x001fe2000c101b24 */
[----:B------:R-:W-:Y:S05]  /*7870*/  EXIT ;  /* 0x000000000000794d */ /* 0x000fea0003800000 */
.L_x_3893:
[----:B--2---:R-:W-:-:S06]  /*7880*/  IMAD.U32 R19, R19, 0x10000, RZ ;  /* 0x0001000013137824 */ /* 0x004fcc00078e00ff */
[----:B------:R-:W0:Y:S02]  /*7890*/  F2I.FTZ.TRUNC.NTZ R19, R19 ;  /* 0x0000001300137305 */ /* 0x000e24000021f100 */
[----:B0-----:R-:W-:Y:S01]  /*78a0*/  STG.E desc[UR36][R2.64], R19 ;  /* 0x0000001302007986 */ /* 0x001fe2000c101924 */
[----:B------:R-:W-:Y:S05]  /*78b0*/  EXIT ;  /* 0x000000000000794d */ /* 0x000fea0003800000 */
.L_x_3892:
[----:B--2---:R-:W-:-:S06]  /*78c0*/  IMAD.U32 R19, R19, 0x10000, RZ ;  /* 0x0001000013137824 */ /* 0x004fcc00078e00ff */
[----:B------:R-:W0:Y:S02]  /*78d0*/  F2I.FTZ.TRUNC.NTZ R19, R19 ;  /* 0x0000001300137305 */ /* 0x000e24000021f100 */
[----:B0-----:R-:W-:Y:S01]  /*78e0*/  STG.E.U16 desc[UR36][R2.64], R19 ;  /* 0x0000001302007986 */ /* 0x001fe2000c101524 */
[----:B------:R-:W-:Y:S05]  /*78f0*/  EXIT ;  /* 0x000000000000794d */ /* 0x000fea0003800000 */
.L_x_3888:
[----:B------:R-:W-:-:S13]  /*7900*/  ISETP.GT.AND P0, PT, R0, 0x6, PT ;  /* 0x000000060000780c */ /* 0x000fda0003f04270 */
[----:B------:R-:W-:Y:S05]  /*7910*/  @P0 BRA `(.L_x_3894) ;  /* 0x00000000002c0947 */ /* 0x000fea0003800000 */
[----:B------:R-:W-:-:S13]  /*7920*/  ISETP.NE.AND P0, PT, R0, 0x5, PT ;  /* 0x000000050000780c */ /* 0x000fda0003f05270 */
[----:B------:R-:W-:Y:S05]  /*7930*/  @!P0 BRA `(.L_x_3895) ;  /* 0x0000000000148947 */ /* 0x000fea0003800000 */
[----:B------:R-:W-:-:S13]  /*7940*/  ISETP.NE.AND P0, PT, R0, 0x6, PT ;  /* 0x000000060000780c */ /* 0x000fda0003f05270 */
[----:B------:R-:W-:Y:S05]  /*7950*/  @P0 BRA `(.L_x_3891) ;  /* 0x0000000800300947 */ /* 0x000fea0003800000 */
[----:B--2---:R-:W-:-:S05]  /*7960*/  IMAD.U32 R19, R19, 0x10000, RZ ;  /* 0x0001000013137824 */ /* 0x004fca00078e00ff */
[----:B------:R-:W-:Y:S01]  /*7970*/  STG.E desc[UR36][R2.64], R19 ;  /* 0x0000001302007986 */ /* 0x000fe2000c101924 */
[----:B------:R-:W-:Y:S05]  /*7980*/  EXIT ;  /* 0x000000000000794d */ /* 0x000fea0003800000 */
.L_x_3895:
[----:B--2---:R-:W-:-:S05]  /*7990*/  IMAD.U32 R0, R19, 0x10000, RZ ;  /* 0x0001000013007824 */ /* 0x004fca00078e00ff */
[----:B------:R-:W-:-:S05]  /*79a0*/  F2FP.F16.F32.PACK_AB R0, RZ, R0 ;  /* 0x00000000ff00723e */ /* 0x000fca00000000ff */
[----:B------:R-:W-:Y:S01]  /*79b0*/  STG.E.U16 desc[UR36][R2.64], R0 ;  /* 0x0000000002007986 */ /* 0x000fe2000c101524 */
[----:B------:R-:W-:Y:S05]  /*79c0*/  EXIT ;  /* 0x000000000000794d */ /* 0x000fea0003800000 */
.L_x_3894:
[----:B------:R-:W-:-:S13]  /*79d0*/  ISETP.NE.AND P0, PT, R0, 0x7, PT ;  /* 0x000000070000780c */ /* 0x000fda0003f05270 */
[----:B------:R-:W-:Y:S05]  /*79e0*/  @!P0 BRA `(.L_x_3896) ;  /* 0x0000000000348947 */ /* 0x000fea0003800000 */
[----:B------:R-:W-:-:S13]  /*79f0*/  ISETP.NE.AND P0, PT, R0, 0x8, PT ;  /* 0x000000080000780c */ /* 0x000fda0003f05270 */
[----:B------:R-:W-:Y:S05]  /*7a00*/  @!P0 BRA `(.L_x_3897) ;  /* 0x0000000000188947 */ /* 0x000fea0003800000 */
[----:B------:R-:W-:-:S13]  /*7a10*/  ISETP.NE.AND P0, PT, R0, 0x9, PT ;  /* 0x000000090000780c */ /* 0x000fda0003f05270 */
[----:B------:R-:W-:Y:S05]  /*7a20*/  @P0 BRA `(.L_x_3891) ;  /* 0x0000000400fc0947 */ /* 0x000fea0003800000 */
[----:B--2---:R-:W-:Y:S02]  /*7a30*/  IMAD.U32 R4, R19, 0x10000, RZ ;  /* 0x0001000013047824 */ /* 0x004fe400078e00ff */
[----:B------:R-:W-:-:S05]  /*7a40*/  IMAD.MOV.U32 R5, RZ, RZ, RZ ;  /* 0x000000ffff057224 */ /* 0x000fca00078e00ff */
[----:B------:R-:W-:Y:S01]  /*7a50*/  STG.E.64 desc[UR36][R2.64], R4 ;  /* 0x0000000402007986 */ /* 0x000fe2000c101b24 */
[----:B------:R-:W-:Y:S05]  /*7a60*/  EXIT ;  /* 0x000000000000794d */ /* 0x000fea0003800000 */
.L_x_3897:
[----:B--2---:R-:W-:-:S05]  /*7a70*/  IMAD.U32 R19, R19, 0x10000, RZ ;  /* 0x0001000013137824 */ /* 0x004fca00078e00ff */
[----:B------:R-:W-:-:S04]  /*7a80*/  F2FP.F16.F32.PACK_AB R5, RZ, R19 ;  /* 0x00000013ff05723e */ /* 0x000fc800000000ff */
[----:B------:R-:W-:-:S05]  /*7a90*/  PRMT R5, R5, 0x5410, RZ ;  /* 0x0000541005057816 */ /* 0x000fca00000000ff */
[----:B------:R-:W-:Y:S01]  /*7aa0*/  STG.E desc[UR36][R2.64], R5 ;  /* 0x0000000502007986 */ /* 0x000fe2000c101924 */
[----:B------:R-:W-:Y:S05]  /*7ab0*/  EXIT ;  /* 0x000000000000794d */ /* 0x000fea0003800000 */
.L_x_3896:
[----:B--2---:R-:W-:-:S04]  /*7ac0*/  IMAD.U32 R4, R19, 0x10000, RZ ;  /* 0x0001000013047824 */ /* 0x004fc800078e00ff */
[----:B------:R-:W-:-:S06]  /*7ad0*/  FMUL.FTZ R4, R4, 1 ;  /* 0x3f80000004047820 */ /* 0x000fcc0000410000 */
[----:B------:R-:W0:Y:S02]  /*7ae0*/  F2F.F64.F32 R4, R4 ;  /* 0x0000000400047310 */ /* 0x000e240000201800 */
[----:B0-----:R-:W-:Y:S01]  /*7af0*/  STG.E.64 desc[UR36][R2.64], R4 ;  /* 0x0000000402007986 */ /* 0x001fe2000c101b24 */
[----:B------:R-:W-:Y:S05]  /*7b00*/  EXIT ;  /* 0x000000000000794d */ /* 0x000fea0003800000 */
.L_x_3887:
        /* <DEDUP_REMOVED lines=10> */
[----:B--2---:R-:W-:-:S06]  /*7bb0*/  IMAD.U32 R5, R19, 0x10000, RZ ;  /* 0x0001000013057824 */ /* 0x004fcc00078e00ff */
[----:B------:R-:W0:Y:S02]  /*7bc0*/  F2I.FTZ.U32.TRUNC.NTZ R5, R5 ;  /* 0x0000000500057305 */ /* 0x000e24000021f000 */
[----:B0-----:R-:W-:Y:S01]  /*7bd0*/  STG.E.U16 desc[UR36][R2.64], R5 ;  /* 0x0000000502007986 */ /* 0x001fe2000c101524 */
[----:B------:R-:W-:Y:S05]  /*7be0*/  EXIT ;  /* 0x000000000000794d */ /* 0x000fea0003800000 */
.L_x_3901:
        /* <DEDUP_REMOVED lines=18> */
.L_x_3904:
[----:B------:R-:W-:-:S04]  /*7d10*/  SHF.R.U32.HI R5, RZ, 0x18, R5 ;  /* 0x00000018ff057819 */ /* 0x000fc80000011605 */
[----:B------:R-:W-:-:S07]  /*7d20*/  LOP3.LUT R0, R0, 0x80, R5, 0xf8, !PT ;  /* 0x0000008000007812 */ /* 0x000fce00078ef805 */
.L_x_3903:
[----:B------:R-:W-:Y:S05]  /*7d30*/  BSYNC.RECONVERGENT B0 ;  /* 0x0000000000007941 */ /* 0x000fea0003800200 */
.L_x_3902:
[----:B------:R-:W-:Y:S01]  /*7d40*/  STG.E.U8 desc[UR36][R2.64], R0 ;  /* 0x0000000002007986 */ /* 0x000fe2000c101124 */
[----:B------:R-:W-:Y:S05]  /*7d50*/  EXIT ;  /* 0x000000000000794d */ /* 0x000fea0003800000 */
.L_x_3900:
        /* <DEDUP_REMOVED lines=18> */
.L_x_3907:
[----:B------:R-:W-:-:S04]  /*7e80*/  SHF.R.U32.HI R5, RZ, 0x18, R5 ;  /* 0x00000018ff057819 */ /* 0x000fc80000011605 */
[----:B------:R-:W-:-:S07]  /*7e90*/  LOP3.LUT R0, R0, 0x80, R5, 0xf8, !PT ;  /* 0x0000008000007812 */ /* 0x000fce00078ef805 */
.L_x_3906:
[----:B------:R-:W-:Y:S05]  /*7ea0*/  BSYNC.RECONVERGENT B0 ;  /* 0x0000000000007941 */ /* 0x000fea0003800200 */
.L_x_3905:
[----:B------:R-:W-:Y:S01]  /*7eb0*/  STG.E.U8 desc[UR36][R2.64], R0 ;  /* 0x0000000002007986 */ /* 0x000fe2000c101124 */
[----:B------:R-:W-:Y:S05]  /*7ec0*/  EXIT ;  /* 0x000000000000794d */ /* 0x000fea0003800000 */
.L_x_3899:
[----:B------:R-:W-:-:S13]  /*7ed0*/  ISETP.NE.AND P0, PT, R0, 0x1c, PT ;  /* 0x0000001c0000780c */ /* 0x000fda0003f05270 */
[----:B------:R-:W-:Y:S05]  /*7ee0*/  @!P0 BRA `(.L_x_3908) ;  /* 0x0000000000608947 */ /* 0x000fea0003800000 */
[----:B------:R-:W-:-:S13]  /*7ef0*/  ISETP.NE.AND P0, PT, R0, 0x1d, PT ;  /* 0x0000001d0000780c */ /* 0x000fda0003f05270 */
[----:B------:R-:W-:Y:S05]  /*7f00*/  @!P0 BRA `(.L_x_3909) ;  /* 0x0000000000488947 */ /* 0x000fea0003800000 */
[----:B------:R-:W-:-:S13]  /*7f10*/  ISETP.NE.AND P0, PT, R0, 0x2c, PT ;  /* 0x0000002c0000780c */ /* 0x000fda0003f05270 */
[----:B------:R-:W-:Y:S05]  /*7f20*/  @P0 BRA `(.L_x_3891) ;  /* 0x0000000000bc0947 */ /* 0x000fea0003800000 */
[----:B--2---:R-:W-:Y:S02]  /*7f30*/  IMAD.U32 R19, R19, 0x10000, RZ ;  /* 0x0001000013137824 */ /* 0x004fe400078e00ff */
        /* <DEDUP_REMOVED lines=15> */
.L_x_3909:
[----:B--2---:R-:W-:-:S06]  /*8030*/  IMAD.U32 R4, R19, 0x10000, RZ ;  /* 0x0001000013047824 */ /* 0x004fcc00078e00ff */
[----:B------:R-:W0:Y:S02]  /*8040*/  F2I.U64.TRUNC R4, R4 ;  /* 0x0000000400047311 */ /* 0x000e24000020d800 */
[----:B0-----:R-:W-:Y:S01]  /*8050*/  STG.E.64 desc[UR36][R2.64], R4 ;  /* 0x0000000402007986 */ /* 0x001fe2000c101b24 */
[----:B------:R-:W-:Y:S05]  /*8060*/  EXIT ;  /* 0x000000000000794d */ /* 0x000fea0003800000 */
.L_x_3908:
[----:B--2---:R-:W-:-:S06]  /*8070*/  IMAD.U32 R19, R19, 0x10000, RZ ;  /* 0x0001000013137824 */ /* 0x004fcc00078e00ff */
[----:B------:R-:W0:Y:S02]  /*8080*/  F2I.FTZ.U32.TRUNC.NTZ R19, R19 ;  /* 0x0000001300137305 */ /* 0x000e24000021f000 */
[----:B0-----:R-:W-:Y:S01]  /*8090*/  STG.E desc[UR36][R2.64], R19 ;  /* 0x0000001302007986 */ /* 0x001fe2000c101924 */
[----:B------:R-:W-:Y:S05]  /*80a0*/  EXIT ;  /* 0x000000000000794d */ /* 0x000fea0003800000 */
.L_x_3898:
[----:B------:R-:W-:-:S13]  /*80b0*/  ISETP.GT.AND P0, PT, R0, 0xe, PT ;  /* 0x0000000e0000780c */ /* 0x000fda0003f04270 */
[----:B------:R-:W-:Y:S05]  /*80c0*/  @P0 BRA `(.L_x_3910) ;  /* 0x00000000003c0947 */ /* 0x000fea0003800000 */
[----:B------:R-:W-:-:S13]  /*80d0*/  ISETP.NE.AND P0, PT, R0, 0xa, PT ;  /* 0x0000000a0000780c */ /* 0x000fda0003f05270 */
[----:B------:R-:W-:Y:S05]  /*80e0*/  @!P0 BRA `(.L_x_3911) ;  /* 0x00000000001c8947 */ /* 0x000fea0003800000 */
[----:B------:R-:W-:-:S13]  /*80f0*/  ISETP.NE.AND P0, PT, R0, 0xb, PT ;  /* 0x0000000b0000780c */ /* 0x000fda0003f05270 */
[----:B------:R-:W-:Y:S05]  /*8100*/  @P0 BRA `(.L_x_3891) ;  /* 0x0000000000440947 */ /* 0x000fea0003800000 */
[----:B--2---:R-:W-:-:S05]  /*8110*/  IMAD.U32 R19, R19, 0x10000, RZ ;  /* 0x0001000013137824 */ /* 0x004fca00078e00ff */
[----:B------:R-:W-:-:S04]  /*8120*/  FSETP.NEU.FTZ.AND P0, PT, R19, RZ, PT ;  /* 0x000000ff1300720b */ /* 0x000fc80003f1d000 */
[----:B------:R-:W-:-:S05]  /*8130*/  SEL R5, RZ, 0x1, !P0 ;  /* 0x00000001ff057807 */ /* 0x000fca0004000000 */
[----:B------:R-:W-:Y:S01]  /*8140*/  STG.E.U8 desc[UR36][R2.64], R5 ;  /* 0x0000000502007986 */ /* 0x000fe2000c101124 */
[----:B------:R-:W-:Y:S05]  /*8150*/  EXIT ;  /* 0x000000000000794d */ /* 0x000fea0003800000 */
.L_x_3911:
[----:B--2---:R-:W-:Y:S01]  /*8160*/  IMAD.U32 R19, R19, 0x10000, RZ ;  /* 0x0001000013137824 */ /* 0x004fe200078e00ff */
[----:B------:R-:W-:-:S03]  /*8170*/  CS2R R6, SRZ ;  /* 0x0000000000067805 */ /* 0x000fc6000001ff00 */
[----:B------:R-:W-:-:S06]  /*8180*/  FMUL.FTZ R4, R19, 1 ;  /* 0x3f80000013047820 */ /* 0x000fcc0000410000 */
[----:B------:R-:W0:Y:S02]  /*8190*/  F2F.F64.F32 R4, R4 ;  /* 0x0000000400047310 */ /* 0x000e240000201800 */
[----:B0-----:R-:W-:Y:S01]  /*81a0*/  STG.E.128 desc[UR36][R2.64], R4 ;  /* 0x0000000402007986 */ /* 0x001fe2000c101d24 */
[----:B------:R-:W-:Y:S05]  /*81b0*/  EXIT ;  /* 0x000000000000794d */ /* 0x000fea0003800000 */
.L_x_3910:
[----:B------:R-:W-:-:S13]  /*81c0*/  ISETP.NE.AND P0, PT, R0, 0xf, PT ;  /* 0x0000000f0000780c */ /* 0x000fda0003f05270 */
[----:B------:R-:W-:Y:S05]  /*81d0*/  @!P0 BRA `(.L_x_3912) ;  /* 0x0000000000e88947 */ /* 0x000fea0003800000 */
[----:B------:R-:W-:-:S13]  /*81e0*/  ISETP.NE.AND P0, PT, R0, 0x17, PT ;  /* 0x000000170000780c */ /* 0x000fda0003f05270 */
[----:B------:R-:W-:Y:S05]  /*81f0*/  @!P0 BRA `(.L_x_3913) ;  /* 0x0000000000908947 */ /* 0x000fea0003800000 */
[----:B------:R-:W-:-:S13]  /*8200*/  ISETP.NE.AND P0, PT, R0, 0x18, PT ;  /* 0x000000180000780c */ /* 0x000fda0003f05270 */
[----:B------:R-:W-:Y:S05]  /*8210*/  @!P0 BRA `(.L_x_3914) ;  /* 0x0000000000448947 */ /* 0x000fea0003800000 */
.L_x_3891:
[----:B------:R-:W-:Y:S01]  /*8220*/  MOV R0, 0x0 ;  /* 0x0000000000007802 */ /* 0x000fe20000000f00 */
[----:B------:R-:W0:Y:S01]  /*8230*/  LDCU.64 UR4, c[0x4][0x128] ;  /* 0x01002500ff0477ac */ /* 0x000e220008000a00 */
[----:B------:R-:W-:Y:S02]  /*8240*/  IMAD.MOV.U32 R8, RZ, RZ, 0x65 ;  /* 0x00000065ff087424 */ /* 0x000fe400078e00ff */
[----:B------:R1:W3:Y:S01]  /*8250*/  LDC.64 R2, c[0x4][R0] ;  /* 0x0100000000027b82 */ /* 0x0002e20000000a00 */
        /* <DEDUP_REMOVED lines=12> */
.L_x_3915:
[----:B------:R-:W-:Y:S05]  /*8320*/  EXIT ;  /* 0x000000000000794d */ /* 0x000fea0003800000 */
.L_x_3914:
        /* <DEDUP_REMOVED lines=13> */
.L_x_3917:
[----:B------:R-:W-:Y:S05]  /*8400*/  BSYNC.RECONVERGENT B0 ;  /* 0x0000000000007941 */ /* 0x000fea0003800200 */
.L_x_3916:
[----:B------:R-:W-:-:S05]  /*8410*/  LOP3.LUT R5, R0, 0x80, R5, 0xf8, !PT ;  /* 0x0000008000057812 */ /* 0x000fca00078ef805 */
[----:B------:R-:W-:Y:S01]  /*8420*/  STG.E.U8 desc[UR36][R2.64], R5 ;  /* 0x0000000502007986 */ /* 0x000fe2000c101124 */
[----:B------:R-:W-:Y:S05]  /*8430*/  EXIT ;  /* 0x000000000000794d */ /* 0x000fea0003800000 */
.L_x_3913:
        /* <DEDUP_REMOVED lines=12> */
.L_x_3919:
[----:B------:R-:W-:Y:S01]  /*8500*/  IMAD.MOV.U32 R0, RZ, RZ, 0x7f ;  /* 0x0000007fff007424 */ /* 0x000fe200078e00ff */
[----:B------:R-:W-:-:S04]  /*8510*/  ISETP.GT.U32.AND P0, PT, R4, 0x7f800000, PT ;  /* 0x7f8000000400780c */ /* 0x000fc80003f04070 */
[----:B------:R-:W-:-:S09]  /*8520*/  SEL R0, R0, 0x7c, P0 ;  /* 0x0000007c00007807 */ /* 0x000fd20000000000 */
.L_x_3920:
[----:B------:R-:W-:Y:S05]  /*8530*/  BSYNC.RECONVERGENT B0 ;  /* 0x0000000000007941 */ /* 0x000fea0003800200 */
.L_x_3918:
[----:B------:R-:W-:-:S04]  /*8540*/  SHF.R.U32.HI R5, RZ, 0x18, R5 ;  /* 0x00000018ff057819 */ /* 0x000fc80000011605 */
[----:B------:R-:W-:-:S05]  /*8550*/  LOP3.LUT R5, R0, 0x80, R5, 0xf8, !PT ;  /* 0x0000008000057812 */ /* 0x000fca00078ef805 */
[----:B------:R-:W-:Y:S01]  /*8560*/  STG.E.U8 desc[UR36][R2.64], R5 ;  /* 0x0000000502007986 */ /* 0x000fe2000c101124 */
[----:B------:R-:W-:Y:S05]  /*8570*/  EXIT ;  /* 0x000000000000794d */ /* 0x000fea0003800000 */
.L_x_3912:
[----:B--2---:R-:W-:Y:S01]  /*8580*/  STG.E.U16 desc[UR36][R2.64], R19 ;  /* 0x0000001302007986 */ /* 0x004fe2000c101524 */
[----:B------:R-:W-:Y:S05]  /*8590*/  EXIT ;  /* 0x000000000000794d */ /* 0x000fea0003800000 */
.L_x_3921:
        /* <DEDUP_REMOVED lines=14> */
.L_x_5749:


//--------------------- .text._ZN2at6native18elementwise_kernelILi128ELi4EZNS0_22gpu_kernel_impl_nocastIZZZNS0_66_GLOBAL__N__d53a5ca4_28_ActivationLeakyReluKernel_cu_9e10b42f_311217leaky_relu_kernelERNS_18TensorIteratorBaseERKN3c106ScalarEENKUlvE_clEvENKUlvE2_clEvEUlNS6_8BFloat16EE_EEvS5_RKT_EUliE_EEviT1_ --------------------------
	.section	.text._ZN2at6native18elementwise_kernelILi128ELi4EZNS0_22gpu_kernel_impl_nocastIZZZNS0_66_GLOBAL__N__d53a5ca4_28_ActivationLeakyReluKernel_cu_9e10b42f_311217leaky_relu_kernelERNS_18TensorIteratorBaseERKN3c106ScalarEENKUlvE_clEvENKUlvE2_clEvEUlNS6_8BFloat16EE_EEvS5_RKT_EUliE_EEviT1_,"ax",@progbits
	.align	128
        .global         _ZN2at6native18elementwise_kernelILi128ELi4EZNS0_22gpu_kernel_impl_nocastIZZZNS0_66_GLOBAL__N__d53a5ca4_28_ActivationLeakyReluKernel_cu_9e10b42f_311217leaky_relu_kernelERNS_18TensorIteratorBaseERKN3c106ScalarEENKUlvE_clEvENKUlvE2_clEvEUlNS6_8BFloat16EE_EEvS5_RKT_EUliE_EEviT1_
        .type           _ZN2at6native18elementwise_kernelILi128ELi4EZNS0_22gpu_kernel_impl_nocastIZZZNS0_66_GLOBAL__N__d53a5ca4_28_ActivationLeakyReluKernel_cu_9e10b42f_311217leaky_relu_kernelERNS_18TensorIteratorBaseERKN3c106ScalarEENKUlvE_clEvENKUlvE2_clEvEUlNS6_8BFloat16EE_EEvS5_RKT_EUliE_EEviT1_,@function
        .size           _ZN2at6native18elementwise_kernelILi128ELi4EZNS0_22gpu_kernel_impl_nocastIZZZNS0_66_GLOBAL__N__d53a5ca4_28_ActivationLeakyReluKernel_cu_9e10b42f_311217leaky_relu_kernelERNS_18TensorIteratorBaseERKN3c106ScalarEENKUlvE_clEvENKUlvE2_clEvEUlNS6_8BFloat16EE_EEvS5_RKT_EUliE_EEviT1_,(.L_x_5750 - _ZN2at6native18elementwise_kernelILi128ELi4EZNS0_22gpu_kernel_impl_nocastIZZZNS0_66_GLOBAL__N__d53a5ca4_28_ActivationLeakyReluKernel_cu_9e10b42f_311217leaky_relu_kernelERNS_18TensorIteratorBaseERKN3c106ScalarEENKUlvE_clEvENKUlvE2_clEvEUlNS6_8BFloat16EE_EEvS5_RKT_EUliE_EEviT1_)
        .other          _ZN2at6native18elementwise_kernelILi128ELi4EZNS0_22gpu_kernel_impl_nocastIZZZNS0_66_GLOBAL__N__d53a5ca4_28_ActivationLeakyReluKernel_cu_9e10b42f_311217leaky_relu_kernelERNS_18TensorIteratorBaseERKN3c106ScalarEENKUlvE_clEvENKUlvE2_clEvEUlNS6_8BFloat16EE_EEvS5_RKT_EUliE_EEviT1_,@"STO_CUDA_ENTRY STV_DEFAULT"
_ZN2at6native18elementwise_kernelILi128ELi4EZNS0_22gpu_kernel_impl_nocastIZZZNS0_66_GLOBAL__N__d53a5ca4_28_ActivationLeakyReluKernel_cu_9e10b42f_311217leaky_relu_kernelERNS_18TensorIteratorBaseERKN3c106ScalarEENKUlvE_clEvENKUlvE2_clEvEUlNS6_8BFloat16EE_EEvS5_RKT_EUliE_EEviT1_:
.text._ZN2at6native18elementwise_kernelILi128ELi4EZNS0_22gpu_kernel_impl_nocastIZZZNS0_66_GLOBAL__N__d53a5ca4_28_ActivationLeakyReluKernel_cu_9e10b42f_311217leaky_relu_kernelERNS_18TensorIteratorBaseERKN3c106ScalarEENKUlvE_clEvENKUlvE2_clEvEUlNS6_8BFloat16EE_EEvS5_RKT_EUliE_EEviT1_:
        /* <DEDUP_REMOVED lines=15> */
[----:B------:R-:W1:Y:S01]  /*00f0*/  LDCU UR5, c[0x0][0x590] ;  /* 0x0000b200ff0577ac */ /* 0x000e620008000800 */
[----:B0-----:R-:W2:Y:S06]  /*0100*/  LDG.E.U16 R4, desc[UR6][R4.64] ;  /* 0x0000000604047981 */ /* 0x001eac000c1e1500 */
[----:B------:R-:W0:Y:S01]  /*0110*/  LDC.64 R6, c[0x0][0x580] ;  /* 0x00016000ff067b82 */ /* 0x000e220000000a00 */
[----:B------:R-:W-:Y:S02]  /*0120*/  IADD3 R3, PT, PT, R3, 0x80, RZ ;  /* 0x0000008003037810 */ /* 0x000fe40007ffe0ff */
[----:B--2---:R-:W-:-:S04]  /*0130*/  SHF.L.U32 R0, R4, 0x10, RZ ;  /* 0x0000001004007819 */ /* 0x004fc800000006ff */
[----:B------:R-:W-:-:S13]  /*0140*/  FSETP.GT.FTZ.AND P0, PT, R0, RZ, PT ;  /* 0x000000ff0000720b */ /* 0x000fda0003f14000 */
[----:B-1----:R-:W-:Y:S01]  /*0150*/  @!P0 FMUL.FTZ R0, R0, UR5 ;  /* 0x0000000500008c20 */ /* 0x002fe20008410000 */
[----:B------:R-:W-:-:S04]  /*0160*/  ISETP.GE.AND P0, PT, R3, UR4, PT ;  /* 0x0000000403007c0c */ /* 0x000fc8000bf06270 */
[----:B------:R-:W-:-:S05]  /*0170*/  F2FP.BF16.F32.PACK_AB R0, RZ, R0 ;  /* 0x00000000ff00723e */ /* 0x000fca00000010ff */
[----:B0-----:R0:W-:Y:S04]  /*0180*/  STG.E.U16 desc[UR6][R6.64], R0 ;  /* 0x0000000006007986 */ /* 0x0011e8000c101506 */
[----:B------:R-:W-:Y:S05]  /*0190*/  @P0 BREAK.RELIABLE B1 ;  /* 0x0000000000010942 */ /* 0x000fea0003800100 */
[----:B------:R-:W-:Y:S05]  /*01a0*/  @P0 BRA `(.L_x_3926) ;  /* 0x0000000000600947 */ /* 0x000fea0003800000 */
[----:B------:R-:W1:Y:S01]  /*01b0*/  LDC.64 R4, c[0x0][0x588] ;  /* 0x00016200ff047b82 */ /* 0x000e620000000a00 */
[----:B------:R-:W2:Y:S01]  /*01c0*/  LDCU UR5, c[0x0][0x590] ;  /* 0x0000b200ff0577ac */ /* 0x000ea20008000800 */
[----:B-1----:R-:W3:Y:S06]  /*01d0*/  LDG.E.U16 R4, desc[UR6][R4.64] ;  /* 0x0000000604047981 */ /* 0x002eec000c1e1500 */
[----:B0-----:R-:W0:Y:S01]  /*01e0*/  LDC.64 R6, c[0x0][0x580] ;  /* 0x00016000ff067b82 */ /* 0x001e220000000a00 */
[----:B------:R-:W-:Y:S02]  /*01f0*/  IADD3 R3, PT, PT, R3, 0x80, RZ ;  /* 0x0000008003037810 */ /* 0x000fe40007ffe0ff */
[----:B---3--:R-:W-:-:S04]  /*0200*/  SHF.L.U32 R0, R4, 0x10, RZ ;  /* 0x0000001004007819 */ /* 0x008fc800000006ff */
[----:B------:R-:W-:-:S13]  /*0210*/  FSETP.GT.FTZ.AND P0, PT, R0, RZ, PT ;  /* 0x000000ff0000720b */ /* 0x000fda0003f14000 */
[----:B--2---:R-:W-:-:S05]  /*0220*/  @!P0 FMUL.FTZ R0, R0, UR5 ;  /* 0x0000000500008c20 */ /* 0x004fca0008410000 */
[----:B------:R-:W-:-:S05]  /*0230*/  F2FP.BF16.F32.PACK_AB R0, RZ, R0 ;  /* 0x00000000ff00723e */ /* 0x000fca00000010ff */
[----:B0-----:R0:W-:Y:S02]  /*0240*/  STG.E.U16 desc[UR6][R6.64], R0 ;  /* 0x0000000006007986 */ /* 0x0011e4000c101506 */
.L_x_3925:
[----:B------:R-:W-:-:S13]  /*0250*/  ISETP.GE.AND P0, PT, R3, UR4, PT ;  /* 0x0000000403007c0c */ /* 0x000fda000bf06270 */
[----:B------:R-:W-:Y:S05]  /*0260*/  @P0 BREAK.RELIABLE B1 ;  /* 0x0000000000010942 */ /* 0x000fea0003800100 */
[----:B------:R-:W-:Y:S05]  /*0270*/  @P0 BRA `(.L_x_3926) ;  /* 0x00000000002c0947 */ /* 0x000fea0003800000 */
[----:B------:R-:W-:Y:S05]  /*0280*/  BSYNC.RELIABLE B1 ;  /* 0x0000000000017941 */ /* 0x000fea0003800100 */
.L_x_3924:
        /* <DEDUP_REMOVED lines=10> */
.L_x_3926:
[----:B------:R-:W-:Y:S05]  /*0330*/  BSYNC.RECONVERGENT B0 ;  /* 0x0000000000007941 */ /* 0x000fea0003800200 */
.L_x_3923:
[----:B------:R-:W-:Y:S05]  /*0340*/  WARPSYNC.ALL ;  /* 0x0000000000007948 */ /* 0x000fea0003800000 */
[----:B------:R-:W-:-:S13]  /*0350*/  ISETP.GE.AND P0, PT, R3, UR4, PT ;  /* 0x0000000403007c0c */ /* 0x000fda000bf06270 */
[----:B------:R-:W-:Y:S05]  /*0360*/  @P0 EXIT ;  /* 0x000000000000094d */ /* 0x000fea0003800000 */
[----:B------:R-:W2:Y:S01]  /*0370*/  LDC.64 R2, c[0x0][0x588] ;  /* 0x00016200ff027b82 */ /* 0x000ea20000000a00 */
[----:B------:R-:W3:Y:S01]  /*0380*/  LDCU UR4, c[0x0][0x590] ;  /* 0x0000b200ff0477ac */ /* 0x000ee20008000800 */
[----:B--2---:R-:W0:Y:S06]  /*0390*/  LDG.E.U16 R2, desc[UR6][R2.64] ;  /* 0x0000000602027981 */ /* 0x004e2c000c1e1500 */
[----:B------:R-:W2:Y:S01]  /*03a0*/  LDC.64 R4, c[0x0][0x580] ;  /* 0x00016000ff047b82 */ /* 0x000ea20000000a00 */
[----:B01----:R-:W-:-:S04]  /*03b0*/  SHF.L.U32 R0, R2, 0x10, RZ ;  /* 0x0000001002007819 */ /* 0x003fc800000006ff */
[----:B------:R-:W-:-:S13]  /*03c0*/  FSETP.GT.FTZ.AND P0, PT, R0, RZ, PT ;  /* 0x000000ff0000720b */ /* 0x000fda0003f14000 */
[----:B---3--:R-:W-:-:S05]  /*03d0*/  @!P0 FMUL.FTZ R0, R0, UR4 ;  /* 0x0000000400008c20 */ /* 0x008fca0008410000 */
[----:B------:R-:W-:-:S05]  /*03e0*/  F2FP.BF16.F32.PACK_AB R0, RZ, R0 ;  /* 0x00000000ff00723e */ /* 0x000fca00000010ff */
[----:B--2---:R-:W-:Y:S01]  /*03f0*/  STG.E.U16 desc[UR6][R4.64], R0 ;  /* 0x0000000004007986 */ /* 0x004fe2000c101506 */
[----:B------:R-:W-:Y:S05]  /*0400*/  EXIT ;  /* 0x000000000000794d */ /* 0x000fea0003800000 */
.L_x_3922:
[----:B------:R-:W0:Y:S01]  /*0410*/  LDCU UR4, c[0x0][0x380] ;  /* 0x00007000ff0477ac */ /* 0x000e220008000800 */
[----:B------:R-:W-:Y:S01]  /*0420*/  IADD3 R2, PT, PT, R2, -0x1, RZ ;  /* 0xffffffff02027810 */ /* 0x000fe20007ffe0ff */
[----:B------:R-:W-:Y:S04]  /*0430*/  BSSY.RECONVERGENT B0, `(.L_x_3927) ;  /* 0x00003b2000007945 */ /* 0x000fe80003800200 */
[----:B------:R-:W-:Y:S01]  /*0440*/  BSSY.RELIABLE B1, `(.L_x_3928) ;  /* 0x0000279000017945 */ /* 0x000fe20003800100 */
[----:B------:R-:W-:-:S05]  /*0450*/  VIMNMX.U32 R0, PT, PT, R2, 0x18, PT ;  /* 0x0000001802007848 */ /* 0x000fca0003fe0000 */
[----:B------:R-:W-:Y:S01]  /*0460*/  VIADD R0, R0, 0x1 ;  /* 0x0000000100007836 */ /* 0x000fe20000000000 */
        /* <DEDUP_REMOVED lines=8> */
[----:B0-----:R-:W-:-:S05]  /*04f0*/  IMAD.HI.U32 R6, R3, UR8, R4 ;  /* 0x0000000803067c27 */ /* 0x001fca000f8e0004 */
[----:B------:R-:W-:-:S04]  /*0500*/  SHF.R.U32.HI R7, RZ, UR9, R6 ;  /* 0x00000009ff077c19 */ /* 0x000fc80008011606 */
[----:B------:R-:W-:-:S05]  /*0510*/  IADD3 R4, PT, PT, -R7, RZ, RZ ;  /* 0x000000ff07047210 */ /* 0x000fca0007ffe1ff */
[----:B-1----:R-:W-:-:S04]  /*0520*/  IMAD R4, R4, UR5, R3 ;  /* 0x0000000504047c24 */ /* 0x002fc8000f8e0203 */
[C---:B--2---:R-:W-:Y:S02]  /*0530*/  IMAD R5, R4.reuse, UR10, RZ ;  /* 0x0000000a04057c24 */ /* 0x044fe4000f8e02ff */
[----:B------:R-:W-:Y:S01]  /*0540*/  IMAD R4, R4, UR11, RZ ;  /* 0x0000000b04047c24 */ /* 0x000fe2000f8e02ff */
[----:B------:R-:W-:Y:S06]  /*0550*/  @!P0 BRA `(.L_x_3930) ;  /* 0x0000001000748947 */ /* 0x000fec0003800000 */
[----:B------:R-:W0:Y:S01]  /*0560*/  LDCU.64 UR8, c[0x0][0x398] ;  /* 0x00007300ff0877ac */ /* 0x000e220008000a00 */
[----:B------:R-:W-:Y:S02]  /*0570*/  MOV R6, RZ ;  /* 0x000000ff00067202 */ /* 0x000fe40000000f00 */
[----:B------:R-:W-:Y:S01]  /*0580*/  ISETP.NE.AND P0, PT, R0, 0x2, PT ;  /* 0x000000020000780c */ /* 0x000fe20003f05270 */
[----:B------:R-:W1:Y:S01]  /*0590*/  LDCU UR5, c[0x0][0x3a0] ;  /* 0x00007400ff0577ac */ /* 0x000e620008000800 */
[----:B------:R-:W2:Y:S01]  /*05a0*/  LDCU.64 UR10, c[0x0][0x4c0] ;  /* 0x00009800ff0a77ac */ /* 0x000ea20008000a00 */
[----:B0-----:R-:W-:-:S05]  /*05b0*/  IMAD.HI.U32 R8, R7, UR9, R6 ;  /* 0x0000000907087c27 */ /* 0x001fca000f8e0006 */
[----:B-1----:R-:W-:-:S04]  /*05c0*/  SHF.R.U32.HI R9, RZ, UR5, R8 ;  /* 0x00000005ff097c19 */ /* 0x002fc80008011608 */
[----:B------:R-:W-:-:S05]  /*05d0*/  IADD3 R6, PT, PT, -R9, RZ, RZ ;  /* 0x000000ff09067210 */ /* 0x000fca0007ffe1ff */
[----:B------:R-:W-:-:S04]  /*05e0*/  IMAD R6, R6, UR8, R7 ;  /* 0x0000000806067c24 */ /* 0x000fc8000f8e0207 */
[C---:B--2---:R-:W-:Y:S02]  /*05f0*/  IMAD R5, R6.reuse, UR10, R5 ;  /* 0x0000000a06057c24 */ /* 0x044fe4000f8e0205 */
[----:B------:R-:W-:Y:S01]  /*0600*/  IMAD R4, R6, UR11, R4 ;  /* 0x0000000b06047c24 */ /* 0x000fe2000f8e0204 */
[----:B------:R-:W-:Y:S06]  /*0610*/  @!P0 BRA `(.L_x_3930) ;  /* 0x0000001000448947 */ /* 0x000fec0003800000 */
[----:B------:R-:W0:Y:S01]  /*0620*/  LDCU.64 UR8, c[0x0][0x3a8] ;  /* 0x00007500ff0877ac */ /* 0x000e220008000a00 */
[----:B------:R-:W-:Y:S01]  /*0630*/  HFMA2 R8, -RZ, RZ, 0, 0 ;  /* 0x00000000ff087431 */ /* 0x000fe200000001ff */
[----:B------:R-:W-:Y:S01]  /*0640*/  ISETP.NE.AND P0, PT, R0, 0x3, PT ;  /* 0x000000030000780c */ /* 0x000fe20003f05270 */
[----:B------:R-:W1:Y:S01]  /*0650*/  LDCU UR5, c[0x0][0x3a4] ;  /* 0x00007480ff0577ac */ /* 0x000e620008000800 */
[----:B------:R-:W2:Y:S02]  /*0660*/  LDCU.64 UR10, c[0x0][0x4c8] ;  /* 0x00009900ff0a77ac */ /* 0x000ea40008000a00 */
[----:B0-----:R-:W-:-:S05]  /*0670*/  IMAD.HI.U32 R6, R9, UR8, R8 ;  /* 0x0000000809067c27 */ /* 0x001fca000f8e0008 */
[----:B------:R-:W-:-:S04]  /*0680*/  SHF.R.U32.HI R7, RZ, UR9, R6 ;  /* 0x00000009ff077c19 */ /* 0x000fc80008011606 */
[----:B------:R-:W-:-:S05]  /*0690*/  IADD3 R8, PT, PT, -R7, RZ, RZ ;  /* 0x000000ff07087210 */ /* 0x000fca0007ffe1ff */
[----:B-1----:R-:W-:-:S04]  /*06a0*/  IMAD R8, R8, UR5, R9 ;  /* 0x0000000508087c24 */ /* 0x002fc8000f8e0209 */
[C---:B--2---:R-:W-:Y:S02]  /*06b0*/  IMAD R5, R8.reuse, UR10, R5 ;  /* 0x0000000a08057c24 */ /* 0x044fe4000f8e0205 */
[----:B------:R-:W-:Y:S01]  /*06c0*/  IMAD R4, R8, UR11, R4 ;  /* 0x0000000b08047c24 */ /* 0x000fe2000f8e0204 */
[----:B------:R-:W-:Y:S06]  /*06d0*/  @!P0 BRA `(.L_x_3930) ;  /* 0x0000001000148947 */ /* 0x000fec0003800000 */
[----:B------:R-:W0:Y:S01]  /*06e0*/  LDCU.64 UR8, c[0x0][0x3b0] ;  /* 0x00007600ff0877ac */ /* 0x000e220008000a00 */
[----:B------:R-:W-:Y:S01]  /*06f0*/  IMAD.MOV.U32 R6, RZ, RZ, RZ ;  /* 0x000000ffff067224 */ /* 0x000fe200078e00ff */
        /* <DEDUP_REMOVED lines=11> */
[----:B------:R-:W-:Y:S02]  /*07b0*/  MOV R8, RZ ;  /* 0x000000ff00087202 */ /* 0x000fe40000000f00 */
[----:B------:R-:W-:Y:S01]  /*07c0*/  ISETP.NE.AND P0, PT, R0, 0x5, PT ;  /* 0x000000050000780c */ /* 0x000fe20003f05270 */
[----:B------:R-:W1:Y:S01]  /*07d0*/  LDCU UR5, c[0x0][0x3bc] ;  /* 0x00007780ff0577ac */ /* 0x000e620008000800 */
[----:B------:R-:W2:Y:S01]  /*07e0*/  LDCU.64 UR10, c[0x0][0x4d8] ;  /* 0x00009b00ff0a77ac */ /* 0x000ea20008000a00 */
        /* <DEDUP_REMOVED lines=223> */
[----:B------:R-:W-:Y:S01]  /*15e0*/  ISETP.NE.AND P0, PT, R0, 0x18, PT ;  /* 0x000000180000780c */ /* 0x000fe20003f05270 */
[----:B------:R-:W0:Y:S01]  /*15f0*/  LDCU.64 UR8, c[0x0][0x4a0] ;  /* 0x00009400ff0877ac */ /* 0x000e220008000a00 */
[----:B------:R-:W-:Y:S01]  /*1600*/  MOV R6, RZ ;  /* 0x000000ff00067202 */ /* 0x000fe20000000f00 */
[----:B------:R-:W1:Y:S01]  /*1610*/  LDCU UR5, c[0x0][0x4a8] ;  /* 0x00009500ff0577ac */ /* 0x000e620008000800 */
[----:B------:R-:W2:Y:S09]  /*1620*/  LDCU.64 UR10, c[0x0][0x570] ;  /* 0x0000ae00ff0a77ac */ /* 0x000eb20008000a00 */
[----:B------:R-:W3:Y:S01]  /*1630*/  @P0 LDC.64 R14, c[0x0][0x4b0] ;  /* 0x00012c00ff0e0b82 */ /* 0x000ee20000000a00 */
[----:B0-----:R-:W-:-:S07]  /*1640*/  IMAD.HI.U32 R10, R7, UR9, R6 ;  /* 0x00000009070a7c27 */ /* 0x001fce000f8e0006 */
[----:B------:R-:W0:Y:S01]  /*1650*/  @P0 LDC R17, c[0x0][0x4ac] ;  /* 0x00012b00ff110b82 */ /* 0x000e220000000800 */
[----:B-1----:R-:W-:Y:S01]  /*1660*/  SHF.R.U32.HI R11, RZ, UR5, R10 ;  /* 0x00000005ff0b7c19 */ /* 0x002fe2000801160a */
[----:B------:R-:W-:-:S03]  /*1670*/  @P0 IMAD.MOV.U32 R10, RZ, RZ, RZ ;  /* 0x000000ffff0a0224 */ /* 0x000fc600078e00ff */
[----:B------:R-:W-:-:S03]  /*1680*/  IADD3 R13, PT, PT, -R11, RZ, RZ ;  /* 0x000000ff0b0d7210 */ /* 0x000fc60007ffe1ff */
[----:B------:R-:W1:Y:S01]  /*1690*/  @P0 LDC.64 R8, c[0x0][0x578] ;  /* 0x00015e00ff080b82 */ /* 0x000e620000000a00 */
[----:B---3--:R-:W-:-:S05]  /*16a0*/  @P0 IMAD.HI.U32 R6, R11, R14, R10 ;  /* 0x0000000e0b060227 */ /* 0x008fca00078e000a */
[----:B------:R-:W-:Y:S01]  /*16b0*/  @P0 SHF.R.U32.HI R10, RZ, R15, R6 ;  /* 0x0000000fff0a0219 */ /* 0x000fe20000011606 */
[----:B------:R-:W-:-:S03]  /*16c0*/  IMAD R6, R13, UR8, R7 ;  /* 0x000000080d067c24 */ /* 0x000fc6000f8e0207 */
[----:B------:R-:W-:Y:S01]  /*16d0*/  @P0 IADD3 R10, PT, PT, -R10, RZ, RZ ;  /* 0x000000ff0a0a0210 */ /* 0x000fe20007ffe1ff */
[C---:B--2---:R-:W-:Y:S02]  /*16e0*/  IMAD R5, R6.reuse, UR10, R5 ;  /* 0x0000000a06057c24 */ /* 0x044fe4000f8e0205 */
[----:B------:R-:W-:Y:S02]  /*16f0*/  IMAD R4, R6, UR11, R4 ;  /* 0x0000000b06047c24 */ /* 0x000fe4000f8e0204 */
[----:B0-----:R-:W-:-:S04]  /*1700*/  @P0 IMAD R10, R10, R17, R11 ;  /* 0x000000110a0a0224 */ /* 0x001fc800078e020b */
[C---:B-1----:R-:W-:Y:S02]  /*1710*/  @P0 IMAD R5, R10.reuse, R8, R5 ;  /* 0x000000080a050224 */ /* 0x042fe400078e0205 */
[----:B------:R-:W-:-:S07]  /*1720*/  @P0 IMAD R4, R10, R9, R4 ;  /* 0x000000090a040224 */ /* 0x000fce00078e0204 */
.L_x_3930:
[----:B------:R-:W0:Y:S01]  /*1730*/  LDCU.128 UR8, c[0x0][0x580] ;  /* 0x0000b000ff0877ac */ /* 0x000e220008000c00 */
[----:B------:R-:W1:Y:S01]  /*1740*/  LDCU UR5, c[0x0][0x590] ;  /* 0x0000b200ff0577ac */ /* 0x000e620008000800 */
[----:B0-----:R-:W-:-:S04]  /*1750*/  IADD3 R6, P0, PT, R4, UR10, RZ ;  /* 0x0000000a04067c10 */ /* 0x001fc8000ff1e0ff */
[----:B------:R-:W-:-:S05]  /*1760*/  IADD3.X R7, PT, PT, RZ, UR11, RZ, P0, !PT ;  /* 0x0000000bff077c10 */ /* 0x000fca00087fe4ff */
[----:B------:R-:W2:Y:S01]  /*1770*/  LDG.E.U16 R6, desc[UR6][R6.64] ;  /* 0x0000000606067981 */ /* 0x000ea2000c1e1500 */
[----:B------:R-:W-:Y:S02]  /*1780*/  IADD3 R3, PT, PT, R3, 0x80, RZ ;  /* 0x0000008003037810 */ /* 0x000fe40007ffe0ff */
[----:B--2---:R-:W-:-:S04]  /*1790*/  SHF.L.U32 R8, R6, 0x10, RZ ;  /* 0x0000001006087819 */ /* 0x004fc800000006ff */
[----:B------:R-:W-:-:S13]  /*17a0*/  FSETP.GT.FTZ.AND P0, PT, R8, RZ, PT ;  /* 0x000000ff0800720b */ /* 0x000fda0003f14000 */
[----:B-1----:R-:W-:Y:S01]  /*17b0*/  @!P0 FMUL.FTZ R8, R8, UR5 ;  /* 0x0000000508088c20 */ /* 0x002fe20008410000 */
[----:B------:R-:W-:-:S04]  /*17c0*/  IADD3 R4, P0, PT, R5, UR8, RZ ;  /* 0x0000000805047c10 */ /* 0x000fc8000ff1e0ff */
        /* <DEDUP_REMOVED lines=12> */
[----:B-1----:R-:W-:-:S05]  /*1890*/  IMAD.HI.U32 R6, R3, UR8, R4 ;  /* 0x0000000803067c27 */ /* 0x002fca000f8e0004 */
[----:B------:R-:W-:-:S05]  /*18a0*/  SHF.R.U32.HI R7, RZ, UR9, R6 ;  /* 0x00000009ff077c19 */ /* 0x000fca0008011606 */
[----:B------:R-:W-:-:S04]  /*18b0*/  IMAD.MOV R4, RZ, RZ, -R7 ;  /* 0x000000ffff047224 */ /* 0x000fc800078e0a07 */
[----:B0-----:R-:W-:-:S04]  /*18c0*/  IMAD R4, R4, UR5, R3 ;  /* 0x0000000504047c24 */ /* 0x001fc8000f8e0203 */
        /* <DEDUP_REMOVED lines=105> */
[----:B-1----:R-:W-:-:S05]  /*1f60*/  SHF.R.U32.HI R9, RZ, UR5, R8 ;  /* 0x00000005ff097c19 */ /* 0x002fca0008011608 */
[----:B------:R-:W-:-:S04]  /*1f70*/  IMAD.MOV R6, RZ, RZ, -R9 ;  /* 0x000000ffff067224 */ /* 0x000fc800078e0a09 */
        /* <DEDUP_REMOVED lines=106> */
[----:B------:R-:W-:-:S05]  /*2620*/  SHF.R.U32.HI R7, RZ, UR9, R6 ;  /* 0x00000009ff077c19 */ /* 0x000fca0008011606 */
[----:B------:R-:W-:-:S04]  /*2630*/  IMAD.MOV R8, RZ, RZ, -R7 ;  /* 0x000000ffff087224 */ /* 0x000fc800078e0a07 */
        /* <DEDUP_REMOVED lines=54> */
[----:B------:R-:W-:Y:S01]  /*29a0*/  IMAD.MOV.U32 R6, RZ, RZ, RZ ;  /* 0x000000ffff067224 */ /* 0x000fe200078e00ff */
[----:B------:R-:W1:Y:S01]  /*29b0*/  LDCU UR5, c[0x0][0x4a8] ;  /* 0x00009500ff0577ac */ /* 0x000e620008000800 */
[----:B------:R-:W2:Y:S09]  /*29c0*/  LDCU.64 UR10, c[0x0][0x570] ;  /* 0x0000ae00ff0a77ac */ /* 0x000eb20008000a00 */
[----:B------:R-:W3:Y:S01]  /*29d0*/  @P0 LDC.64 R14, c[0x0][0x4b0] ;  /* 0x00012c00ff0e0b82 */ /* 0x000ee20000000a00 */
[----:B0-----:R-:W-:-:S07]  /*29e0*/  IMAD.HI.U32 R10, R7, UR9, R6 ;  /* 0x00000009070a7c27 */ /* 0x001fce000f8e0006 */
[----:B------:R-:W0:Y:S01]  /*29f0*/  @P0 LDC R17, c[0x0][0x4ac] ;  /* 0x00012b00ff110b82 */ /* 0x000e220000000800 */
[----:B-1----:R-:W-:Y:S02]  /*2a00*/  SHF.R.U32.HI R11, RZ, UR5, R10 ;  /* 0x00000005ff0b7c19 */ /* 0x002fe4000801160a */
[----:B------:R-:W-:Y:S02]  /*2a10*/  @P0 MOV R10, RZ ;  /* 0x000000ff000a0202 */ /* 0x000fe40000000f00 */
        /* <DEDUP_REMOVED lines=11> */
.L_x_3932:
        /* <DEDUP_REMOVED lines=11> */
[----:B------:R-:W-:-:S05]  /*2b80*/  IADD3.X R5, PT, PT, RZ, UR9, RZ, P0, !PT ;  /* 0x00000009ff057c10 */ /* 0x000fca00087fe4ff */
[----:B------:R0:W-:Y:S02]  /*2b90*/  STG.E.U16 desc[UR6][R4.64], R8 ;  /* 0x0000000804007986 */ /* 0x0001e4000c101506 */
.L_x_3929:
[----:B------:R-:W-:-:S13]  /*2ba0*/  ISETP.GE.AND P0, PT, R3, UR4, PT ;  /* 0x0000000403007c0c */ /* 0x000fda000bf06270 */
[----:B------:R-:W-:Y:S05]  /*2bb0*/  @P0 BREAK.RELIABLE B1 ;  /* 0x0000000000010942 */ /* 0x000fea0003800100 */
[----:B------:R-:W-:Y:S05]  /*2bc0*/  @P0 BRA `(.L_x_3931) ;  /* 0x0000001000e00947 */ /* 0x000fea0003800000 */
[----:B------:R-:W-:Y:S05]  /*2bd0*/  BSYNC.RELIABLE B1 ;  /* 0x0000000000017941 */ /* 0x000fea0003800100 */
.L_x_3928:
[----:B------:R-:W1:Y:S01]  /*2be0*/  LDCU.64 UR8, c[0x0][0x390] ;  /* 0x00007200ff0877ac */ /* 0x000e620008000a00 */
[----:B0-----:R-:W-:Y:S01]  /*2bf0*/  MOV R4, RZ ;  /* 0x000000ff00047202 */ /* 0x001fe20000000f00 */
[----:B------:R-:W-:Y:S01]  /*2c00*/  IMAD.MOV.U32 R5, RZ, RZ, R3 ;  /* 0x000000ffff057224 */ /* 0x000fe200078e0003 */
[----:B------:R-:W-:Y:S01]  /*2c10*/  ISETP.NE.AND P0, PT, R2, RZ, PT ;  /* 0x000000ff0200720c */ /* 0x000fe20003f05270 */
[----:B------:R-:W0:Y:S01]  /*2c20*/  LDCU UR5, c[0x0][0x38c] ;  /* 0x00007180ff0577ac */ /* 0x000e220008000800 */
[----:B------:R-:W2:Y:S01]  /*2c30*/  LDCU.64 UR10, c[0x0][0x4b8] ;  /* 0x00009700ff0a77ac */ /* 0x000ea20008000a00 */
[----:B-1----:R-:W-:-:S05]  /*2c40*/  IMAD.HI.U32 R6, R3, UR8, R4 ;  /* 0x0000000803067c27 */ /* 0x002fca000f8e0004 */
[----:B------:R-:W-:-:S04]  /*2c50*/  SHF.R.U32.HI R7, RZ, UR9, R6 ;  /* 0x00000009ff077c19 */ /* 0x000fc80008011606 */
[----:B------:R-:W-:-:S05]  /*2c60*/  IADD3 R4, PT, PT, -R7, RZ, RZ ;  /* 0x000000ff07047210 */ /* 0x000fca0007ffe1ff */
[----:B0-----:R-:W-:-:S04]  /*2c70*/  IMAD R4, R4, UR5, R3 ;  /* 0x0000000504047c24 */ /* 0x001fc8000f8e0203 */
[C---:B--2---:R-:W-:Y:S02]  /*2c80*/  IMAD R5, R4.reuse, UR10, RZ ;  /* 0x0000000a04057c24 */ /* 0x044fe4000f8e02ff */
[----:B------:R-:W-:Y:S01]  /*2c90*/  IMAD R4, R4, UR11, RZ ;  /* 0x0000000b04047c24 */ /* 0x000fe2000f8e02ff */
        /* <DEDUP_REMOVED lines=265> */
[----:B------:R-:W-:Y:S01]  /*3d30*/  ISETP.NE.AND P0, PT, R0, 0x18, PT ;  /* 0x000000180000780c */ /* 0x000fe20003f05270 */
[----:B------:R-:W0:Y:S01]  /*3d40*/  LDCU.64 UR8, c[0x0][0x4a0] ;  /* 0x00009400ff0877ac */ /* 0x000e220008000a00 */
[----:B------:R-:W-:Y:S01]  /*3d50*/  HFMA2 R6, -RZ, RZ, 0, 0 ;  /* 0x00000000ff067431 */ /* 0x000fe200000001ff */
        /* <DEDUP_REMOVED lines=18> */
.L_x_3933:
        /* <DEDUP_REMOVED lines=13> */
.L_x_3931:
[----:B------:R-:W-:Y:S05]  /*3f50*/  BSYNC.RECONVERGENT B0 ;  /* 0x0000000000007941 */ /* 0x000fea0003800200 */
.L_x_3927:
[----:B------:R-:W-:Y:S05]  /*3f60*/  WARPSYNC.ALL ;  /* 0x0000000000007948 */ /* 0x000fea0003800000 */
[----:B------:R-:W-:-:S13]  /*3f70*/  ISETP.GE.AND P0, PT, R3, UR4, PT ;  /* 0x0000000403007c0c */ /* 0x000fda000bf06270 */
[----:B------:R-:W-:Y:S05]  /*3f80*/  @P0 EXIT ;  /* 0x000000000000094d */ /* 0x000fea0003800000 */
[----:B------:R-:W2:Y:S01]  /*3f90*/  LDCU.64 UR4, c[0x0][0x390] ;  /* 0x00007200ff0477ac */ /* 0x000ea20008000a00 */
[----:B01----:R-:W-:Y:S01]  /*3fa0*/  MOV R5, R3 ;  /* 0x0000000300057202 */ /* 0x003fe20000000f00 */
[----:B------:R-:W-:Y:S01]  /*3fb0*/  IMAD.MOV.U32 R4, RZ, RZ, RZ ;  /* 0x000000ffff047224 */ /* 0x000fe200078e00ff */
[----:B------:R-:W-:Y:S01]  /*3fc0*/  ISETP.NE.AND P0, PT, R2, RZ, PT ;  /* 0x000000ff0200720c */ /* 0x000fe20003f05270 */
[----:B------:R-:W0:Y:S01]  /*3fd0*/  LDCU UR8, c[0x0][0x38c] ;  /* 0x00007180ff0877ac */ /* 0x000e220008000800 */
[----:B------:R-:W1:Y:S01]  /*3fe0*/  LDCU.64 UR10, c[0x0][0x4b8] ;  /* 0x00009700ff0a77ac */ /* 0x000e620008000a00 */
[----:B--2---:R-:W-:-:S05]  /*3ff0*/  IMAD.HI.U32 R4, R3, UR4, R4 ;  /* 0x0000000403047c27 */ /* 0x004fca000f8e0004 */
[----:B------:R-:W-:-:S04]  /*4000*/  SHF.R.U32.HI R5, RZ, UR5, R4 ;  /* 0x00000005ff057c19 */ /* 0x000fc80008011604 */
[----:B------:R-:W-:-:S05]  /*4010*/  IADD3 R6, PT, PT, -R5, RZ, RZ ;  /* 0x000000ff05067210 */ /* 0x000fca0007ffe1ff */
[----:B0-----:R-:W-:-:S04]  /*4020*/  IMAD R2, R6, UR8, R3 ;  /* 0x0000000806027c24 */ /* 0x001fc8000f8e0203 */
[C---:B-1----:R-:W-:Y:S02]  /*4030*/  IMAD R3, R2.reuse, UR10, RZ ;  /* 0x0000000a02037c24 */ /* 0x042fe4000f8e02ff */
        /* <DEDUP_REMOVED lines=269> */
[----:B------:R-:W1:Y:S10]  /*5110*/  LDCU UR4, c[0x0][0x4a8] ;  /* 0x00009500ff0477ac */ /* 0x000e740008000800 */
[----:B------:R-:W2:Y:S01]  /*5120*/  @P0 LDC.64 R8, c[0x0][0x4b0] ;  /* 0x00012c00ff080b82 */ /* 0x000ea20000000a00 */
[----:B0-----:R-:W-:-:S07]  /*5130*/  IMAD.HI.U32 R6, R5, UR9, R4 ;  /* 0x0000000905067c27 */ /* 0x001fce000f8e0004 */
[----:B------:R-:W0:Y:S01]  /*5140*/  @P0 LDC R11, c[0x0][0x4ac] ;  /* 0x00012b00ff0b0b82 */ /* 0x000e220000000800 */
[----:B-1----:R-:W-:Y:S01]  /*5150*/  SHF.R.U32.HI R7, RZ, UR4, R6 ;  /* 0x00000004ff077c19 */ /* 0x002fe20008011606 */
[----:B------:R-:W1:Y:S01]  /*5160*/  LDCU.64 UR4, c[0x0][0x570] ;  /* 0x0000ae00ff0477ac */ /* 0x000e620008000a00 */
[----:B------:R-:W-:Y:S02]  /*5170*/  @P0 MOV R6, RZ ;  /* 0x000000ff00060202 */ /* 0x000fe40000000f00 */
[----:B------:R-:W-:-:S03]  /*5180*/  IADD3 R4, PT, PT, -R7, RZ, RZ ;  /* 0x000000ff07047210 */ /* 0x000fc60007ffe1ff */
[----:B------:R-:W3:Y:S02]  /*5190*/  @P0 LDC.64 R12, c[0x0][0x578] ;  /* 0x00015e00ff0c0b82 */ /* 0x000ee40000000a00 */
[----:B------:R-:W-:Y:S02]  /*51a0*/  IMAD R4, R4, UR8, R5 ;  /* 0x0000000804047c24 */ /* 0x000fe4000f8e0205 */
[----:B--2---:R-:W-:-:S05]  /*51b0*/  @P0 IMAD.HI.U32 R0, R7, R8, R6 ;  /* 0x0000000807000227 */ /* 0x004fca00078e0006 */
[----:B------:R-:W-:Y:S01]  /*51c0*/  @P0 SHF.R.U32.HI R0, RZ, R9, R0 ;  /* 0x00000009ff000219 */ /* 0x000fe20000011600 */
[C---:B-1----:R-:W-:Y:S02]  /*51d0*/  IMAD R3, R4.reuse, UR4, R3 ;  /* 0x0000000404037c24 */ /* 0x042fe4000f8e0203 */
[----:B------:R-:W-:Y:S01]  /*51e0*/  IMAD R2, R4, UR5, R2 ;  /* 0x0000000504027c24 */ /* 0x000fe2000f8e0202 */
[----:B------:R-:W-:-:S05]  /*51f0*/  @P0 IADD3 R6, PT, PT, -R0, RZ, RZ ;  /* 0x000000ff00060210 */ /* 0x000fca0007ffe1ff */
[----:B0-----:R-:W-:-:S04]  /*5200*/  @P0 IMAD R6, R11, R6, R7 ;  /* 0x000000060b060224 */ /* 0x001fc800078e0207 */
[C---:B---3--:R-:W-:Y:S02]  /*5210*/  @P0 IMAD R3, R6.reuse, R12, R3 ;  /* 0x0000000c06030224 */ /* 0x048fe400078e0203 */
[----:B------:R-:W-:-:S07]  /*5220*/  @P0 IMAD R2, R6, R13, R2 ;  /* 0x0000000d06020224 */ /* 0x000fce00078e0202 */
.L_x_3934:
[----:B------:R-:W0:Y:S01]  /*5230*/  LDCU.128 UR8, c[0x0][0x580] ;  /* 0x0000b000ff0877ac */ /* 0x000e220008000c00 */
[----:B------:R-:W1:Y:S01]  /*5240*/  LDCU UR4, c[0x0][0x590] ;  /* 0x0000b200ff0477ac */ /* 0x000e620008000800 */
[----:B0-----:R-:W-:-:S04]  /*5250*/  IADD3 R4, P0, PT, R2, UR10, RZ ;  /* 0x0000000a02047c10 */ /* 0x001fc8000ff1e0ff */
[----:B------:R-:W-:-:S05]  /*5260*/  IADD3.X R5, PT, PT, RZ, UR11, RZ, P0, !PT ;  /* 0x0000000bff057c10 */ /* 0x000fca00087fe4ff */
[----:B------:R-:W2:Y:S02]  /*5270*/  LDG.E.U16 R4, desc[UR6][R4.64] ;  /* 0x0000000604047981 */ /* 0x000ea4000c1e1500 */
[----:B--2---:R-:W-:-:S04]  /*5280*/  SHF.L.U32 R0, R4, 0x10, RZ ;  /* 0x0000001004007819 */ /* 0x004fc800000006ff */
[----:B------:R-:W-:-:S13]  /*5290*/  FSETP.GT.FTZ.AND P0, PT, R0, RZ, PT ;  /* 0x000000ff0000720b */ /* 0x000fda0003f14000 */
[----:B-1----:R-:W-:Y:S01]  /*52a0*/  @!P0 FMUL.FTZ R0, R0, UR4 ;  /* 0x0000000400008c20 */ /* 0x002fe20008410000 */
[----:B------:R-:W-:-:S04]  /*52b0*/  IADD3 R2, P0, PT, R3, UR8, RZ ;  /* 0x0000000803027c10 */ /* 0x000fc8000ff1e0ff */
[----:B------:R-:W-:Y:S02]  /*52c0*/  F2FP.BF16.F32.PACK_AB R0, RZ, R0 ;  /* 0x00000000ff00723e */ /* 0x000fe400000010ff */
[----:B------:R-:W-:-:S05]  /*52d0*/  IADD3.X R3, PT, PT, RZ, UR9, RZ, P0, !PT ;  /* 0x00000009ff037c10 */ /* 0x000fca00087fe4ff */
[----:B------:R-:W-:Y:S01]  /*52e0*/  STG.E.U16 desc[UR6][R2.64], R0 ;  /* 0x0000000002007986 */ /* 0x000fe2000c101506 */
[----:B------:R-:W-:Y:S05]  /*52f0*/  EXIT ;  /* 0x000000000000794d */ /* 0x000fea0003800000 */
.L_x_3935:
        /* <DEDUP_REMOVED lines=16> */
.L_x_5750:


//--------------------- .text._ZN2at6native27unrolled_elementwise_kernelIZZZNS0_66_GLOBAL__N__d53a5ca4_28_ActivationLeakyReluKernel_cu_9e10b42f_311217leaky_relu_kernelERNS_18TensorIteratorBaseERKN3c106ScalarEENKUlvE_clEvENKUlvE2_clEvEUlNS5_8BFloat16EE_St5arrayIPcLm2EELi4E23TrivialOffsetCalculatorILi1EjESH_NS0_6memory15LoadWithoutCastENSI_16StoreWithoutCastEEEviT_T0_T2_T3_T4_T5_ --------------------------
	.section	.text._ZN2at6native27unrolled_elementwise_kernelIZZZNS0_66_GLOBAL__N__d53a5ca4_28_ActivationLeakyReluKernel_cu_9e10b42f_311217leaky_relu_kernelERNS_18TensorIteratorBaseERKN3c106ScalarEENKUlvE_clEvENKUlvE2_clEvEUlNS5_8BFloat16EE_St5arrayIPcLm2EELi4E23TrivialOffsetCalculatorILi1EjESH_NS0_6memory15LoadWithoutCastENSI_16StoreWithoutCastEEEviT_T0_T2_T3_T4_T5_,"ax",@progbits
	.align	128
        .global         _ZN2at6native27unrolled_elementwise_kernelIZZZNS0_66_GLOBAL__N__d53a5ca4_28_ActivationLeakyReluKernel_cu_9e10b42f_311217leaky_relu_kernelERNS_18TensorIteratorBaseERKN3c106ScalarEENKUlvE_clEvENKUlvE2_clEvEUlNS5_8BFloat16EE_St5arrayIPcLm2EELi4E23TrivialOffsetCalculatorILi1EjESH_NS0_6memory15LoadWithoutCastENSI_16StoreWithoutCastEEEviT_T0_T2_T3_T4_T5_
        .type           _ZN2at6native27unrolled_elementwise_kernelIZZZNS0_66_GLOBAL__N__d53a5ca4_28_ActivationLeakyReluKernel_cu_9e10b42f_311217leaky_relu_kernelERNS_18TensorIteratorBaseERKN3c106ScalarEENKUlvE_clEvENKUlvE2_clEvEUlNS5_8BFloat16EE_St5arrayIPcLm2EELi4E23TrivialOffsetCalculatorILi1EjESH_NS0_6memory15LoadWithoutCastENSI_16StoreWithoutCastEEEviT_T0_T2_T3_T4_T5_,@function
        .size           _ZN2at6native27unrolled_elementwise_kernelIZZZNS0_66_GLOBAL__N__d53a5ca4_28_ActivationLeakyReluKernel_cu_9e10b42f_311217leaky_relu_kernelERNS_18TensorIteratorBaseERKN3c106ScalarEENKUlvE_clEvENKUlvE2_clEvEUlNS5_8BFloat16EE_St5arrayIPcLm2EELi4E23TrivialOffsetCalculatorILi1EjESH_NS0_6memory15LoadWithoutCastENSI_16StoreWithoutCastEEEviT_T0_T2_T3_T4_T5_,(.L_x_5751 - _ZN2at6native27unrolled_elementwise_kernelIZZZNS0_66_GLOBAL__N__d53a5ca4_28_ActivationLeakyReluKernel_cu_9e10b42f_311217leaky_relu_kernelERNS_18TensorIteratorBaseERKN3c106ScalarEENKUlvE_clEvENKUlvE2_clEvEUlNS5_8BFloat16EE_St5arrayIPcLm2EELi4E23TrivialOffsetCalculatorILi1EjESH_NS0_6memory15LoadWithoutCastENSI_16StoreWithoutCastEEEviT_T0_T2_T3_T4_T5_)
        .other          _ZN2at6native27unrolled_elementwise_kernelIZZZNS0_66_GLOBAL__N__d53a5ca4_28_ActivationLeakyReluKernel_cu_9e10b42f_311217leaky_relu_kernelERNS_18TensorIteratorBaseERKN3c106ScalarEENKUlvE_clEvENKUlvE2_clEvEUlNS5_8BFloat16EE_St5arrayIPcLm2EELi4E23TrivialOffsetCalculatorILi1EjESH_NS0_6memory15LoadWithoutCastENSI_16StoreWithoutCastEEEviT_T0_T2_T3_T4_T5_,@"STO_CUDA_ENTRY STV_DEFAULT"
_ZN2at6native27unrolled_elementwise_kernelIZZZNS0_66_GLOBAL__N__d53a5ca4_28_ActivationLeakyReluKernel_cu_9e10b42f_311217leaky_relu_kernelERNS_18TensorIteratorBaseERKN3c106ScalarEENKUlvE_clEvENKUlvE2_clEvEUlNS5_8BFloat16EE_St5arrayIPcLm2EELi4E23TrivialOffsetCalculatorILi1EjESH_NS0_6memory15LoadWithoutCastENSI_16StoreWithoutCastEEEviT_T0_T2_T3_T4_T5_:
.text._ZN2at6native27unrolled_elementwise_kernelIZZZNS0_66_GLOBAL__N__d53a5ca4_28_ActivationLeakyReluKernel_cu_9e10b42f_311217leaky_relu_kernelERNS_18TensorIteratorBaseERKN3c106ScalarEENKUlvE_clEvENKUlvE2_clEvEUlNS5_8BFloat16EE_St5arrayIPcLm2EELi4E23TrivialOffsetCalculatorILi1EjESH_NS0_6memory15LoadWithoutCastENSI_16StoreWithoutCastEEEviT_T0_T2_T3_T4_T5_:
[----:B------:R-:W-:Y:S01]  /*0000*/  LDC R1, c[0x0][0x37c] ;  /* 0x0000df00ff017b82 */ /* 0x000fe20000000800 */
[----:B------:R-:W0:Y:S07]  /*0010*/  S2R R0, SR_CTAID.X ;  /* 0x0000000000007919 */ /* 0x000e2e0000002500 */
[----:B------:R-:W0:Y:S01]  /*0020*/  LDC R3, c[0x0][0x380] ;  /* 0x0000e000ff037b82 */ /* 0x000e220000000800 */
[----:B------:R-:W1:Y:S01]  /*0030*/  LDCU.64 UR4, c[0x0][0x358] ;  /* 0x00006b00ff0477ac */ /* 0x000e620008000a00 */
[----:B------:R-:W-:Y:S01]  /*0040*/  PRMT R14, RZ, 0x7610, R14 ;  /* 0x00007610ff0e7816 */ /* 0x000fe2000000000e */
[----:B------:R-:W2:Y:S01]  /*0050*/  S2R R7, SR_TID.X ;  /* 0x0000000000077919 */ /* 0x000ea20000002100 */
[----:B0-----:R-:W-:-:S02]  /*0060*/  IMAD R2, R0, -0x200, R3 ;  /* 0xfffffe0000027824 */ /* 0x001fc400078e0203 */
[----:B--2---:R-:W-:-:S03]  /*0070*/  IMAD.MOV.U32 R3, RZ, RZ, R7 ;  /* 0x000000ffff037224 */ /* 0x004fc600078e0007 */
[----:B------:R-:W-:-:S13]  /*0080*/  ISETP.GE.AND P0, PT, R7, R2, PT ;  /* 0x000000020700720c */ /* 0x000fda0003f06270 */
[----:B------:R-:W-:Y:S01]  /*0090*/  @!P0 VIADD R7, R3, 0x80 ;  /* 0x0000008003078836 */ /* 0x000fe20000000000 */
[----:B------:R-:W0:Y:S01]  /*00a0*/  @!P0 LDC.64 R10, c[0x0][0x3a0] ;  /* 0x0000e800ff0a8b82 */ /* 0x000e220000000a00 */
[----:B------:R-:W-:-:S03]  /*00b0*/  @!P0 IMAD R15, R0, 0x200, R3 ;  /* 0x00000200000f8824 */ /* 0x000fc600078e0203 */
[----:B------:R-:W-:-:S13]  /*00c0*/  ISETP.GE.AND P1, PT, R7, R2, PT ;  /* 0x000000020700720c */ /* 0x000fda0003f26270 */
[----:B------:R-:W-:Y:S01]  /*00d0*/  @!P1 IMAD R17, R0, 0x200, R7 ;  /* 0x0000020000119824 */ /* 0x000fe200078e0207 */
[----:B------:R-:W2:Y:S01]  /*00e0*/  @!P1 LDC.64 R12, c[0x0][0x3a0] ;  /* 0x0000e800ff0c9b82 */ /* 0x000ea20000000a00 */
[----:B------:R-:W-:-:S05]  /*00f0*/  @!P1 VIADD R7, R7, 0x80 ;  /* 0x0000008007079836 */ /* 0x000fca0000000000 */
[----:B------:R-:W-:Y:S01]  /*0100*/  ISETP.GE.AND P2, PT, R7, R2, PT ;  /* 0x000000020700720c */ /* 0x000fe20003f46270 */
[----:B0-----:R-:W-:Y:S01]  /*0110*/  @!P0 IMAD.WIDE.U32 R10, R15, 0x2, R10 ;  /* 0x000000020f0a8825 */ /* 0x001fe200078e000a */
[----:B------:R-:W-:Y:S02]  /*0120*/  PRMT R15, RZ, 0x7610, R15 ;  /* 0x00007610ff0f7816 */ /* 0x000fe4000000000f */
[----:B------:R-:W-:Y:S02]  /*0130*/  PRMT R16, RZ, 0x7610, R16 ;  /* 0x00007610ff107816 */ /* 0x000fe40000000010 */
[----:B-1----:R-:W3:Y:S07]  /*0140*/  @!P0 LDG.E.U16 R14, desc[UR4][R10.64] ;  /* 0x000000040a0e8981 */ /* 0x002eee000c1e1500 */
[----:B------:R-:W0:Y:S01]  /*0150*/  @!P2 LDC.64 R8, c[0x0][0x3a0] ;  /* 0x0000e800ff08ab82 */ /* 0x000e220000000a00 */
[----:B--2---:R-:W-:-:S04]  /*0160*/  @!P1 IMAD.WIDE.U32 R12, R17, 0x2, R12 ;  /* 0x00000002110c9825 */ /* 0x004fc800078e000c */
[----:B------:R-:W-:Y:S01]  /*0170*/  @!P2 IMAD R17, R0, 0x200, R7 ;  /* 0x000002000011a824 */ /* 0x000fe200078e0207 */
[----:B------:R-:W2:Y:S03]  /*0180*/  @!P1 LDG.E.U16 R15, desc[UR4][R12.64] ;  /* 0x000000040c0f9981 */ /* 0x000ea6000c1e1500 */
[----:B0-----:R-:W-:-:S05]  /*0190*/  @!P2 IMAD.WIDE.U32 R8, R17, 0x2, R8 ;  /* 0x000000021108a825 */ /* 0x001fca00078e0008 */
[----:B------:R0:W4:Y:S01]  /*01a0*/  @!P2 LDG.E.U16 R16, desc[UR4][R8.64] ;  /* 0x000000040810a981 */ /* 0x000122000c1e1500 */
[C---:B------:R-:W-:Y:S01]  /*01b0*/  VIADD R19, R3.reuse, 0x80 ;  /* 0x0000008003137836 */ /* 0x040fe20000000000 */
[----:B------:R-:W-:-:S04]  /*01c0*/  ISETP.GE.AND P4, PT, R3, R2, PT ;  /* 0x000000020300720c */ /* 0x000fc80003f86270 */
[----:B------:R-:W-:Y:S02]  /*01d0*/  ISETP.GE.AND P3, PT, R19, R2, PT ;  /* 0x000000021300720c */ /* 0x000fe40003f66270 */
[----:B------:R-:W-:-:S04]  /*01e0*/  IADD3 R17, PT, PT, R3, 0x100, RZ ;  /* 0x0000010003117810 */ /* 0x000fc80007ffe0ff */
[----:B------:R-:W-:Y:S02]  /*01f0*/  ISETP.GE.AND P5, PT, R17, R2, PT ;  /* 0x000000021100720c */ /* 0x000fe40003fa6270 */
[----:B------:R-:W-:Y:S01]  /*0200*/  PLOP3.LUT P0, PT, PT, PT, PT, 0x80, 0x8 ;  /* 0x000000000008781c */ /* 0x000fe20003f0f070 */
[----:B------:R-:W-:Y:S01]  /*0210*/  @!P2 VIADD R7, R7, 0x80 ;  /* 0x000000800707a836 */ /* 0x000fe20000000000 */
[----:B------:R-:W-:Y:S01]  /*0220*/  PLOP3.LUT P2, PT, PT, PT, PT, 0x80, 0x8 ;  /* 0x000000000008781c */ /* 0x000fe20003f4f070 */
[----:B------:R-:W1:Y:S08]  /*0230*/  @!P4 LDC R17, c[0x0][0x388] ;  /* 0x0000e200ff11cb82 */ /* 0x000e700000000800 */
[----:B0-----:R-:W0:Y:S08]  /*0240*/  @!P4 LDC.64 R8, c[0x0][0x398] ;  /* 0x0000e600ff08cb82 */ /* 0x001e300000000a00 */
[----:B------:R-:W5:Y:S08]  /*0250*/  @!P3 LDC R12, c[0x0][0x388] ;  /* 0x0000e200ff0cbb82 */ /* 0x000f700000000800 */
[----:B------:R-:W5:Y:S01]  /*0260*/  @!P5 LDC R21, c[0x0][0x388] ;  /* 0x0000e200ff15db82 */ /* 0x000f620000000800 */
[----:B---3--:R-:W-:-:S05]  /*0270*/  @!P4 IMAD.U32 R14, R14, 0x10000, RZ ;  /* 0x000100000e0ec824 */ /* 0x008fca00078e00ff */
[----:B------:R-:W-:Y:S01]  /*0280*/  @!P4 FSETP.GT.FTZ.AND P6, PT, R14, RZ, PT ;  /* 0x000000ff0e00c20b */ /* 0x000fe20003fd4000 */
[----:B--2---:R-:W-:-:S05]  /*0290*/  @!P3 IMAD.U32 R15, R15, 0x10000, RZ ;  /* 0x000100000f0fb824 */ /* 0x004fca00078e00ff */
[----:B------:R-:W-:-:S04]  /*02a0*/  @!P3 FSETP.GT.FTZ.AND P1, PT, R15, RZ, PT ;  /* 0x000000ff0f00b20b */ /* 0x000fc80003f34000 */
[----:B------:R-:W-:Y:S02]  /*02b0*/  @!P3 PLOP3.LUT P0, PT, P1, PT, PT, 0x80, 0x8 ;  /* 0x000000000008b81c */ /* 0x000fe40000f0f070 */
[----:B------:R-:W-:Y:S02]  /*02c0*/  PLOP3.LUT P1, PT, PT, PT, PT, 0x80, 0x8 ;  /* 0x000000000008781c */ /* 0x000fe40003f2f070 */
[----:B------:R-:W-:Y:S01]  /*02d0*/  @!P4 PLOP3.LUT P1, PT, P6, PT, PT, 0x80, 0x8 ;  /* 0x000000000008c81c */ /* 0x000fe2000372f070 */
[----:B----4-:R-:W-:-:S05]  /*02e0*/  @!P5 IMAD.U32 R16, R16, 0x10000, RZ ;  /* 0x000100001010d824 */ /* 0x010fca00078e00ff */
[----:B------:R-:W-:-:S04]  /*02f0*/  @!P5 FSETP.GT.FTZ.AND P6, PT, R16, RZ, PT ;  /* 0x000000ff1000d20b */ /* 0x000fc80003fd4000 */
[----:B------:R-:W-:Y:S02]  /*0300*/  @!P5 PLOP3.LUT P2, PT, P6, PT, PT, 0x80, 0x8 ;  /* 0x000000000008d81c */ /* 0x000fe4000374f070 */
[----:B------:R-:W-:-:S13]  /*0310*/  ISETP.GE.AND P6, PT, R7, R2, PT ;  /* 0x000000020700720c */ /* 0x000fda0003fc6270 */
[----:B------:R-:W2:Y:S01]  /*0320*/  @!P6 LDC.64 R10, c[0x0][0x3a0] ;  /* 0x0000e800ff0aeb82 */ /* 0x000ea20000000a00 */
[----:B------:R-:W-:-:S04]  /*0330*/  @!P6 IMAD R7, R0, 0x200, R7 ;  /* 0x000002000007e824 */ /* 0x000fc800078e0207 */
[----:B--2---:R-:W-:Y:S01]  /*0340*/  @!P6 IMAD.WIDE.U32 R10, R7, 0x2, R10 ;  /* 0x00000002070ae825 */ /* 0x004fe200078e000a */
[----:B------:R-:W-:-:S06]  /*0350*/  PRMT R7, RZ, 0x7610, R7 ;  /* 0x00007610ff077816 */ /* 0x000fcc0000000007 */
[----:B------:R-:W2:Y:S01]  /*0360*/  @!P6 LDG.E.U16 R7, desc[UR4][R10.64] ;  /* 0x000000040a07e981 */ /* 0x000ea2000c1e1500 */
[----:B-1----:R-:W-:Y:S01]  /*0370*/  @!P1 FMUL.FTZ R14, R14, R17 ;  /* 0x000000110e0e9220 */ /* 0x002fe20000410000 */
[----:B------:R-:W-:-:S04]  /*0380*/  @!P4 IMAD R17, R0, 0x200, R3 ;  /* 0x000002000011c824 */ /* 0x000fc800078e0203 */
[----:B------:R-:W-:Y:S01]  /*0390*/  @!P4 F2FP.BF16.F32.PACK_AB R6, RZ, R14 ;  /* 0x0000000eff06c23e */ /* 0x000fe200000010ff */
[----:B0-----:R-:W-:Y:S01]  /*03a0*/  @!P4 IMAD.WIDE.U32 R8, R17, 0x2, R8 ;  /* 0x000000021108c825 */ /* 0x001fe200078e0008 */
[----:B------:R-:W-:-:S03]  /*03b0*/  IADD3 R13, PT, PT, R3, 0x180, RZ ;  /* 0x00000180030d7810 */ /* 0x000fc60007ffe0ff */
[----:B------:R-:W-:Y:S01]  /*03c0*/  @!P4 IMAD.MOV.U32 R3, RZ, RZ, R19 ;  /* 0x000000ffff03c224 */ /* 0x000fe200078e0013 */
[----:B------:R0:W-:Y:S01]  /*03d0*/  @!P4 STG.E.U16 desc[UR4][R8.64], R6 ;  /* 0x000000060800c986 */ /* 0x0001e2000c101504 */
[----:B-----5:R-:W-:Y:S01]  /*03e0*/  @!P0 FMUL.FTZ R15, R15, R12 ;  /* 0x0000000c0f0f8220 */ /* 0x020fe20000410000 */
[-C--:B------:R-:W-:Y:S02]  /*03f0*/  ISETP.GE.AND P1, PT, R13, R2.reuse, PT ;  /* 0x000000020d00720c */ /* 0x080fe40003f26270 */
[----:B------:R-:W-:Y:S01]  /*0400*/  ISETP.GE.AND P0, PT, R3, R2, PT ;  /* 0x000000020300720c */ /* 0x000fe20003f06270 */
[----:B------:R-:W-:Y:S01]  /*0410*/  @!P2 FMUL.FTZ R16, R16, R21 ;  /* 0x000000151010a220 */ /* 0x000fe20000410000 */
[----:B------:R-:W-:Y:S01]  /*0420*/  BSSY.RECONVERGENT B0, `(.L_x_3936) ;  /* 0x000000f000007945 */ /* 0x000fe20003800200 */
[----:B------:R-:W-:-:S03]  /*0430*/  @!P3 F2FP.BF16.F32.PACK_AB R5, RZ, R15 ;  /* 0x0000000fff05b23e */ /* 0x000fc600000010ff */
[----:B------:R-:W-:-:S05]  /*0440*/  @!P5 F2FP.BF16.F32.PACK_AB R4, RZ, R16 ;  /* 0x00000010ff04d23e */ /* 0x000fca00000010ff */
[----:B--2---:R-:W-:Y:S02]  /*0450*/  @!P1 IMAD.U32 R10, R7, 0x10000, RZ ;  /* 0x00010000070a9824 */ /* 0x004fe400078e00ff */
[----:B0-----:R-:W-:Y:S05]  /*0460*/  @P0 BRA `(.L_x_3937) ;  /* 0x0000000000280947 */ /* 0x001fea0003800000 */
        /* <DEDUP_REMOVED lines=10> */
.L_x_3937:
[----:B------:R-:W-:Y:S05]  /*0510*/  BSYNC.RECONVERGENT B0 ;  /* 0x0000000000007941 */ /* 0x000fea0003800200 */
.L_x_3936:
[----:B0-----:R-:W0:Y:S01]  /*0520*/  @!P1 LDC R7, c[0x0][0x388] ;  /* 0x0000e200ff079b82 */ /* 0x001e220000000800 */
[----:B------:R-:W-:Y:S02]  /*0530*/  ISETP.GE.AND P3, PT, R3, R2, PT ;  /* 0x000000020300720c */ /* 0x000fe40003f66270 */
[----:B------:R-:W-:Y:S02]  /*0540*/  @!P1 FSETP.GT.FTZ.AND P2, PT, R10, RZ, PT ;  /* 0x000000ff0a00920b */ /* 0x000fe40003f54000 */
[----:B------:R-:W-:Y:S02]  /*0550*/  PLOP3.LUT P0, PT, PT, PT, PT, 0x80, 0x8 ;  /* 0x000000000008781c */ /* 0x000fe40003f0f070 */
[----:B------:R-:W-:-:S07]  /*0560*/  @!P1 PLOP3.LUT P0, PT, P2, PT, PT, 0x80, 0x8 ;  /* 0x000000000008981c */ /* 0x000fce000170f070 */
[----:B------:R-:W-:Y:S06]  /*0570*/  @P3 EXIT ;  /* 0x000000000000394d */ /* 0x000fec0003800000 */
[----:B------:R-:W1:Y:S01]  /*0580*/  LDC.64 R4, c[0x0][0x398] ;  /* 0x0000e600ff047b82 */ /* 0x000e620000000a00 */
[----:B0-----:R-:W-:Y:S01]  /*0590*/  @!P0 FMUL.FTZ R10, R10, R7 ;  /* 0x000000070a0a8220 */ /* 0x001fe20000410000 */
[----:B------:R-:W-:-:S04]  /*05a0*/  IMAD R3, R0, 0x200, R3 ;  /* 0x0000020000037824 */ /* 0x000fc800078e0203 */
[----:B------:R-:W-:-:S04]  /*05b0*/  @!P1 F2FP.BF16.F32.PACK_AB R2, RZ, R10 ;  /* 0x0000000aff02923e */ /* 0x000fc800000010ff */
[----:B------:R-:W-:Y:S01]  /*05c0*/  PRMT R0, R2, 0x7610, R0 ;  /* 0x0000761002007816 */ /* 0x000fe20000000000 */
[----:B-1----:R-:W-:-:S05]  /*05d0*/  IMAD.WIDE.U32 R2, R3, 0x2, R4 ;  /* 0x0000000203027825 */ /* 0x002fca00078e0004 */
[----:B------:R-:W-:Y:S01]  /*05e0*/  STG.E.U16 desc[UR4][R2.64], R0 ;  /* 0x0000000002007986 */ /* 0x000fe2000c101504 */
[----:B------:R-:W-:Y:S05]  /*05f0*/  EXIT ;  /* 0x000000000000794d */ /* 0x000fea0003800000 */
.L_x_3938:
        /* <DEDUP_REMOVED lines=16> */
.L_x_5751:


//--------------------- .text._ZN2at6native29vectorized_elementwise_kernelILi2EZZZNS0_66_GLOBAL__N__d53a5ca4_28_ActivationLeakyReluKernel_cu_9e10b42f_311217leaky_relu_kernelERNS_18TensorIteratorBaseERKN3c106ScalarEENKUlvE_clEvENKUlvE2_clEvEUlNS5_8BFloat16EE_St5arrayIPcLm2EEEEviT0_T1_ --------------------------
	.section	.text._ZN2at6native29vectorized_elementwise_kernelILi2EZZZNS0_66_GLOBAL__N__d53a5ca4_28_ActivationLeakyReluKernel_cu_9e10b42f_311217leaky_relu_kernelERNS_18TensorIteratorBaseERKN3c106ScalarEENKUlvE_clEvENKUlvE2_clEvEUlNS5_8BFloat16EE_St5arrayIPcLm2EEEEviT0_T1_,"ax",@progbits
	.align	128
        .global         _ZN2at6native29vectorized_elementwise_kernelILi2EZZZNS0_66_GLOBAL__N__d53a5ca4_28_ActivationLeakyReluKernel_cu_9e10b42f_311217leaky_relu_kernelERNS_18TensorIteratorBaseERKN3c106ScalarEENKUlvE_clEvENKUlvE2_clEvEUlNS5_8BFloat16EE_St5arrayIPcLm2EEEEviT0_T1_
        .type           _ZN2at6native29vectorized_elementwise_kernelILi2EZZZNS0_66_GLOBAL__N__d53a5ca4_28_ActivationLeakyReluKernel_cu_9e10b42f_311217leaky_relu_kernelERNS_18TensorIteratorBaseERKN3c106ScalarEENKUlvE_clEvENKUlvE2_clEvEUlNS5_8BFloat16EE_St5arrayIPcLm2EEEEviT0_T1_,@function
        .size           _ZN2at6native29vectorized_elementwise_kernelILi2EZZZNS0_66_GLOBAL__N__d53a5ca4_28_ActivationLeakyReluKernel_cu_9e10b42f_311217leaky_relu_kernelERNS_18TensorIteratorBaseERKN3c106ScalarEENKUlvE_clEvENKUlvE2_clEvEUlNS5_8BFloat16EE_St5arrayIPcLm2EEEEviT0_T1_,(.L_x_5752 - _ZN2at6native29vectorized_elementwise_kernelILi2EZZZNS0_66_GLOBAL__N__d53a5ca4_28_ActivationLeakyReluKernel_cu_9e10b42f_311217leaky_relu_kernelERNS_18TensorIteratorBaseERKN3c106ScalarEENKUlvE_clEvENKUlvE2_clEvEUlNS5_8BFloat16EE_St5arrayIPcLm2EEEEviT0_T1_)
        .other          _ZN2at6native29vectorized_elementwise_kernelILi2EZZZNS0_66_GLOBAL__N__d53a5ca4_28_ActivationLeakyReluKernel_cu_9e10b42f_311217leaky_relu_kernelERNS_18TensorIteratorBaseERKN3c106ScalarEENKUlvE_clEvENKUlvE2_clEvEUlNS5_8BFloat16EE_St5arrayIPcLm2EEEEviT0_T1_,@"STO_CUDA_ENTRY STV_DEFAULT"
_ZN2at6native29vectorized_elementwise_kernelILi2EZZZNS0_66_GLOBAL__N__d53a5ca4_28_ActivationLeakyReluKernel_cu_9e10b42f_311217leaky_relu_kernelERNS_18TensorIteratorBaseERKN3c106ScalarEENKUlvE_clEvENKUlvE2_clEvEUlNS5_8BFloat16EE_St5arrayIPcLm2EEEEviT0_T1_:
.text._ZN2at6native29vectorized_elementwise_kernelILi2EZZZNS0_66_GLOBAL__N__d53a5ca4_28_ActivationLeakyReluKernel_cu_9e10b42f_311217leaky_relu_kernelERNS_18TensorIteratorBaseERKN3c106ScalarEENKUlvE_clEvENKUlvE2_clEvEUlNS5_8BFloat16EE_St5arrayIPcLm2EEEEviT0_T1_:
        /* <DEDUP_REMOVED lines=9> */
[----:B------:R-:W-:Y:S02]  /*0090*/  PRMT R23, RZ, 0x7610, R23 ;  /* 0x00007610ff177816 */ /* 0x000fe40000000017 */
[----:B0-----:R-:W-:Y:S01]  /*00a0*/  ISETP.GE.U32.AND P0, PT, R13, R2, PT ;  /* 0x000000020d00720c */ /* 0x001fe20003f06070 */
[----:B------:R-:W-:-:S12]  /*00b0*/  IMAD.MOV.U32 R3, RZ, RZ, R13 ;  /* 0x000000ffff037224 */ /* 0x000fd800078e000d */
[----:B------:R-:W-:Y:S01]  /*00c0*/  @!P0 VIADD R13, R3, 0x80 ;  /* 0x00000080030d8836 */ /* 0x000fe20000000000 */
[----:B------:R-:W0:Y:S01]  /*00d0*/  @!P0 LDC.64 R18, c[0x0][0x3a0] ;  /* 0x0000e800ff128b82 */ /* 0x000e220000000a00 */
[----:B------:R-:W-:-:S03]  /*00e0*/  @!P0 IMAD.IADD R11, R0, 0x1, R3 ;  /* 0x00000001000b8824 */ /* 0x000fc600078e0203 */
[----:B------:R-:W-:-:S13]  /*00f0*/  ISETP.GE.U32.AND P1, PT, R13, R2, PT ;  /* 0x000000020d00720c */ /* 0x000fda0003f26070 */
[----:B------:R-:W-:Y:S01]  /*0100*/  @!P1 IMAD.IADD R21, R0, 0x1, R13 ;  /* 0x0000000100159824 */ /* 0x000fe200078e020d */
[----:B------:R-:W1:Y:S01]  /*0110*/  @!P1 LDC.64 R16, c[0x0][0x3a0] ;  /* 0x0000e800ff109b82 */ /* 0x000e620000000a00 */
[----:B------:R-:W-:-:S05]  /*0120*/  @!P1 VIADD R13, R13, 0x80 ;  /* 0x000000800d0d9836 */ /* 0x000fca0000000000 */
[----:B------:R-:W-:Y:S01]  /*0130*/  ISETP.GE.U32.AND P2, PT, R13, R2, PT ;  /* 0x000000020d00720c */ /* 0x000fe20003f46070 */
[----:B0-----:R-:W-:Y:S01]  /*0140*/  @!P0 IMAD.WIDE.U32 R18, R11, 0x2, R18 ;  /* 0x000000020b128825 */ /* 0x001fe200078e0012 */
[----:B------:R-:W-:-:S04]  /*0150*/  PRMT R11, RZ, 0x7610, R11 ;  /* 0x00007610ff0b7816 */ /* 0x000fc8000000000b */
[----:B------:R-:W2:Y:S07]  /*0160*/  @!P0 LDG.E.U16 R23, desc[UR4][R18.64] ;  /* 0x0000000412178981 */ /* 0x000eae000c1e1500 */
[----:B------:R-:W-:Y:S01]  /*0170*/  @!P2 IMAD.IADD R25, R0, 0x1, R13 ;  /* 0x000000010019a824 */ /* 0x000fe200078e020d */
[----:B------:R-:W0:Y:S01]  /*0180*/  @!P2 LDC.64 R14, c[0x0][0x3a0] ;  /* 0x0000e800ff0eab82 */ /* 0x000e220000000a00 */
[----:B------:R-:W-:Y:S02]  /*0190*/  @!P2 VIADD R13, R13, 0x80 ;  /* 0x000000800d0da836 */ /* 0x000fe40000000000 */
[----:B-1----:R-:W-:-:S03]  /*01a0*/  @!P1 IMAD.WIDE.U32 R16, R21, 0x2, R16 ;  /* 0x0000000215109825 */ /* 0x002fc600078e0010 */
[----:B------:R-:W-:Y:S02]  /*01b0*/  ISETP.GE.U32.AND P0, PT, R13, R2, PT ;  /* 0x000000020d00720c */ /* 0x000fe40003f06070 */
[----:B------:R1:W3:Y:S01]  /*01c0*/  @!P1 LDG.E.U16 R11, desc[UR4][R16.64] ;  /* 0x00000004100b9981 */ /* 0x0002e2000c1e1500 */
[----:B------:R-:W-:-:S10]  /*01d0*/  PRMT R26, RZ, 0x7610, R26 ;  /* 0x00007610ff1a7816 */ /* 0x000fd4000000001a */
[----:B------:R-:W4:Y:S01]  /*01e0*/  @!P0 LDC.64 R20, c[0x0][0x3a0] ;  /* 0x0000e800ff148b82 */ /* 0x000f220000000a00 */
[----:B------:R-:W-:Y:S02]  /*01f0*/  @!P0 IMAD.IADD R27, R0, 0x1, R13 ;  /* 0x00000001001b8824 */ /* 0x000fe400078e020d */
[----:B------:R-:W-:Y:S02]  /*0200*/  @!P0 VIADD R13, R13, 0x80 ;  /* 0x000000800d0d8836 */ /* 0x000fe40000000000 */
[----:B0-----:R-:W-:-:S03]  /*0210*/  @!P2 IMAD.WIDE.U32 R24, R25, 0x2, R14 ;  /* 0x000000021918a825 */ /* 0x001fc600078e000e */
[----:B------:R-:W-:Y:S02]  /*0220*/  ISETP.GE.U32.AND P4, PT, R13, R2, PT ;  /* 0x000000020d00720c */ /* 0x000fe40003f86070 */
[----:B------:R0:W5:Y:S01]  /*0230*/  @!P2 LDG.E.U16 R26, desc[UR4][R24.64] ;  /* 0x00000004181aa981 */ /* 0x000162000c1e1500 */
[----:B-1----:R-:W-:-:S10]  /*0240*/  PRMT R16, RZ, 0x7610, R16 ;  /* 0x00007610ff107816 */ /* 0x002fd40000000010 */
[----:B------:R-:W1:Y:S01]  /*0250*/  @!P4 LDC.64 R14, c[0x0][0x3a0] ;  /* 0x0000e800ff0ecb82 */ /* 0x000e620000000a00 */
[----:B----4-:R-:W-:-:S05]  /*0260*/  @!P0 IMAD.WIDE.U32 R18, R27, 0x2, R20 ;  /* 0x000000021b128825 */ /* 0x010fca00078e0014 */
[----:B------:R4:W5:Y:S01]  /*0270*/  @!P0 LDG.E.U16 R16, desc[UR4][R18.64] ;  /* 0x0000000412108981 */ /* 0x000962000c1e1500 */
[----:B------:R-:W-:-:S04]  /*0280*/  @!P4 IMAD.IADD R17, R0, 0x1, R13 ;  /* 0x000000010011c824 */ /* 0x000fc800078e020d */
[----:B-1----:R-:W-:Y:S01]  /*0290*/  @!P4 IMAD.WIDE.U32 R14, R17, 0x2, R14 ;  /* 0x00000002110ec825 */ /* 0x002fe200078e000e */
[----:B------:R-:W-:-:S06]  /*02a0*/  PRMT R17, RZ, 0x7610, R17 ;  /* 0x00007610ff117816 */ /* 0x000fcc0000000011 */
[----:B------:R1:W5:Y:S01]  /*02b0*/  @!P4 LDG.E.U16 R17, desc[UR4][R14.64] ;  /* 0x000000040e11c981 */ /* 0x000362000c1e1500 */
[C---:B------:R-:W-:Y:S01]  /*02c0*/  ISETP.GE.U32.AND P0, PT, R3.reuse, R2, PT ;  /* 0x000000020300720c */ /* 0x040fe20003f06070 */
[----:B------:R-:W-:-:S05]  /*02d0*/  VIADD R21, R3, 0x80 ;  /* 0x0000008003157836 */ /* 0x000fca0000000000 */
[----:B------:R-:W-:Y:S02]  /*02e0*/  ISETP.GE.U32.AND P3, PT, R21, R2, PT ;  /* 0x000000021500720c */ /* 0x000fe40003f66070 */
[----:B------:R-:W-:Y:S02]  /*02f0*/  PLOP3.LUT P2, PT, PT, PT, PT, 0x80, 0x8 ;  /* 0x000000000008781c */ /* 0x000fe40003f4f070 */
[----:B0-----:R-:W-:-:S03]  /*0300*/  P2R R24, PR, RZ, 0x1 ;  /* 0x00000001ff187803 */ /* 0x001fc60000000000 */
[----:B----4-:R-:W0:Y:S08]  /*0310*/  @!P0 LDC R18, c[0x0][0x388] ;  /* 0x0000e200ff128b82 */ /* 0x010e300000000800 */
[----:B------:R-:W4:Y:S01]  /*0320*/  @!P3 LDC R28, c[0x0][0x388] ;  /* 0x0000e200ff1cbb82 */ /* 0x000f220000000800 */
[----:B-1----:R-:W-:Y:S02]  /*0330*/  VIADD R15, R3, 0x180 ;  /* 0x00000180030f7836 */ /* 0x002fe40000000000 */
[----:B------:R-:W-:Y:S01]  /*0340*/  @!P4 VIADD R13, R13, 0x80 ;  /* 0x000000800d0dc836 */ /* 0x000fe20000000000 */
[----:B------:R-:W-:Y:S01]  /*0350*/  PLOP3.LUT P4, PT, PT, PT, PT, 0x80, 0x8 ;  /* 0x000000000008781c */ /* 0x000fe20003f8f070 */
[----:B--2---:R-:W-:-:S05]  /*0360*/  @!P0 IMAD.U32 R23, R23, 0x10000, RZ ;  /* 0x0001000017178824 */ /* 0x004fca00078e00ff */
[----:B------:R-:W-:-:S04]  /*0370*/  @!P0 FSETP.GT.FTZ.AND P1, PT, R23, RZ, PT ;  /* 0x000000ff1700820b */ /* 0x000fc80003f34000 */
[----:B------:R-:W-:Y:S02]  /*0380*/  @!P0 PLOP3.LUT P2, PT, P1, PT, PT, 0x80, 0x8 ;  /* 0x000000000008881c */ /* 0x000fe40000f4f070 */
[----:B------:R-:W-:Y:S01]  /*0390*/  ISETP.GE.U32.AND P0, PT, R21, R2, PT ;  /* 0x000000021500720c */ /* 0x000fe20003f06070 */
[----:B---3--:R-:W-:Y:S02]  /*03a0*/  @!P3 IMAD.U32 R25, R11, 0x10000, RZ ;  /* 0x000100000b19b824 */ /* 0x008fe400078e00ff */
[----:B------:R-:W-:-:S03]  /*03b0*/  VIADD R11, R3, 0x100 ;  /* 0x00000100030b7836 */ /* 0x000fc60000000000 */
[----:B------:R-:W-:Y:S02]  /*03c0*/  @!P3 FSETP.GT.FTZ.AND P5, PT, R25, RZ, PT ;  /* 0x000000ff1900b20b */ /* 0x000fe40003fb4000 */
[----:B------:R-:W-:Y:S02]  /*03d0*/  ISETP.GE.U32.AND P1, PT, R11, R2, PT ;  /* 0x000000020b00720c */ /* 0x000fe40003f26070 */
[----:B------:R-:W-:-:S03]  /*03e0*/  PLOP3.LUT P3, PT, PT, PT, PT, 0x80, 0x8 ;  /* 0x000000000008781c */ /* 0x000fc60003f6f070 */
[----:B------:R-:W-:Y:S01]  /*03f0*/  @!P0 PLOP3.LUT P3, PT, P5, PT, PT, 0x80, 0x8 ;  /* 0x000000000008881c */ /* 0x000fe20002f6f070 */
[----:B0-----:R-:W-:Y:S01]  /*0400*/  @!P2 FMUL.FTZ R23, R23, R18 ;  /* 0x000000121717a220 */ /* 0x001fe20000410000 */
[----:B------:R-:W-:-:S06]  /*0410*/  ISETP.GE.U32.AND P2, PT, R15, R2, PT ;  /* 0x000000020f00720c */ /* 0x000fcc0003f46070 */
[----:B------:R-:W0:Y:S01]  /*0420*/  @!P1 LDC R27, c[0x0][0x388] ;  /* 0x0000e200ff1b9b82 */ /* 0x000e220000000800 */
[----:B-----5:R-:W-:-:S04]  /*0430*/  @!P1 IMAD.U32 R20, R26, 0x10000, RZ ;  /* 0x000100001a149824 */ /* 0x020fc800078e00ff */
[----:B----4-:R-:W-:Y:S01]  /*0440*/  @!P3 FMUL.FTZ R25, R25, R28 ;  /* 0x0000001c1919b220 */ /* 0x010fe20000410000 */
[----:B------:R-:W-:Y:S02]  /*0450*/  @!P1 FSETP.GT.FTZ.AND P3, PT, R20, RZ, PT ;  /* 0x000000ff1400920b */ /* 0x000fe40003f74000 */
[----:B------:R-:W-:Y:S01]  /*0460*/  PLOP3.LUT P5, PT, PT, PT, PT, 0x80, 0x8 ;  /* 0x000000000008781c */ /* 0x000fe20003faf070 */
[----:B------:R-:W1:Y:S01]  /*0470*/  @!P2 LDC R14, c[0x0][0x388] ;  /* 0x0000e200ff0eab82 */ /* 0x000e620000000800 */
[----:B------:R-:W-:Y:S02]  /*0480*/  @!P1 PLOP3.LUT P5, PT, P3, PT, PT, 0x80, 0x8 ;  /* 0x000000000008981c */ /* 0x000fe40001faf070 */
[----:B------:R-:W-:Y:S01]  /*0490*/  IADD3 R15, PT, PT, R3, 0x200, RZ ;  /* 0x00000200030f7810 */ /* 0x000fe20007ffe0ff */
[----:B------:R-:W-:-:S05]  /*04a0*/  @!P2 IMAD.U32 R19, R16, 0x10000, RZ ;  /* 0x000100001013a824 */ /* 0x000fca00078e00ff */
[----:B------:R-:W-:-:S05]  /*04b0*/  @!P2 FSETP.GT.FTZ.AND P3, PT, R19, RZ, PT ;  /* 0x000000ff1300a20b */ /* 0x000fca0003f74000 */
[----:B0-----:R-:W-:Y:S01]  /*04c0*/  @!P5 FMUL.FTZ R20, R20, R27 ;  /* 0x0000001b1414d220 */ /* 0x001fe20000410000 */
[----:B------:R-:W-:Y:S02]  /*04d0*/  PLOP3.LUT P5, PT, PT, PT, PT, 0x80, 0x8 ;  /* 0x000000000008781c */ /* 0x000fe40003faf070 */
[----:B------:R-:W-:Y:S02]  /*04e0*/  @!P2 PLOP3.LUT P5, PT, P3, PT, PT, 0x80, 0x8 ;  /* 0x000000000008a81c */ /* 0x000fe40001faf070 */
[----:B------:R-:W-:-:S13]  /*04f0*/  ISETP.GE.U32.AND P3, PT, R15, R2, PT ;  /* 0x000000020f00720c */ /* 0x000fda0003f66070 */
[----:B------:R-:W-:Y:S02]  /*0500*/  @!P3 IMAD.U32 R18, R17, 0x10000, RZ ;  /* 0x000100001112b824 */ /* 0x000fe400078e00ff */
[----:B-1----:R-:W-:Y:S01]  /*0510*/  @!P5 FMUL.FTZ R19, R19, R14 ;  /* 0x0000000e1313d220 */ /* 0x002fe20000410000 */
[----:B------:R-:W-:Y:S01]  /*0520*/  PRMT R26, RZ, 0x7610, R26 ;  /* 0x00007610ff1a7816 */ /* 0x000fe2000000001a */
[----:B------:R-:W0:Y:S01]  /*0530*/  @!P3 LDC R27, c[0x0][0x388] ;  /* 0x0000e200ff1bbb82 */ /* 0x000e220000000800 */
[----:B------:R-:W-:-:S04]  /*0540*/  @!P3 FSETP.GT.FTZ.AND P5, PT, R18, RZ, PT ;  /* 0x000000ff1200b20b */ /* 0x000fc80003fb4000 */
[----:B------:R-:W-:Y:S02]  /*0550*/  @!P3 PLOP3.LUT P4, PT, P5, PT, PT, 0x80, 0x8 ;  /* 0x000000000008b81c */ /* 0x000fe40002f8f070 */
[----:B------:R-:W-:-:S13]  /*0560*/  ISETP.GE.U32.AND P5, PT, R13, R2, PT ;  /* 0x000000020d00720c */ /* 0x000fda0003fa6070 */
[----:B------:R-:W1:Y:S01]  /*0570*/  @!P5 LDC.64 R14, c[0x0][0x3a0] ;  /* 0x0000e800ff0edb82 */ /* 0x000e620000000a00 */
[----:B------:R-:W-:-:S04]  /*0580*/  @!P5 IMAD.IADD R17, R0, 0x1, R13 ;  /* 0x000000010011d824 */ /* 0x000fc800078e020d */
[----:B-1----:R-:W-:-:S05]  /*0590*/  @!P5 IMAD.WIDE.U32 R14, R17, 0x2, R14 ;  /* 0x00000002110ed825 */ /* 0x002fca00078e000e */
[----:B------:R-:W2:Y:S01]  /*05a0*/  @!P5 LDG.E.U16 R26, desc[UR4][R14.64] ;  /* 0x000000040e1ad981 */ /* 0x000ea2000c1e1500 */
[----:B------:R-:W-:Y:S02]  /*05b0*/  VIADD R17, R3, 0x280 ;  /* 0x0000028003117836 */ /* 0x000fe40000000000 */
[----:B0-----:R-:W-:-:S03]  /*05c0*/  @!P4 FMUL.FTZ R18, R18, R27 ;  /* 0x0000001b1212c220 */ /* 0x001fc60000410000 */
[----:B------:R-:W-:Y:S01]  /*05d0*/  ISETP.GE.U32.AND P4, PT, R17, R2, PT ;  /* 0x000000021100720c */ /* 0x000fe20003f86070 */
[----:B------:R-:W-:Y:S01]  /*05e0*/  @!P5 VIADD R13, R13, 0x80 ;  /* 0x000000800d0dd836 */ /* 0x000fe20000000000 */
[----:B------:R-:W-:-:S11]  /*05f0*/  PLOP3.LUT P5, PT, PT, PT, PT, 0x80, 0x8 ;  /* 0x000000000008781c */ /* 0x000fd60003faf070 */
[----:B------:R-:W0:Y:S01]  /*0600*/  @!P4 LDC R17, c[0x0][0x388] ;  /* 0x0000e200ff11cb82 */ /* 0x000e220000000800 */
[----:B------:R-:W-:Y:S01]  /*0610*/  PRMT R27, RZ, 0x7610, R27 ;  /* 0x00007610ff1b7816 */ /* 0x000fe2000000001b */
[----:B--2---:R-:W-:-:S05]  /*0620*/  @!P4 IMAD.U32 R26, R26, 0x10000, RZ ;  /* 0x000100001a1ac824 */ /* 0x004fca00078e00ff */
[----:B------:R-:W-:-:S04]  /*0630*/  @!P4 FSETP.GT.FTZ.AND P6, PT, R26, RZ, PT ;  /* 0x000000ff1a00c20b */ /* 0x000fc80003fd4000 */
[----:B------:R-:W-:-:S13]  /*0640*/  @!P4 PLOP3.LUT P5, PT, P6, PT, PT, 0x80, 0x8 ;  /* 0x000000000008c81c */ /* 0x000fda00037af070 */
[----:B0-----:R-:W-:Y:S01]  /*0650*/  @!P5 FMUL.FTZ R26, R26, R17 ;  /* 0x000000111a1ad220 */ /* 0x001fe20000410000 */
[----:B------:R-:W-:-:S13]  /*0660*/  ISETP.GE.U32.AND P5, PT, R13, R2, PT ;  /* 0x000000020d00720c */ /* 0x000fda0003fa6070 */
[----:B------:R-:W0:Y:S01]  /*0670*/  @!P5 LDC.64 R14, c[0x0][0x3a0] ;  /* 0x0000e800ff0edb82 */ /* 0x000e220000000a00 */
[----:B------:R-:W-:Y:S02]  /*0680*/  @!P5 IMAD.IADD R17, R0, 0x1, R13 ;  /* 0x000000010011d824 */ /* 0x000fe400078e020d */
[----:B------:R-:W-:Y:S02]  /*0690*/  @!P5 VIADD R13, R13, 0x80 ;  /* 0x000000800d0dd836 */ /* 0x000fe40000000000 */
[----:B0-----:R-:W-:-:S05]  /*06a0*/  @!P5 IMAD.WIDE.U32 R14, R17, 0x2, R14 ;  /* 0x00000002110ed825 */ /* 0x001fca00078e000e */
[----:B------:R0:W2:Y:S01]  /*06b0*/  @!P5 LDG.E.U16 R27, desc[UR4][R14.64] ;  /* 0x000000040e1bd981 */ /* 0x0000a2000c1e1500 */
[----:B------:R-:W-:-:S13]  /*06c0*/  ISETP.GE.U32.AND P5, PT, R13, R2, PT ;  /* 0x000000020d00720c */ /* 0x000fda0003fa6070 */
[----:B------:R-:W1:Y:S01]  /*06d0*/  @!P5 LDC.64 R16, c[0x0][0x3a0] ;  /* 0x0000e800ff10db82 */ /* 0x000e620000000a00 */
[----:B------:R-:W-:-:S04]  /*06e0*/  @!P5 IMAD.IADD R13, R0, 0x1, R13 ;  /* 0x00000001000dd824 */ /* 0x000fc800078e020d */
[----:B-1----:R-:W-:Y:S01]  /*06f0*/  @!P5 IMAD.WIDE.U32 R16, R13, 0x2, R16 ;  /* 0x000000020d10d825 */ /* 0x002fe200078e0010 */
[----:B------:R-:W-:-:S06]  /*0700*/  PRMT R13, RZ, 0x7610, R13 ;  /* 0x00007610ff0d7816 */ /* 0x000fcc000000000d */
[----:B------:R-:W3:Y:S01]  /*0710*/  @!P5 LDG.E.U16 R13, desc[UR4][R16.64] ;  /* 0x00000004100dd981 */ /* 0x000ee2000c1e1500 */
[----:B------:R-:W-:-:S05]  /*0720*/  VIADD R29, R3, 0x300 ;  /* 0x00000300031d7836 */ /* 0x000fca0000000000 */
[----:B------:R-:W-:Y:S02]  /*0730*/  ISETP.GE.U32.AND P5, PT, R29, R2, PT ;  /* 0x000000021d00720c */ /* 0x000fe40003fa6070 */
[----:B------:R-:W-:-:S11]  /*0740*/  P2R R12, PR, RZ, 0x1 ;  /* 0x00000001ff0c7803 */ /* 0x000fd60000000000 */
[----:B0-----:R-:W0:Y:S01]  /*0750*/  @!P5 LDC R14, c[0x0][0x388] ;  /* 0x0000e200ff0edb82 */ /* 0x001e220000000800 */
[----:B------:R-:W-:Y:S01]  /*0760*/  PLOP3.LUT P6, PT, PT, PT, PT, 0x80, 0x8 ;  /* 0x000000000008781c */ /* 0x000fe20003fcf070 */
[----:B------:R-:W-:Y:S01]  /*0770*/  VIADD R15, R3, 0x380 ;  /* 0x00000380030f7836 */ /* 0x000fe20000000000 */
[----:B------:R-:W-:Y:S01]  /*0780*/  P2R R11, PR, RZ, 0x2 ;  /* 0x00000002ff0b7803 */ /* 0x000fe20000000000 */
[----:B------:R-:W-:Y:S04]  /*0790*/  BSSY.RECONVERGENT B0, `(.L_x_3940) ;  /* 0x0000048000007945 */ /* 0x000fe80003800200 */
[----:B------:R-:W-:Y:S01]  /*07a0*/  BSSY.RELIABLE B1, `(.L_x_3941) ;  /* 0x0000040000017945 */ /* 0x000fe20003800100 */
[----:B------:R-:W-:Y:S02]  /*07b0*/  @!P2 F2FP.BF16.F32.PACK_AB R6, RZ, R19 ;  /* 0x00000013ff06a23e */ /* 0x000fe400000010ff */
[----:B------:R-:W-:-:S02]  /*07c0*/  @!P3 F2FP.BF16.F32.PACK_AB R7, RZ, R18 ;  /* 0x00000012ff07b23e */ /* 0x000fc400000010ff */
[----:B------:R-:W-:Y:S01]  /*07d0*/  @!P4 F2FP.BF16.F32.PACK_AB R8, RZ, R26 ;  /* 0x0000001aff08c23e */ /* 0x000fe200000010ff */
[----:B--2---:R-:W-:-:S05]  /*07e0*/  @!P5 IMAD.U32 R27, R27, 0x10000, RZ ;  /* 0x000100001b1bd824 */ /* 0x004fca00078e00ff */
[----:B------:R-:W-:-:S04]  /*07f0*/  @!P5 FSETP.GT.FTZ.AND P0, PT, R27, RZ, PT ;  /* 0x000000ff1b00d20b */ /* 0x000fc80003f14000 */
[----:B------:R-:W-:-:S13]  /*0800*/  @!P5 PLOP3.LUT P6, PT, P0, PT, PT, 0x80, 0x8 ;  /* 0x000000000008d81c */ /* 0x000fda00007cf070 */
[----:B0-----:R-:W-:Y:S01]  /*0810*/  @!P6 FMUL.FTZ R27, R27, R14 ;  /* 0x0000000e1b1be220 */ /* 0x001fe20000410000 */
[----:B------:R-:W-:Y:S02]  /*0820*/  ISETP.GE.U32.AND P6, PT, R15, R2, PT ;  /* 0x000000020f00720c */ /* 0x000fe40003fc6070 */
[----:B------:R-:W-:-:S11]  /*0830*/  PLOP3.LUT P0, PT, PT, PT, PT, 0x80, 0x8 ;  /* 0x000000000008781c */ /* 0x000fd60003f0f070 */
[----:B---3--:R-:W-:-:S04]  /*0840*/  @!P6 SHF.L.U32 R14, R13, 0x10, RZ ;  /* 0x000000100d0ee819 */ /* 0x008fc800000006ff */
[----:B------:R-:W-:-:S04]  /*0850*/  @!P6 FSETP.GT.FTZ.AND P1, PT, R14, RZ, PT ;  /* 0x000000ff0e00e20b */ /* 0x000fc80003f34000 */
[----:B------:R-:W-:Y:S02]  /*0860*/  @!P6 PLOP3.LUT P0, PT, P1, PT, PT, 0x80, 0x8 ;  /* 0x000000000008e81c */ /* 0x000fe40000f0f070 */
[----:B------:R-:W-:Y:S02]  /*0870*/  ISETP.NE.AND P1, PT, R11, RZ, PT ;  /* 0x000000ff0b00720c */ /* 0x000fe40003f25270 */
[----:B------:R-:W0:Y:S09]  /*0880*/  @!P6 LDC R11, c[0x0][0x388] ;  /* 0x0000e200ff0beb82 */ /* 0x000e320000000800 */
        /* <DEDUP_REMOVED lines=11> */
[----:B------:R-:W-:Y:S02]  /*0940*/  @!P1 F2FP.BF16.F32.PACK_AB R5, RZ, R20 ;  /* 0x00000014ff05923e */ /* 0x000fe400000010ff */
[----:B------:R-:W-:Y:S02]  /*0950*/  @!P5 F2FP.BF16.F32.PACK_AB R9, RZ, R27 ;  /* 0x0000001bff09d23e */ /* 0x000fe400000010ff */
[----:B------:R-:W-:-:S07]  /*0960*/  @!P6 F2FP.BF16.F32.PACK_AB R10, RZ, R14 ;  /* 0x0000000eff0ae23e */ /* 0x000fce00000010ff */
[----:B0-----:R-:W-:Y:S05]  /*0970*/  @P0 BRA `(.L_x_3942) ;  /* 0x0000000000300947 */ /* 0x001fea0003800000 */
[----:B------:R-:W0:Y:S01]  /*0980*/  LDC.64 R12, c[0x0][0x398] ;  /* 0x0000e600ff0c7b82 */ /* 0x000e220000000a00 */
[----:B------:R-:W-:Y:S02]  /*0990*/  IMAD.IADD R11, R0, 0x1, R3 ;  /* 0x00000001000b7824 */ /* 0x000fe400078e0203 */
[----:B------:R-:W-:-:S05]  /*09a0*/  VIADD R3, R3, 0x80 ;  /* 0x0000008003037836 */ /* 0x000fca0000000000 */
        /* <DEDUP_REMOVED lines=9> */
.L_x_3942:
[----:B------:R-:W-:-:S13]  /*0a40*/  ISETP.GE.U32.AND P0, PT, R3, R2, PT ;  /* 0x000000020300720c */ /* 0x000fda0003f06070 */
[----:B------:R-:W-:Y:S05]  /*0a50*/  @P0 BRA `(.L_x_3944) ;  /* 0x0000000000300947 */ /* 0x000fea0003800000 */
[----:B0-----:R-:W0:Y:S01]  /*0a60*/  LDC.64 R4, c[0x0][0x398] ;  /* 0x0000e600ff047b82 */ /* 0x001e220000000a00 */
[----:B------:R-:W-:Y:S02]  /*0a70*/  IMAD.IADD R11, R0, 0x1, R3 ;  /* 0x00000001000b7824 */ /* 0x000fe400078e0203 */
[----:B------:R-:W-:Y:S02]  /*0a80*/  VIADD R3, R3, 0x80 ;  /* 0x0000008003037836 */ /* 0x000fe40000000000 */
[----:B0-----:R-:W-:-:S05]  /*0a90*/  IMAD.WIDE.U32 R4, R11, 0x2, R4 ;  /* 0x000000020b047825 */ /* 0x001fca00078e0004 */
[----:B------:R1:W-:Y:S02]  /*0aa0*/  STG.E.U16 desc[UR4][R4.64], R6 ;  /* 0x0000000604007986 */ /* 0x0003e4000c101504 */
.L_x_3943:
[----:B------:R-:W-:-:S13]  /*0ab0*/  ISETP.GE.U32.AND P0, PT, R3, R2, PT ;  /* 0x000000020300720c */ /* 0x000fda0003f06070 */
[----:B------:R-:W-:Y:S05]  /*0ac0*/  @P0 BRA `(.L_x_3945) ;  /* 0x0000000000340947 */ /* 0x000fea0003800000 */
[----:B01----:R-:W0:Y:S01]  /*0ad0*/  LDC.64 R4, c[0x0][0x398] ;  /* 0x0000e600ff047b82 */ /* 0x003e220000000a00 */
[----:B------:R-:W-:Y:S02]  /*0ae0*/  IMAD.IADD R11, R0, 0x1, R3 ;  /* 0x00000001000b7824 */ /* 0x000fe400078e0203 */
[----:B------:R-:W-:Y:S02]  /*0af0*/  VIADD R3, R3, 0x80 ;  /* 0x0000008003037836 */ /* 0x000fe40000000000 */
[----:B0-----:R-:W-:-:S05]  /*0b00*/  IMAD.WIDE.U32 R4, R11, 0x2, R4 ;  /* 0x000000020b047825 */ /* 0x001fca00078e0004 */
[----:B------:R1:W-:Y:S02]  /*0b10*/  STG.E.U16 desc[UR4][R4.64], R7 ;  /* 0x0000000704007986 */ /* 0x0003e4000c101504 */
.L_x_3944:
[----:B------:R-:W-:-:S13]  /*0b20*/  ISETP.GE.U32.AND P0, PT, R3, R2, PT ;  /* 0x000000020300720c */ /* 0x000fda0003f06070 */
[----:B------:R-:W-:Y:S05]  /*0b30*/  @P0 BREAK.RELIABLE B1 ;  /* 0x0000000000010942 */ /* 0x000fea0003800100 */
[----:B------:R-:W-:Y:S05]  /*0b40*/  @P0 BRA `(.L_x_3946) ;  /* 0x0000000000300947 */ /* 0x000fea0003800000 */
[----:B01----:R-:W0:Y:S01]  /*0b50*/  LDC.64 R4, c[0x0][0x398] ;  /* 0x0000e600ff047b82 */ /* 0x003e220000000a00 */
[----:B------:R-:W-:Y:S02]  /*0b60*/  IMAD.IADD R7, R0, 0x1, R3 ;  /* 0x0000000100077824 */ /* 0x000fe400078e0203 */
[----:B------:R-:W-:Y:S02]  /*0b70*/  VIADD R3, R3, 0x80 ;  /* 0x0000008003037836 */ /* 0x000fe40000000000 */
[----:B0-----:R-:W-:-:S05]  /*0b80*/  IMAD.WIDE.U32 R4, R7, 0x2, R4 ;  /* 0x0000000207047825 */ /* 0x001fca00078e0004 */
[----:B------:R2:W-:Y:S02]  /*0b90*/  STG.E.U16 desc[UR4][R4.64], R8 ;  /* 0x0000000804007986 */ /* 0x0005e4000c101504 */
.L_x_3945:
[----:B------:R-:W-:Y:S05]  /*0ba0*/  BSYNC.RELIABLE B1 ;  /* 0x0000000000017941 */ /* 0x000fea0003800100 */
.L_x_3941:
[----:B------:R-:W-:-:S13]  /*0bb0*/  ISETP.GE.U32.AND P0, PT, R3, R2, PT ;  /* 0x000000020300720c */ /* 0x000fda0003f06070 */
[----:B012---:R-:W0:Y:S01]  /*0bc0*/  @!P0 LDC.64 R4, c[0x0][0x398] ;  /* 0x0000e600ff048b82 */ /* 0x007e220000000a00 */
[----:B------:R-:W-:Y:S01]  /*0bd0*/  @!P0 IADD3 R7, PT, PT, R0, R3, RZ ;  /* 0x0000000300078210 */ /* 0x000fe20007ffe0ff */
[----:B------:R-:W-:-:S04]  /*0be0*/  @!P0 VIADD R3, R3, 0x80 ;  /* 0x0000008003038836 */ /* 0x000fc80000000000 */
[----:B0-----:R-:W-:-:S05]  /*0bf0*/  @!P0 IMAD.WIDE.U32 R4, R7, 0x2, R4 ;  /* 0x0000000207048825 */ /* 0x001fca00078e0004 */
[----:B------:R2:W-:Y:S02]  /*0c00*/  @!P0 STG.E.U16 desc[UR4][R4.64], R9 ;  /* 0x0000000904008986 */ /* 0x0005e4000c101504 */
.L_x_3946:
[----:B------:R-:W-:Y:S05]  /*0c10*/  BSYNC.RECONVERGENT B0 ;  /* 0x0000000000007941 */ /* 0x000fea0003800200 */
.L_x_3940:
[----:B------:R-:W-:Y:S05]  /*0c20*/  WARPSYNC.ALL ;  /* 0x0000000000007948 */ /* 0x000fea0003800000 */
[----:B------:R-:W-:-:S13]  /*0c30*/  ISETP.GE.U32.AND P0, PT, R3, R2, PT ;  /* 0x000000020300720c */ /* 0x000fda0003f06070 */
[----:B------:R-:W-:Y:S05]  /*0c40*/  @P0 EXIT ;  /* 0x000000000000094d */ /* 0x000fea0003800000 */
[----:B012---:R-:W0:Y:S01]  /*0c50*/  LDC.64 R4, c[0x0][0x398] ;  /* 0x0000e600ff047b82 */ /* 0x007e220000000a00 */
[----:B------:R-:W-:-:S04]  /*0c60*/  IMAD.IADD R3, R0, 0x1, R3 ;  /* 0x0000000100037824 */ /* 0x000fc800078e0203 */
[----:B0-----:R-:W-:-:S05]  /*0c70*/  IMAD.WIDE.U32 R2, R3, 0x2, R4 ;  /* 0x0000000203027825 */ /* 0x001fca00078e0004 */
[----:B------:R-:W-:Y:S01]  /*0c80*/  STG.E.U16 desc[UR4][R2.64], R10 ;  /* 0x0000000a02007986 */ /* 0x000fe2000c101504 */
[----:B------:R-:W-:Y:S05]  /*0c90*/  EXIT ;  /* 0x000000000000794d */ /* 0x000fea0003800000 */
.L_x_3939:
[----:B------:R-:W0:Y:S01]  /*0ca0*/  S2R R15, SR_TID.X ;  /* 0x00000000000f7919 */ /* 0x000e220000002100 */
[----:B------:R-:W1:Y:S01]  /*0cb0*/  LDC.64 R2, c[0x0][0x3a0] ;  /* 0x0000e800ff027b82 */ /* 0x000e620000000a00 */
[----:B------:R-:W2:Y:S01]  /*0cc0*/  LDCU UR6, c[0x0][0x388] ;  /* 0x00007100ff0677ac */ /* 0x000ea20008000800 */
[----:B-1----:R-:W-:-:S04]  /*0cd0*/  IMAD.WIDE.U32 R2, R0, 0x2, R2 ;  /* 0x0000000200027825 */ /* 0x002fc800078e0002 */
[----:B0-----:R-:W-:Y:S02]  /*0ce0*/  IMAD.WIDE.U32 R4, R15, 0x4, R2 ;  /* 0x000000040f047825 */ /* 0x001fe400078e0002 */
[----:B------:R-:W0:Y:S03]  /*0cf0*/  LDC.64 R2, c[0x0][0x398] ;  /* 0x0000e600ff027b82 */ /* 0x000e260000000a00 */
[----:B------:R-:W3:Y:S04]  /*0d00*/  LDG.E R6, desc[UR4][R4.64] ;  /* 0x0000000404067981 */ /* 0x000ee8000c1e1900 */
[----:B------:R-:W4:Y:S04]  /*0d10*/  LDG.E R7, desc[UR4][R4.64+0x200] ;  /* 0x0002000404077981 */ /* 0x000f28000c1e1900 */
[----:B------:R-:W5:Y:S04]  /*0d20*/  LDG.E R9, desc[UR4][R4.64+0x400] ;  /* 0x0004000404097981 */ /* 0x000f68000c1e1900 */
[----:B------:R1:W2:Y:S01]  /*0d30*/  LDG.E R10, desc[UR4][R4.64+0x600] ;  /* 0x00060004040a7981 */ /* 0x0002a2000c1e1900 */
[----:B0-----:R-:W-:-:S04]  /*0d40*/  IMAD.WIDE.U32 R2, R0, 0x2, R2 ;  /* 0x0000000200027825 */ /* 0x001fc800078e0002 */
[----:B------:R-:W-:-:S04]  /*0d50*/  IMAD.WIDE.U32 R2, R15, 0x4, R2 ;  /* 0x000000040f027825 */ /* 0x000fc800078e0002 */
[C---:B---3--:R-:W-:Y:S01]  /*0d60*/  IMAD.U32 R11, R6.reuse, 0x10000, RZ ;  /* 0x00010000060b7824 */ /* 0x048fe200078e00ff */
[----:B------:R-:W-:Y:S02]  /*0d70*/  PRMT R6, R6, 0x7632, R6 ;  /* 0x0000763206067816 */ /* 0x000fe40000000006 */
[C---:B----4-:R-:W-:Y:S01]  /*0d80*/  PRMT R8, R7.reuse, 0x7632, R8 ;  /* 0x0000763207087816 */ /* 0x050fe20000000008 */
[----:B------:R-:W-:Y:S01]  /*0d90*/  IMAD.U32 R12, R7, 0x10000, RZ ;  /* 0x00010000070c7824 */ /* 0x000fe200078e00ff */
[----:B------:R-:W-:Y:S01]  /*0da0*/  FSETP.GT.FTZ.AND P4, PT, R11, RZ, PT ;  /* 0x000000ff0b00720b */ /* 0x000fe20003f94000 */
[----:B------:R-:W-:Y:S01]  /*0db0*/  IMAD.U32 R6, R6, 0x10000, RZ ;  /* 0x0001000006067824 */ /* 0x000fe200078e00ff */
[C---:B-----5:R-:W-:Y:S01]  /*0dc0*/  PRMT R7, R9.reuse, 0x7632, R7 ;  /* 0x0000763209077816 */ /* 0x060fe20000000007 */
[----:B------:R-:W-:Y:S01]  /*0dd0*/  IMAD.U32 R13, R9, 0x10000, RZ ;  /* 0x00010000090d7824 */ /* 0x000fe200078e00ff */
[----:B------:R-:W-:Y:S01]  /*0de0*/  FSETP.GT.FTZ.AND P3, PT, R12, RZ, PT ;  /* 0x000000ff0c00720b */ /* 0x000fe20003f74000 */
[----:B-1----:R-:W-:Y:S01]  /*0df0*/  IMAD.U32 R5, R8, 0x10000, RZ ;  /* 0x0001000008057824 */ /* 0x002fe200078e00ff */
[C---:B--2---:R-:W-:Y:S01]  /*0e00*/  PRMT R9, R10.reuse, 0x7632, R9 ;  /* 0x000076320a097816 */ /* 0x044fe20000000009 */
[----:B------:R-:W-:Y:S01]  /*0e10*/  IMAD.U32 R10, R10, 0x10000, RZ ;  /* 0x000100000a0a7824 */ /* 0x000fe200078e00ff */
[----:B------:R-:W-:Y:S01]  /*0e20*/  FSETP.GT.FTZ.AND P2, PT, R13, RZ, PT ;  /* 0x000000ff0d00720b */ /* 0x000fe20003f54000 */
[----:B------:R-:W-:Y:S01]  /*0e30*/  IMAD.U32 R4, R7, 0x10000, RZ ;  /* 0x0001000007047824 */ /* 0x000fe200078e00ff */
[----:B------:R-:W-:Y:S01]  /*0e40*/  FSETP.GT.FTZ.AND P1, PT, R6, RZ, PT ;  /* 0x000000ff0600720b */ /* 0x000fe20003f34000 */
[----:B------:R-:W-:Y:S01]  /*0e50*/  IMAD.U32 R9, R9, 0x10000, RZ ;  /* 0x0001000009097824 */ /* 0x000fe200078e00ff */
[----:B------:R-:W-:Y:S01]  /*0e60*/  FSETP.GT.FTZ.AND P0, PT, R10, RZ, PT ;  /* 0x000000ff0a00720b */ /* 0x000fe20003f14000 */
[----:B------:R-:W-:Y:S01]  /*0e70*/  @!P4 FMUL.FTZ R11, R11, UR6 ;  /* 0x000000060b0bcc20 */ /* 0x000fe20008410000 */
[----:B------:R-:W-:-:S02]  /*0e80*/  FSETP.GT.FTZ.AND P4, PT, R5, RZ, PT ;  /* 0x000000ff0500720b */ /* 0x000fc40003f94000 */
[----:B------:R-:W-:Y:S01]  /*0e90*/  FSETP.GT.FTZ.AND P5, PT, R4, RZ, PT ;  /* 0x000000ff0400720b */ /* 0x000fe20003fb4000 */
[----:B------:R-:W-:Y:S01]  /*0ea0*/  @!P3 FMUL.FTZ R12, R12, UR6 ;  /* 0x000000060c0cbc20 */ /* 0x000fe20008410000 */
[----:B------:R-:W-:-:S03]  /*0eb0*/  FSETP.GT.FTZ.AND P6, PT, R9, RZ, PT ;  /* 0x000000ff0900720b */ /* 0x000fc60003fd4000 */
[----:B------:R-:W-:Y:S02]  /*0ec0*/  @!P2 FMUL.FTZ R13, R13, UR6 ;  /* 0x000000060d0dac20 */ /* 0x000fe40008410000 */
[----:B------:R-:W-:Y:S02]  /*0ed0*/  @!P1 FMUL.FTZ R6, R6, UR6 ;  /* 0x0000000606069c20 */ /* 0x000fe40008410000 */
[----:B------:R-:W-:Y:S02]  /*0ee0*/  @!P0 FMUL.FTZ R10, R10, UR6 ;  /* 0x000000060a0a8c20 */ /* 0x000fe40008410000 */
[----:B------:R-:W-:Y:S01]  /*0ef0*/  @!P4 FMUL.FTZ R5, R5, UR6 ;  /* 0x000000060505cc20 */ /* 0x000fe20008410000 */
[----:B------:R-:W-:Y:S01]  /*0f00*/  F2FP.BF16.F32.PACK_AB R11, R6, R11 ;  /* 0x0000000b060b723e */ /* 0x000fe200000010ff */
[----:B------:R-:W-:Y:S02]  /*0f10*/  @!P5 FMUL.FTZ R4, R4, UR6 ;  /* 0x000000060404dc20 */ /* 0x000fe40008410000 */
[----:B------:R-:W-:Y:S01]  /*0f20*/  @!P6 FMUL.FTZ R9, R9, UR6 ;  /* 0x000000060909ec20 */ /* 0x000fe20008410000 */
[----:B------:R-:W-:Y:S01]  /*0f30*/  F2FP.BF16.F32.PACK_AB R5, R5, R12 ;  /* 0x0000000c0505723e */ /* 0x000fe200000010ff */
[----:B------:R-:W-:Y:S01]  /*0f40*/  STG.E desc[UR4][R2.64], R11 ;  /* 0x0000000b02007986 */ /* 0x000fe2000c101904 */
[----:B------:R-:W-:-:S02]  /*0f50*/  F2FP.BF16.F32.PACK_AB R13, R4, R13 ;  /* 0x0000000d040d723e */ /* 0x000fc400000010ff */
[----:B------:R-:W-:Y:S01]  /*0f60*/  F2FP.BF16.F32.PACK_AB R9, R9, R10 ;  /* 0x0000000a0909723e */ /* 0x000fe200000010ff */
[----:B------:R-:W-:Y:S04]  /*0f70*/  STG.E desc[UR4][R2.64+0x200], R5 ;  /* 0x0002000502007986 */ /* 0x000fe8000c101904 */
[----:B------:R-:W-:Y:S04]  /*0f80*/  STG.E desc[UR4][R2.64+0x400], R13 ;  /* 0x0004000d02007986 */ /* 0x000fe8000c101904 */
[----:B------:R-:W-:Y:S01]  /*0f90*/  STG.E desc[UR4][R2.64+0x600], R9 ;  /* 0x0006000902007986 */ /* 0x000fe2000c101904 */
[----:B------:R-:W-:Y:S05]  /*0fa0*/  EXIT ;  /* 0x000000000000794d */ /* 0x000fea0003800000 */
.L_x_3947:
        /* <DEDUP_REMOVED lines=13> */
.L_x_5752:


//--------------------- .text._ZN2at6native29vectorized_elementwise_kernelILi4EZZZNS0_66_GLOBAL__N__d53a5ca4_28_ActivationLeakyReluKernel_cu_9e10b42f_311217leaky_relu_kernelERNS_18TensorIteratorBaseERKN3c106ScalarEENKUlvE_clEvENKUlvE2_clEvEUlNS5_8BFloat16EE_St5arrayIPcLm2EEEEviT0_T1_ --------------------------
	.section	.text._ZN2at6native29vectorized_elementwise_kernelILi4EZZZNS0_66_GLOBAL__N__d53a5ca4_28_ActivationLeakyReluKernel_cu_9e10b42f_311217leaky_relu_kernelERNS_18TensorIteratorBaseERKN3c106ScalarEENKUlvE_clEvENKUlvE2_clEvEUlNS5_8BFloat16EE_St5arrayIPcLm2EEEEviT0_T1_,"ax",@progbits
	.align	128
        .global         _ZN2at6native29vectorized_elementwise_kernelILi4EZZZNS0_66_GLOBAL__N__d53a5ca4_28_ActivationLeakyReluKernel_cu_9e10b42f_311217leaky_relu_kernelERNS_18TensorIteratorBaseERKN3c106ScalarEENKUlvE_clEvENKUlvE2_clEvEUlNS5_8BFloat16EE_St5arrayIPcLm2EEEEviT0_T1_
        .type           _ZN2at6native29vectorized_elementwise_kernelILi4EZZZNS0_66_GLOBAL__N__d53a5ca4_28_ActivationLeakyReluKernel_cu_9e10b42f_311217leaky_relu_kernelERNS_18TensorIteratorBaseERKN3c106ScalarEENKUlvE_clEvENKUlvE2_clEvEUlNS5_8BFloat16EE_St5arrayIPcLm2EEEEviT0_T1_,@function
        .size           _ZN2at6native29vectorized_elementwise_kernelILi4EZZZNS0_66_GLOBAL__N__d53a5ca4_28_ActivationLeakyReluKernel_cu_9e10b42f_311217leaky_relu_kernelERNS_18TensorIteratorBaseERKN3c106ScalarEENKUlvE_clEvENKUlvE2_clEvEUlNS5_8BFloat16EE_St5arrayIPcLm2EEEEviT0_T1_,(.L_x_5753 - _ZN2at6native29vectorized_elementwise_kernelILi4EZZZNS0_66_GLOBAL__N__d53a5ca4_28_ActivationLeakyReluKernel_cu_9e10b42f_311217leaky_relu_kernelERNS_18TensorIteratorBaseERKN3c106ScalarEENKUlvE_clEvENKUlvE2_clEvEUlNS5_8BFloat16EE_St5arrayIPcLm2EEEEviT0_T1_)
        .other          _ZN2at6native29vectorized_elementwise_kernelILi4EZZZNS0_66_GLOBAL__N__d53a5ca4_28_ActivationLeakyReluKernel_cu_9e10b42f_311217leaky_relu_kernelERNS_18TensorIteratorBaseERKN3c106ScalarEENKUlvE_clEvENKUlvE2_clEvEUlNS5_8BFloat16EE_St5arrayIPcLm2EEEEviT0_T1_,@"STO_CUDA_ENTRY STV_DEFAULT"
_ZN2at6native29vectorized_elementwise_kernelILi4EZZZNS0_66_GLOBAL__N__d53a5ca4_28_ActivationLeakyReluKernel_cu_9e10b42f_311217leaky_relu_kernelERNS_18TensorIteratorBaseERKN3c106ScalarEENKUlvE_clEvENKUlvE2_clEvEUlNS5_8BFloat16EE_St5arrayIPcLm2EEEEviT0_T1_:
.text._ZN2at6native29vectorized_elementwise_kernelILi4EZZZNS0_66_GLOBAL__N__d53a5ca4_28_ActivationLeakyReluKernel_cu_9e10b42f_311217leaky_relu_kernelERNS_18TensorIteratorBaseERKN3c106ScalarEENKUlvE_clEvENKUlvE2_clEvEUlNS5_8BFloat16EE_St5arrayIPcLm2EEEEviT0_T1_:
        /* <DEDUP_REMOVED lines=164> */
.L_x_3951:
[----:B------:R-:W-:-:S13]  /*0a40*/  ISETP.GE.U32.AND P0, PT, R3, R2, PT ;  /* 0x000000020300720c */ /* 0x000fda0003f06070 */
[----:B------:R-:W-:Y:S05]  /*0a50*/  @P0 BRA `(.L_x_3953) ;  /* 0x0000000000300947 */ /* 0x000fea0003800000 */
[----:B0-----:R-:W0:Y:S01]  /*0a60*/  LDC.64 R4, c[0x0][0x398] ;  /* 0x0000e600ff047b82 */ /* 0x001e220000000a00 */
[----:B------:R-:W-:Y:S02]  /*0a70*/  IMAD.IADD R11, R0, 0x1, R3 ;  /* 0x00000001000b7824 */ /* 0x000fe400078e0203 */
[----:B------:R-:W-:Y:S02]  /*0a80*/  VIADD R3, R3, 0x80 ;  /* 0x0000008003037836 */ /* 0x000fe40000000000 */
[----:B0-----:R-:W-:-:S05]  /*0a90*/  IMAD.WIDE.U32 R4, R11, 0x2, R4 ;  /* 0x000000020b047825 */ /* 0x001fca00078e0004 */
[----:B------:R1:W-:Y:S02]  /*0aa0*/  STG.E.U16 desc[UR4][R4.64], R6 ;  /* 0x0000000604007986 */ /* 0x0003e4000c101504 */
.L_x_3952:
[----:B------:R-:W-:-:S13]  /*0ab0*/  ISETP.GE.U32.AND P0, PT, R3, R2, PT ;  /* 0x000000020300720c */ /* 0x000fda0003f06070 */
[----:B------:R-:W-:Y:S05]  /*0ac0*/  @P0 BRA `(.L_x_3954) ;  /* 0x0000000000340947 */ /* 0x000fea0003800000 */
[----:B01----:R-:W0:Y:S01]  /*0ad0*/  LDC.64 R4, c[0x0][0x398] ;  /* 0x0000e600ff047b82 */ /* 0x003e220000000a00 */
[----:B------:R-:W-:Y:S02]  /*0ae0*/  IMAD.IADD R11, R0, 0x1, R3 ;  /* 0x00000001000b7824 */ /* 0x000fe400078e0203 */
[----:B------:R-:W-:Y:S02]  /*0af0*/  VIADD R3, R3, 0x80 ;  /* 0x0000008003037836 */ /* 0x000fe40000000000 */
[----:B0-----:R-:W-:-:S05]  /*0b00*/  IMAD.WIDE.U32 R4, R11, 0x2, R4 ;  /* 0x000000020b047825 */ /* 0x001fca00078e0004 */
[----:B------:R1:W-:Y:S02]  /*0b10*/  STG.E.U16 desc[UR4][R4.64], R7 ;  /* 0x0000000704007986 */ /* 0x0003e4000c101504 */
.L_x_3953:
        /* <DEDUP_REMOVED lines=8> */
.L_x_3954:
[----:B------:R-:W-:Y:S05]  /*0ba0*/  BSYNC.RELIABLE B1 ;  /* 0x0000000000017941 */ /* 0x000fea0003800100 */
.L_x_3950:
[----:B------:R-:W-:-:S13]  /*0bb0*/  ISETP.GE.U32.AND P0, PT, R3, R2, PT ;  /* 0x000000020300720c */ /* 0x000fda0003f06070 */
[----:B012---:R-:W0:Y:S01]  /*0bc0*/  @!P0 LDC.64 R4, c[0x0][0x398] ;  /* 0x0000e600ff048b82 */ /* 0x007e220000000a00 */
[----:B------:R-:W-:Y:S01]  /*0bd0*/  @!P0 IADD3 R7, PT, PT, R0, R3, RZ ;  /* 0x0000000300078210 */ /* 0x000fe20007ffe0ff */
[----:B------:R-:W-:-:S04]  /*0be0*/  @!P0 VIADD R3, R3, 0x80 ;  /* 0x0000008003038836 */ /* 0x000fc80000000000 */
[----:B0-----:R-:W-:-:S05]  /*0bf0*/  @!P0 IMAD.WIDE.U32 R4, R7, 0x2, R4 ;  /* 0x0000000207048825 */ /* 0x001fca00078e0004 */
[----:B------:R2:W-:Y:S02]  /*0c00*/  @!P0 STG.E.U16 desc[UR4][R4.64], R9 ;  /* 0x0000000904008986 */ /* 0x0005e4000c101504 */
.L_x_3955:
[----:B------:R-:W-:Y:S05]  /*0c10*/  BSYNC.RECONVERGENT B0 ;  /* 0x0000000000007941 */ /* 0x000fea0003800200 */
.L_x_3949:
        /* <DEDUP_REMOVED lines=8> */
.L_x_3948:
[----:B------:R-:W0:Y:S01]  /*0ca0*/  S2R R15, SR_TID.X ;  /* 0x00000000000f7919 */ /* 0x000e220000002100 */
[----:B------:R-:W1:Y:S01]  /*0cb0*/  LDC.64 R2, c[0x0][0x3a0] ;  /* 0x0000e800ff027b82 */ /* 0x000e620000000a00 */
[----:B------:R-:W2:Y:S01]  /*0cc0*/  LDCU UR6, c[0x0][0x388] ;  /* 0x00007100ff0677ac */ /* 0x000ea20008000800 */
[----:B-1----:R-:W-:-:S04]  /*0cd0*/  IMAD.WIDE.U32 R2, R0, 0x2, R2 ;  /* 0x0000000200027825 */ /* 0x002fc800078e0002 */
[----:B0-----:R-:W-:Y:S02]  /*0ce0*/  IMAD.WIDE.U32 R4, R15, 0x8, R2 ;  /* 0x000000080f047825 */ /* 0x001fe400078e0002 */
[----:B------:R-:W0:Y:S03]  /*0cf0*/  LDC.64 R2, c[0x0][0x398] ;  /* 0x0000e600ff027b82 */ /* 0x000e260000000a00 */
[----:B------:R-:W3:Y:S04]  /*0d00*/  LDG.E.64 R8, desc[UR4][R4.64] ;  /* 0x0000000404087981 */ /* 0x000ee8000c1e1b00 */
[----:B------:R1:W4:Y:S01]  /*0d10*/  LDG.E.64 R12, desc[UR4][R4.64+0x400] ;  /* 0x00040004040c7981 */ /* 0x000322000c1e1b00 */
[----:B0-----:R-:W-:-:S04]  /*0d20*/  IMAD.WIDE.U32 R2, R0, 0x2, R2 ;  /* 0x0000000200027825 */ /* 0x001fc800078e0002 */
[----:B------:R-:W-:-:S04]  /*0d30*/  IMAD.WIDE.U32 R2, R15, 0x8, R2 ;  /* 0x000000080f027825 */ /* 0x000fc800078e0002 */
[C---:B---3--:R-:W-:Y:S01]  /*0d40*/  IMAD.U32 R10, R8.reuse, 0x10000, RZ ;  /* 0x00010000080a7824 */ /* 0x048fe200078e00ff */
[----:B------:R-:W-:Y:S01]  /*0d50*/  PRMT R6, R8, 0x7632, R6 ;  /* 0x0000763208067816 */ /* 0x000fe20000000006 */
[C---:B------:R-:W-:Y:S01]  /*0d60*/  IMAD.U32 R11, R9.reuse, 0x10000, RZ ;  /* 0x00010000090b7824 */ /* 0x040fe200078e00ff */
[----:B------:R-:W-:Y:S02]  /*0d70*/  PRMT R7, R9, 0x7632, R7 ;  /* 0x0000763209077816 */ /* 0x000fe40000000007 */
[----:B------:R-:W-:Y:S01]  /*0d80*/  FSETP.GT.FTZ.AND P3, PT, R10, RZ, PT ;  /* 0x000000ff0a00720b */ /* 0x000fe20003f74000 */
[----:B-1----:R-:W-:Y:S01]  /*0d90*/  IMAD.U32 R5, R6, 0x10000, RZ ;  /* 0x0001000006057824 */ /* 0x002fe200078e00ff */
[C---:B----4-:R-:W-:Y:S01]  /*0da0*/  PRMT R8, R12.reuse, 0x7632, R8 ;  /* 0x000076320c087816 */ /* 0x050fe20000000008 */
[----:B------:R-:W-:Y:S01]  /*0db0*/  IMAD.U32 R4, R7, 0x10000, RZ ;  /* 0x0001000007047824 */ /* 0x000fe200078e00ff */
[----:B------:R-:W-:Y:S01]  /*0dc0*/  PRMT R9, R13, 0x7632, R9 ;  /* 0x000076320d097816 */ /* 0x000fe20000000009 */
[----:B------:R-:W-:Y:S01]  /*0dd0*/  IMAD.U32 R12, R12, 0x10000, RZ ;  /* 0x000100000c0c7824 */ /* 0x000fe200078e00ff */
[----:B------:R-:W-:Y:S01]  /*0de0*/  FSETP.GT.FTZ.AND P2, PT, R11, RZ, PT ;  /* 0x000000ff0b00720b */ /* 0x000fe20003f54000 */
[----:B------:R-:W-:Y:S01]  /*0df0*/  IMAD.U32 R13, R13, 0x10000, RZ ;  /* 0x000100000d0d7824 */ /* 0x000fe200078e00ff */
[----:B------:R-:W-:Y:S01]  /*0e00*/  FSETP.GT.FTZ.AND P4, PT, R4, RZ, PT ;  /* 0x000000ff0400720b */ /* 0x000fe20003f94000 */
[----:B------:R-:W-:Y:S01]  /*0e10*/  IMAD.U32 R7, R8, 0x10000, RZ ;  /* 0x0001000008077824 */ /* 0x000fe200078e00ff */
[----:B------:R-:W-:Y:S01]  /*0e20*/  FSETP.GT.FTZ.AND P1, PT, R12, RZ, PT ;  /* 0x000000ff0c00720b */ /* 0x000fe20003f34000 */
[----:B------:R-:W-:Y:S01]  /*0e30*/  IMAD.U32 R6, R9, 0x10000, RZ ;  /* 0x0001000009067824 */ /* 0x000fe200078e00ff */
[----:B------:R-:W-:Y:S01]  /*0e40*/  FSETP.GT.FTZ.AND P0, PT, R13, RZ, PT ;  /* 0x000000ff0d00720b */ /* 0x000fe20003f14000 */
[----:B--2---:R-:W-:Y:S01]  /*0e50*/  @!P3 FMUL.FTZ R10, R10, UR6 ;  /* 0x000000060a0abc20 */ /* 0x004fe20008410000 */
[----:B------:R-:W-:-:S02]  /*0e60*/  FSETP.GT.FTZ.AND P3, PT, R5, RZ, PT ;  /* 0x000000ff0500720b */ /* 0x000fc40003f74000 */
[----:B------:R-:W-:Y:S02]  /*0e70*/  FSETP.GT.FTZ.AND P5, PT, R7, RZ, PT ;  /* 0x000000ff0700720b */ /* 0x000fe40003fb4000 */
[----:B------:R-:W-:Y:S01]  /*0e80*/  FSETP.GT.FTZ.AND P6, PT, R6, RZ, PT ;  /* 0x000000ff0600720b */ /* 0x000fe20003fd4000 */
[----:B------:R-:W-:Y:S02]  /*0e90*/  @!P2 FMUL.FTZ R11, R11, UR6 ;  /* 0x000000060b0bac20 */ /* 0x000fe40008410000 */
[----:B------:R-:W-:Y:S02]  /*0ea0*/  @!P4 FMUL.FTZ R4, R4, UR6 ;  /* 0x000000060404cc20 */ /* 0x000fe40008410000 */
[----:B------:R-:W-:Y:S02]  /*0eb0*/  @!P1 FMUL.FTZ R12, R12, UR6 ;  /* 0x000000060c0c9c20 */ /* 0x000fe40008410000 */
[----:B------:R-:W-:Y:S01]  /*0ec0*/  @!P0 FMUL.FTZ R13, R13, UR6 ;  /* 0x000000060d0d8c20 */ /* 0x000fe20008410000 */
[----:B------:R-:W-:Y:S01]  /*0ed0*/  F2FP.BF16.F32.PACK_AB R11, R4, R11 ;  /* 0x0000000b040b723e */ /* 0x000fe200000010ff */
[----:B------:R-:W-:-:S02]  /*0ee0*/  @!P3 FMUL.FTZ R5, R5, UR6 ;  /* 0x000000060505bc20 */ /* 0x000fc40008410000 */
[----:B------:R-:W-:Y:S02]  /*0ef0*/  @!P5 FMUL.FTZ R7, R7, UR6 ;  /* 0x000000060707dc20 */ /* 0x000fe40008410000 */
[----:B------:R-:W-:Y:S01]  /*0f00*/  @!P6 FMUL.FTZ R6, R6, UR6 ;  /* 0x000000060606ec20 */ /* 0x000fe20008410000 */
[----:B------:R-:W-:Y:S02]  /*0f10*/  F2FP.BF16.F32.PACK_AB R10, R5, R10 ;  /* 0x0000000a050a723e */ /* 0x000fe400000010ff */
[----:B------:R-:W-:Y:S02]  /*0f20*/  F2FP.BF16.F32.PACK_AB R12, R7, R12 ;  /* 0x0000000c070c723e */ /* 0x000fe400000010ff */
[----:B------:R-:W-:Y:S01]  /*0f30*/  F2FP.BF16.F32.PACK_AB R13, R6, R13 ;  /* 0x0000000d060d723e */ /* 0x000fe200000010ff */
[----:B------:R-:W-:Y:S04]  /*0f40*/  STG.E.64 desc[UR4][R2.64], R10 ;  /* 0x0000000a02007986 */ /* 0x000fe8000c101b04 */
[----:B------:R-:W-:Y:S01]  /*0f50*/  STG.E.64 desc[UR4][R2.64+0x400], R12 ;  /* 0x0004000c02007986 */ /* 0x000fe2000c101b04 */
[----:B------:R-:W-:Y:S05]  /*0f60*/  EXIT ;  /* 0x000000000000794d */ /* 0x000fea0003800000 */
.L_x_3956:
        /* <DEDUP_REMOVED lines=9> */
.L_x_5753:


//--------------------- .text._ZN2at6native29vectorized_elementwise_kernelILi8EZZZNS0_66_GLOBAL__N__d53a5ca4_28_ActivationLeakyReluKernel_cu_9e10b42f_311217leaky_relu_kernelERNS_18TensorIteratorBaseERKN3c106ScalarEENKUlvE_clEvENKUlvE2_clEvEUlNS5_8BFloat16EE_St5arrayIPcLm2EEEEviT0_T1_ --------------------------
	.section	.text._ZN2at6native29vectorized_elementwise_kernelILi8EZZZNS0_66_GLOBAL__N__d53a5ca4_28_ActivationLeakyReluKernel_cu_9e10b42f_311217leaky_relu_kernelERNS_18TensorIteratorBaseERKN3c106ScalarEENKUlvE_clEvENKUlvE2_clEvEUlNS5_8BFloat16EE_St5arrayIPcLm2EEEEviT0_T1_,"ax",@progbits
	.align	128
        .global         _ZN2at6native29vectorized_elementwise_kernelILi8EZZZNS0_66_GLOBAL__N__d53a5ca4_28_ActivationLeakyReluKernel_cu_9e10b42f_311217leaky_relu_kernelERNS_18TensorIteratorBaseERKN3c106ScalarEENKUlvE_clEvENKUlvE2_clEvEUlNS5_8BFloat16EE_St5arrayIPcLm2EEEEviT0_T1_
        .type           _ZN2at6native29vectorized_elementwise_kernelILi8EZZZNS0_66_GLOBAL__N__d53a5ca4_28_ActivationLeakyReluKernel_cu_9e10b42f_311217leaky_relu_kernelERNS_18TensorIteratorBaseERKN3c106ScalarEENKUlvE_clEvENKUlvE2_clEvEUlNS5_8BFloat16EE_St5arrayIPcLm2EEEEviT0_T1_,@function
        .size           _ZN2at6native29vectorized_elementwise_kernelILi8EZZZNS0_66_GLOBAL__N__d53a5ca4_28_ActivationLeakyReluKernel_cu_9e10b42f_311217leaky_relu_kernelERNS_18TensorIteratorBaseERKN3c106ScalarEENKUlvE_clEvENKUlvE2_clEvEUlNS5_8BFloat16EE_St5arrayIPcLm2EEEEviT0_T1_,(.L_x_5754 - _ZN2at6native29vectorized_elementwise_kernelILi8EZZZNS0_66_GLOBAL__N__d53a5ca4_28_ActivationLeakyReluKernel_cu_9e10b42f_311217leaky_relu_kernelERNS_18TensorIteratorBaseERKN3c106ScalarEENKUlvE_clEvENKUlvE2_clEvEUlNS5_8BFloat16EE_St5arrayIPcLm2EEEEviT0_T1_)
        .other          _ZN2at6native29vectorized_elementwise_kernelILi8EZZZNS0_66_GLOBAL__N__d53a5ca4_28_ActivationLeakyReluKernel_cu_9e10b42f_311217leaky_relu_kernelERNS_18TensorIteratorBaseERKN3c106ScalarEENKUlvE_clEvENKUlvE2_clEvEUlNS5_8BFloat16EE_St5arrayIPcLm2EEEEviT0_T1_,@"STO_CUDA_ENTRY STV_DEFAULT"
_ZN2at6native29vectorized_elementwise_kernelILi8EZZZNS0_66_GLOBAL__N__d53a5ca4_28_ActivationLeakyReluKernel_cu_9e10b42f_311217leaky_relu_kernelERNS_18TensorIteratorBaseERKN3c106ScalarEENKUlvE_clEvENKUlvE2_clEvEUlNS5_8BFloat16EE_St5arrayIPcLm2EEEEviT0_T1_:
.text._ZN2at6native29vectorized_elementwise_kernelILi8EZZZNS0_66_GLOBAL__N__d53a5ca4_28_ActivationLeakyReluKernel_cu_9e10b42f_311217leaky_relu_kernelERNS_18TensorIteratorBaseERKN3c106ScalarEENKUlvE_clEvENKUlvE2_clEvEUlNS5_8BFloat16EE_St5arrayIPcLm2EEEEviT0_T1_:
        /* <DEDUP_REMOVED lines=164> */
.L_x_3960:
[----:B------:R-:W-:-:S13]  /*0a40*/  ISETP.GE.U32.AND P0, PT, R3, R2, PT ;  /* 0x000000020300720c */ /* 0x000fda0003f06070 */
[----:B------:R-:W-:Y:S05]  /*0a50*/  @P0 BRA `(.L_x_3962) ;  /* 0x0000000000300947 */ /* 0x000fea0003800000 */
[----:B0-----:R-:W0:Y:S01]  /*0a60*/  LDC.64 R4, c[0x0][0x398] ;  /* 0x0000e600ff047b82 */ /* 0x001e220000000a00 */
[----:B------:R-:W-:Y:S02]  /*0a70*/  IMAD.IADD R11, R0, 0x1, R3 ;  /* 0x00000001000b7824 */ /* 0x000fe400078e0203 */
[----:B------:R-:W-:Y:S02]  /*0a80*/  VIADD R3, R3, 0x80 ;  /* 0x0000008003037836 */ /* 0x000fe40000000000 */
[----:B0-----:R-:W-:-:S05]  /*0a90*/  IMAD.WIDE.U32 R4, R11, 0x2, R4 ;  /* 0x000000020b047825 */ /* 0x001fca00078e0004 */
[----:B------:R1:W-:Y:S02]  /*0aa0*/  STG.E.U16 desc[UR4][R4.64], R6 ;  /* 0x0000000604007986 */ /* 0x0003e4000c101504 */
.L_x_3961:
[----:B------:R-:W-:-:S13]  /*0ab0*/  ISETP.GE.U32.AND P0, PT, R3, R2, PT ;  /* 0x000000020300720c */ /* 0x000fda0003f06070 */
[----:B------:R-:W-:Y:S05]  /*0ac0*/  @P0 BRA `(.L_x_3963) ;  /* 0x0000000000340947 */ /* 0x000fea0003800000 */
[----:B01----:R-:W0:Y:S01]  /*0ad0*/  LDC.64 R4, c[0x0][0x398] ;  /* 0x0000e600ff047b82 */ /* 0x003e220000000a00 */
[----:B------:R-:W-:Y:S02]  /*0ae0*/  IMAD.IADD R11, R0, 0x1, R3 ;  /* 0x00000001000b7824 */ /* 0x000fe400078e0203 */
[----:B------:R-:W-:Y:S02]  /*0af0*/  VIADD R3, R3, 0x80 ;  /* 0x0000008003037836 */ /* 0x000fe40000000000 */
[----:B0-----:R-:W-:-:S05]  /*0b00*/  IMAD.WIDE.U32 R4, R11, 0x2, R4 ;  /* 0x000000020b047825 */ /* 0x001fca00078e0004 */
[----:B------:R1:W-:Y:S02]  /*0b10*/  STG.E.U16 desc[UR4][R4.64], R7 ;  /* 0x0000000704007986 */ /* 0x0003e4000c101504 */
.L_x_3962:
        /* <DEDUP_REMOVED lines=8> */
.L_x_3963:
[----:B------:R-:W-:Y:S05]  /*0ba0*/  BSYNC.RELIABLE B1 ;  /* 0x0000000000017941 */ /* 0x000fea0003800100 */
.L_x_3959:
[----:B------:R-:W-:-:S13]  /*0bb0*/  ISETP.GE.U32.AND P0, PT, R3, R2, PT ;  /* 0x000000020300720c */ /* 0x000fda0003f06070 */
[----:B012---:R-:W0:Y:S01]  /*0bc0*/  @!P0 LDC.64 R4, c[0x0][0x398] ;  /* 0x0000e600ff048b82 */ /* 0x007e220000000a00 */
[----:B------:R-:W-:Y:S01]  /*0bd0*/  @!P0 IADD3 R7, PT, PT, R0, R3, RZ ;  /* 0x0000000300078210 */ /* 0x000fe20007ffe0ff */
[----:B------:R-:W-:-:S04]  /*0be0*/  @!P0 VIADD R3, R3, 0x80 ;  /* 0x0000008003038836 */ /* 0x000fc80000000000 */
[----:B0-----:R-:W-:-:S05]  /*0bf0*/  @!P0 IMAD.WIDE.U32 R4, R7, 0x2, R4 ;  /* 0x0000000207048825 */ /* 0x001fca00078e0004 */
[----:B------:R2:W-:Y:S02]  /*0c00*/  @!P0 STG.E.U16 desc[UR4][R4.64], R9 ;  /* 0x0000000904008986 */ /* 0x0005e4000c101504 */
.L_x_3964:
[----:B------:R-:W-:Y:S05]  /*0c10*/  BSYNC.RECONVERGENT B0 ;  /* 0x0000000000007941 */ /* 0x000fea0003800200 */
.L_x_3958:
        /* <DEDUP_REMOVED lines=8> */
.L_x_3957:
[----:B------:R-:W0:Y:S01]  /*0ca0*/  S2R R15, SR_TID.X ;  /* 0x00000000000f7919 */ /* 0x000e220000002100 */
[----:B------:R-:W1:Y:S01]  /*0cb0*/  LDC.64 R2, c[0x0][0x3a0] ;  /* 0x0000e800ff027b82 */ /* 0x000e620000000a00 */
[----:B------:R-:W2:Y:S01]  /*0cc0*/  LDCU UR6, c[0x0][0x388] ;  /* 0x00007100ff0677ac */ /* 0x000ea20008000800 */
[----:B-1----:R-:W-:-:S04]  /*0cd0*/  IMAD.WIDE.U32 R2, R0, 0x2, R2 ;  /* 0x0000000200027825 */ /* 0x002fc800078e0002 */
[----:B0-----:R-:W-:Y:S02]  /*0ce0*/  IMAD.WIDE.U32 R4, R15, 0x10, R2 ;  /* 0x000000100f047825 */ /* 0x001fe400078e0002 */
[----:B------:R-:W0:Y:S04]  /*0cf0*/  LDC.64 R2, c[0x0][0x398] ;  /* 0x0000e600ff027b82 */ /* 0x000e280000000a00 */
[----:B------:R-:W3:Y:S01]  /*0d00*/  LDG.E.128 R4, desc[UR4][R4.64] ;  /* 0x0000000404047981 */ /* 0x000ee2000c1e1d00 */
[----:B0-----:R-:W-:-:S04]  /*0d10*/  IMAD.WIDE.U32 R2, R0, 0x2, R2 ;  /* 0x0000000200027825 */ /* 0x001fc800078e0002 */
[----:B------:R-:W-:-:S04]  /*0d20*/  IMAD.WIDE.U32 R2, R15, 0x10, R2 ;  /* 0x000000100f027825 */ /* 0x000fc800078e0002 */
[C---:B---3--:R-:W-:Y:S01]  /*0d30*/  IMAD.U32 R13, R6.reuse, 0x10000, RZ ;  /* 0x00010000060d7824 */ /* 0x048fe200078e00ff */
[----:B------:R-:W-:Y:S01]  /*0d40*/  PRMT R8, R6, 0x7632, R8 ;  /* 0x0000763206087816 */ /* 0x000fe20000000008 */
[C---:B------:R-:W-:Y:S01]  /*0d50*/  IMAD.U32 R11, R4.reuse, 0x10000, RZ ;  /* 0x00010000040b7824 */ /* 0x040fe200078e00ff */
[----:B------:R-:W-:Y:S01]  /*0d60*/  PRMT R10, R4, 0x7632, R10 ;  /* 0x00007632040a7816 */ /* 0x000fe2000000000a */
[----:B------:R-:W-:Y:S01]  /*0d70*/  IMAD.U32 R12, R5, 0x10000, RZ ;  /* 0x00010000050c7824 */ /* 0x000fe200078e00ff */
[----:B------:R-:W-:Y:S01]  /*0d80*/  FSETP.GT.FTZ.AND P3, PT, R13, RZ, PT ;  /* 0x000000ff0d00720b */ /* 0x000fe20003f74000 */
[----:B------:R-:W-:Y:S01]  /*0d90*/  IMAD.U32 R8, R8, 0x10000, RZ ;  /* 0x0001000008087824 */ /* 0x000fe200078e00ff */
[----:B------:R-:W-:Y:S01]  /*0da0*/  PRMT R9, R5, 0x7632, R9 ;  /* 0x0000763205097816 */ /* 0x000fe20000000009 */
[----:B------:R-:W-:Y:S01]  /*0db0*/  IMAD.U32 R4, R10, 0x10000, RZ ;  /* 0x000100000a047824 */ /* 0x000fe200078e00ff */
[C---:B------:R-:W-:Y:S01]  /*0dc0*/  PRMT R6, R7.reuse, 0x7632, R6 ;  /* 0x0000763207067816 */ /* 0x040fe20000000006 */
[----:B------:R-:W-:Y:S01]  /*0dd0*/  IMAD.U32 R7, R7, 0x10000, RZ ;  /* 0x0001000007077824 */ /* 0x000fe200078e00ff */
[----:B------:R-:W-:Y:S01]  /*0de0*/  FSETP.GT.FTZ.AND P2, PT, R12, RZ, PT ;  /* 0x000000ff0c00720b */ /* 0x000fe20003f54000 */
[----:B------:R-:W-:Y:S01]  /*0df0*/  IMAD.U32 R5, R9, 0x10000, RZ ;  /* 0x0001000009057824 */ /* 0x000fe200078e00ff */
[----:B------:R-:W-:Y:S01]  /*0e00*/  FSETP.GT.FTZ.AND P1, PT, R11, RZ, PT ;  /* 0x000000ff0b00720b */ /* 0x000fe20003f34000 */
[----:B------:R-:W-:Y:S01]  /*0e10*/  IMAD.U32 R10, R6, 0x10000, RZ ;  /* 0x00010000060a7824 */ /* 0x000fe200078e00ff */
[----:B------:R-:W-:-:S02]  /*0e20*/  FSETP.GT.FTZ.AND P0, PT, R7, RZ, PT ;  /* 0x000000ff0700720b */ /* 0x000fc40003f14000 */
[----:B------:R-:W-:Y:S01]  /*0e30*/  FSETP.GT.FTZ.AND P5, PT, R8, RZ, PT ;  /* 0x000000ff0800720b */ /* 0x000fe20003fb4000 */
[----:B--2---:R-:W-:Y:S01]  /*0e40*/  @!P3 FMUL.FTZ R13, R13, UR6 ;  /* 0x000000060d0dbc20 */ /* 0x004fe20008410000 */
[----:B------:R-:W-:Y:S02]  /*0e50*/  FSETP.GT.FTZ.AND P4, PT, R5, RZ, PT ;  /* 0x000000ff0500720b */ /* 0x000fe40003f94000 */
[----:B------:R-:W-:Y:S02]  /*0e60*/  FSETP.GT.FTZ.AND P3, PT, R4, RZ, PT ;  /* 0x000000ff0400720b */ /* 0x000fe40003f74000 */
[----:B------:R-:W-:Y:S01]  /*0e70*/  FSETP.GT.FTZ.AND P6, PT, R10, RZ, PT ;  /* 0x000000ff0a00720b */ /* 0x000fe20003fd4000 */
[----:B------:R-:W-:Y:S02]  /*0e80*/  @!P2 FMUL.FTZ R12, R12, UR6 ;  /* 0x000000060c0cac20 */ /* 0x000fe40008410000 */
[----:B------:R-:W-:Y:S02]  /*0e90*/  @!P1 FMUL.FTZ R11, R11, UR6 ;  /* 0x000000060b0b9c20 */ /* 0x000fe40008410000 */
[----:B------:R-:W-:-:S02]  /*0ea0*/  @!P0 FMUL.FTZ R7, R7, UR6 ;  /* 0x0000000607078c20 */ /* 0x000fc40008410000 */
[----:B------:R-:W-:Y:S02]  /*0eb0*/  @!P5 FMUL.FTZ R8, R8, UR6 ;  /* 0x000000060808dc20 */ /* 0x000fe40008410000 */
[----:B------:R-:W-:Y:S02]  /*0ec0*/  @!P4 FMUL.FTZ R5, R5, UR6 ;  /* 0x000000060505cc20 */ /* 0x000fe40008410000 */
[----:B------:R-:W-:Y:S01]  /*0ed0*/  @!P3 FMUL.FTZ R4, R4, UR6 ;  /* 0x000000060404bc20 */ /* 0x000fe20008410000 */
[----:B------:R-:W-:Y:S01]  /*0ee0*/  F2FP.BF16.F32.PACK_AB R6, R8, R13 ;  /* 0x0000000d0806723e */ /* 0x000fe200000010ff */
[----:B------:R-:W-:Y:S01]  /*0ef0*/  @!P6 FMUL.FTZ R10, R10, UR6 ;  /* 0x000000060a0aec20 */ /* 0x000fe20008410000 */
[----:B------:R-:W-:Y:S02]  /*0f00*/  F2FP.BF16.F32.PACK_AB R5, R5, R12 ;  /* 0x0000000c0505723e */ /* 0x000fe400000010ff */
[----:B------:R-:W-:Y:S02]  /*0f10*/  F2FP.BF16.F32.PACK_AB R4, R4, R11 ;  /* 0x0000000b0404723e */ /* 0x000fe400000010ff */
[----:B------:R-:W-:-:S05]  /*0f20*/  F2FP.BF16.F32.PACK_AB R7, R10, R7 ;  /* 0x000000070a07723e */ /* 0x000fca00000010ff */
[----:B------:R-:W-:Y:S01]  /*0f30*/  STG.E.128 desc[UR4][R2.64], R4 ;  /* 0x0000000402007986 */ /* 0x000fe2000c101d04 */
[----:B------:R-:W-:Y:S05]  /*0f40*/  EXIT ;  /* 0x000000000000794d */ /* 0x000fea0003800000 */
.L_x_3965:
        /* <DEDUP_REMOVED lines=11> */
.L_x_5754:


//--------------------- .text._ZN2at6native18elementwise_kernelILi128ELi4EZNS0_15gpu_kernel_implIZZZNS0_66_GLOBAL__N__d53a5ca4_28_ActivationLeakyReluKernel_cu_9e10b42f_311217leaky_relu_kernelERNS_18TensorIteratorBaseERKN3c106ScalarEENKUlvE_clEvENKUlvE1_clEvEUlNS6_4HalfEE_EEvS5_RKT_EUliE_EEviT1_ --------------------------
	.section	.text._ZN2at6native18elementwise_kernelILi128ELi4EZNS0_15gpu_kernel_implIZZZNS0_66_GLOBAL__N__d53a5ca4_28_ActivationLeakyReluKernel_cu_9e10b42f_311217leaky_relu_kernelERNS_18TensorIteratorBaseERKN3c106ScalarEENKUlvE_clEvENKUlvE1_clEvEUlNS6_4HalfEE_EEvS5_RKT_EUliE_EEviT1_,"ax",@progbits
	.align	128
        .global         _ZN2at6native18elementwise_kernelILi128ELi4EZNS0_15gpu_kernel_implIZZZNS0_66_GLOBAL__N__d53a5ca4_28_ActivationLeakyReluKernel_cu_9e10b42f_311217leaky_relu_kernelERNS_18TensorIteratorBaseERKN3c106ScalarEENKUlvE_clEvENKUlvE1_clEvEUlNS6_4HalfEE_EEvS5_RKT_EUliE_EEviT1_
        .type           _ZN2at6native18elementwise_kernelILi128ELi4EZNS0_15gpu_kernel_implIZZZNS0_66_GLOBAL__N__d53a5ca4_28_ActivationLeakyReluKernel_cu_9e10b42f_311217leaky_relu_kernelERNS_18TensorIteratorBaseERKN3c106ScalarEENKUlvE_clEvENKUlvE1_clEvEUlNS6_4HalfEE_EEvS5_RKT_EUliE_EEviT1_,@function
        .size           _ZN2at6native18elementwise_kernelILi128ELi4EZNS0_15gpu_kernel_implIZZZNS0_66_GLOBAL__N__d53a5ca4_28_ActivationLeakyReluKernel_cu_9e10b42f_311217leaky_relu_kernelERNS_18TensorIteratorBaseERKN3c106ScalarEENKUlvE_clEvENKUlvE1_clEvEUlNS6_4HalfEE_EEvS5_RKT_EUliE_EEviT1_,(.L_x_5755 - _ZN2at6native18elementwise_kernelILi128ELi4EZNS0_15gpu_kernel_implIZZZNS0_66_GLOBAL__N__d53a5ca4_28_ActivationLeakyReluKernel_cu_9e10b42f_311217leaky_relu_kernelERNS_18TensorIteratorBaseERKN3c106ScalarEENKUlvE_clEvENKUlvE1_clEvEUlNS6_4HalfEE_EEvS5_RKT_EUliE_EEviT1_)
        .other          _ZN2at6native18elementwise_kernelILi128ELi4EZNS0_15gpu_kernel_implIZZZNS0_66_GLOBAL__N__d53a5ca4_28_ActivationLeakyReluKernel_cu_9e10b42f_311217leaky_relu_kernelERNS_18TensorIteratorBaseERKN3c106ScalarEENKUlvE_clEvENKUlvE1_clEvEUlNS6_4HalfEE_EEvS5_RKT_EUliE_EEviT1_,@"STO_CUDA_ENTRY STV_DEFAULT"
_ZN2at6native18elementwise_kernelILi128ELi4EZNS0_15gpu_kernel_implIZZZNS0_66_GLOBAL__N__d53a5ca4_28_ActivationLeakyReluKernel_cu_9e10b42f_311217leaky_relu_kernelERNS_18TensorIteratorBaseERKN3c106ScalarEENKUlvE_clEvENKUlvE1_clEvEUlNS6_4HalfEE_EEvS5_RKT_EUliE_EEviT1_:
.text._ZN2at6native18elementwise_kernelILi128ELi4EZNS0_15gpu_kernel_implIZZZNS0_66_GLOBAL__N__d53a5ca4_28_ActivationLeakyReluKernel_cu_9e10b42f_311217leaky_relu_kernelERNS_18TensorIteratorBaseERKN3c106ScalarEENKUlvE_clEvENKUlvE1_clEvEUlNS6_4HalfEE_EEvS5_RKT_EUliE_EEviT1_:
        /* <DEDUP_REMOVED lines=22> */
[----:B------:R-:W-:Y:S01]  /*0160*/  HFMA2 R16, -RZ, RZ, 0, 0 ;  /* 0x00000000ff107431 */ /* 0x000fe200000001ff */
[----:B------:R-:W1:Y:S01]  /*0170*/  LDCU UR6, c[0x0][0x38c] ;  /* 0x00007180ff0677ac */ /* 0x000e620008000800 */
[----:B------:R-:W2:Y:S01]  /*0180*/  LDCU.64 UR8, c[0x0][0x4b8] ;  /* 0x00009700ff0877ac */ /* 0x000ea20008000a00 */
[----:B------:R-:W-:Y:S02]  /*0190*/  UISETP.NE.AND UP0, UPT, UR40, URZ, UPT ;  /* 0x000000ff2800728c */ /* 0x000fe4000bf05270 */
[----:B0-----:R-:W-:-:S05]  /*01a0*/  IMAD.HI.U32 R2, R17, UR4, R16 ;  /* 0x0000000411027c27 */ /* 0x001fca000f8e0010 */
[----:B------:R-:W-:-:S05]  /*01b0*/  SHF.R.U32.HI R3, RZ, UR5, R2 ;  /* 0x00000005ff037c19 */ /* 0x000fca0008011602 */
[----:B------:R-:W-:-:S04]  /*01c0*/  IMAD.MOV R0, RZ, RZ, -R3 ;  /* 0x000000ffff007224 */ /* 0x000fc800078e0a03 */
        /* <DEDUP_REMOVED lines=290> */
.L_x_3968:
        /* <DEDUP_REMOVED lines=18> */
.L_x_3972:
[----:B------:R-:W2:Y:S02]  /*1510*/  LDG.E.U8 R2, desc[UR36][R2.64] ;  /* 0x0000002402027981 */ /* 0x000ea4000c1e1100 */
[----:B--2---:R-:W-:-:S04]  /*1520*/  I2FP.F32.U32 R0, R2 ;  /* 0x0000000200007245 */ /* 0x004fc80000201000 */
[----:B------:R-:W-:Y:S01]  /*1530*/  F2FP.F16.F32.PACK_AB R0, RZ, R0 ;  /* 0x00000000ff00723e */ /* 0x000fe200000000ff */
[----:B------:R-:W-:Y:S06]  /*1540*/  BRA `(.L_x_3974) ;  /* 0x0000000c007c7947 */ /* 0x000fec0003800000 */
.L_x_3971:
        /* <DEDUP_REMOVED lines=10> */
.L_x_3976:
[----:B------:R-:W2:Y:S02]  /*15f0*/  LDG.E R2, desc[UR36][R2.64] ;  /* 0x0000002402027981 */ /* 0x000ea4000c1e1900 */
[----:B--2---:R-:W-:-:S04]  /*1600*/  I2FP.F32.S32 R0, R2 ;  /* 0x0000000200007245 */ /* 0x004fc80000201400 */
[----:B------:R-:W-:Y:S01]  /*1610*/  F2FP.F16.F32.PACK_AB R0, RZ, R0 ;  /* 0x00000000ff00723e */ /* 0x000fe200000000ff */
[----:B------:R-:W-:Y:S06]  /*1620*/  BRA `(.L_x_3974) ;  /* 0x0000000c00447947 */ /* 0x000fec0003800000 */
.L_x_3975:
[----:B------:R-:W2:Y:S02]  /*1630*/  LDG.E.U16 R2, desc[UR36][R2.64] ;  /* 0x0000002402027981 */ /* 0x000ea4000c1e1500 */
[----:B--2---:R-:W0:Y:S02]  /*1640*/  I2F.S16 R0, R2 ;  /* 0x0000000200007306 */ /* 0x004e240000101400 */
[----:B0-----:R-:W-:Y:S01]  /*1650*/  F2FP.F16.F32.PACK_AB R0, RZ, R0 ;  /* 0x00000000ff00723e */ /* 0x001fe200000000ff */
[----:B------:R-:W-:Y:S06]  /*1660*/  BRA `(.L_x_3974) ;  /* 0x0000000c00347947 */ /* 0x000fec0003800000 */
.L_x_3970:
        /* <DEDUP_REMOVED lines=9> */
.L_x_3978:
[----:B------:R0:W5:Y:S01]  /*1700*/  LDG.E.U16 R0, desc[UR36][R2.64] ;  /* 0x0000002402007981 */ /* 0x000162000c1e1500 */
[----:B------:R-:W-:Y:S05]  /*1710*/  BRA `(.L_x_3974) ;  /* 0x0000000c00087947 */ /* 0x000fea0003800000 */
.L_x_3977:
        /* <DEDUP_REMOVED lines=9> */
.L_x_3980:
[----:B------:R1:W5:Y:S01]  /*17b0*/  LDG.E.U16 R0, desc[UR36][R2.64] ;  /* 0x0000002402007981 */ /* 0x000362000c1e1500 */
[----:B------:R-:W-:Y:S05]  /*17c0*/  BRA `(.L_x_3974) ;  /* 0x0000000800dc7947 */ /* 0x000fea0003800000 */
.L_x_3979:
        /* <DEDUP_REMOVED lines=8> */
.L_x_3969:
        /* <DEDUP_REMOVED lines=13> */
.L_x_3983:
        /* <DEDUP_REMOVED lines=8> */
.L_x_3982:
        /* <DEDUP_REMOVED lines=27> */
.L_x_3985:
        /* <DEDUP_REMOVED lines=13> */
.L_x_3984:
[----:B------:R-:W2:Y:S02]  /*1c20*/  LDG.E.U16 R0, desc[UR36][R2.64] ;  /* 0x0000002402007981 */ /* 0x000ea4000c1e1500 */
[----:B--2---:R-:W-:-:S04]  /*1c30*/  SHF.L.U32 R0, R0, 0x10, RZ ;  /* 0x0000001000007819 */ /* 0x004fc800000006ff */
[----:B------:R-:W-:Y:S01]  /*1c40*/  F2FP.F16.F32.PACK_AB R0, RZ, R0 ;  /* 0x00000000ff00723e */ /* 0x000fe200000000ff */
[----:B------:R-:W-:Y:S06]  /*1c50*/  BRA `(.L_x_3974) ;  /* 0x0000000400b87947 */ /* 0x000fec0003800000 */
.L_x_3981:
        /* <DEDUP_REMOVED lines=12> */
.L_x_3988:
        /* <DEDUP_REMOVED lines=21> */
.L_x_3992:
[----:B------:R-:W-:Y:S05]  /*1e70*/  BSYNC.RECONVERGENT B1 ;  /* 0x0000000000017941 */ /* 0x000fea0003800200 */
.L_x_3991:
[----:B------:R-:W-:Y:S01]  /*1e80*/  IMAD.SHL.U32 R0, R0, 0x100000, RZ ;  /* 0x0010000000007824 */ /* 0x000fe200078e00ff */
[----:B------:R-:W-:-:S04]  /*1e90*/  LEA R2, R2, 0x3b800000, 0x17 ;  /* 0x3b80000002027811 */ /* 0x000fc800078eb8ff */
[----:B------:R-:W-:-:S07]  /*1ea0*/  LOP3.LUT R0, R2, R0, R7, 0xfe, !PT ;  /* 0x0000000002007212 */ /* 0x000fce00078efe07 */
.L_x_3990:
[----:B------:R-:W-:Y:S05]  /*1eb0*/  BSYNC.RECONVERGENT B0 ;  /* 0x0000000000007941 */ /* 0x000fea0003800200 */
.L_x_3989:
[----:B------:R-:W-:Y:S01]  /*1ec0*/  F2FP.F16.F32.PACK_AB R0, RZ, R0 ;  /* 0x00000000ff00723e */ /* 0x000fe200000000ff */
[----:B------:R-:W-:Y:S06]  /*1ed0*/  BRA `(.L_x_3974) ;  /* 0x0000000400187947 */ /* 0x000fec0003800000 */
.L_x_3987:
        /* <DEDUP_REMOVED lines=21> */
.L_x_3996:
[----:B------:R-:W-:Y:S05]  /*2030*/  BSYNC.RECONVERGENT B1 ;  /* 0x0000000000017941 */ /* 0x000fea0003800200 */
.L_x_3995:
[----:B------:R-:W-:Y:S01]  /*2040*/  IMAD.SHL.U32 R0, R0, 0x200000, RZ ;  /* 0x0020000000007824 */ /* 0x000fe200078e00ff */
[----:B------:R-:W-:-:S04]  /*2050*/  LEA R2, R2, 0x37800000, 0x17 ;  /* 0x3780000002027811 */ /* 0x000fc800078eb8ff */
[----:B------:R-:W-:-:S07]  /*2060*/  LOP3.LUT R0, R2, R0, R7, 0xfe, !PT ;  /* 0x0000000002007212 */ /* 0x000fce00078efe07 */
.L_x_3994:
[----:B------:R-:W-:Y:S05]  /*2070*/  BSYNC.RECONVERGENT B0 ;  /* 0x0000000000007941 */ /* 0x000fea0003800200 */
.L_x_3993:
[----:B------:R-:W-:Y:S01]  /*2080*/  F2FP.F16.F32.PACK_AB R0, RZ, R0 ;  /* 0x00000000ff00723e */ /* 0x000fe200000000ff */
[----:B------:R-:W-:Y:S06]  /*2090*/  BRA `(.L_x_3974) ;  /* 0x0000000000a87947 */ /* 0x000fec0003800000 */
.L_x_3986:
[----:B------:R-:W-:-:S09]  /*20a0*/  UISETP.NE.AND UP0, UPT, UR4, 0x1c, UPT ;  /* 0x0000001c0400788c */ /* 0x000fd2000bf05270 */
[----:B------:R-:W-:Y:S05]  /*20b0*/  BRA.U !UP0, `(.L_x_3997) ;  /* 0x0000000108947547 */ /* 0x000fea000b800000 */
[----:B------:R-:W-:-:S09]  /*20c0*/  UISETP.NE.AND UP0, UPT, UR4, 0x1d, UPT ;  /* 0x0000001d0400788c */ /* 0x000fd2000bf05270 */
[----:B------:R-:W-:Y:S05]  /*20d0*/  BRA.U !UP0, `(.L_x_3998) ;  /* 0x00000001087c7547 */ /* 0x000fea000b800000 */
[----:B------:R-:W-:-:S09]  /*20e0*/  UISETP.NE.AND UP0, UPT, UR4, 0x2c, UPT ;  /* 0x0000002c0400788c */ /* 0x000fd2000bf05270 */
[----:B------:R-:W-:Y:S05]  /*20f0*/  BRA.U !UP0, `(.L_x_3999) ;  /* 0x0000000108487547 */ /* 0x000fea000b800000 */
.L_x_3973:
        /* <DEDUP_REMOVED lines=16> */
.L_x_4000:
[----:B------:R-:W-:Y:S01]  /*2200*/  PRMT R0, RZ, 0x7610, R0 ;  /* 0x00007610ff007816 */ /* 0x000fe20000000000 */
[----:B------:R-:W-:Y:S06]  /*2210*/  BRA `(.L_x_3974) ;  /* 0x0000000000487947 */ /* 0x000fec0003800000 */
.L_x_3999:
        /* <DEDUP_REMOVED lines=8> */
.L_x_4002:
[----:B------:R-:W-:Y:S05]  /*22a0*/  BSYNC.RECONVERGENT B0 ;  /* 0x0000000000007941 */ /* 0x000fea0003800200 */
.L_x_4001:
[----:B------:R-:W-:Y:S01]  /*22b0*/  F2FP.F16.F32.PACK_AB R0, RZ, R0 ;  /* 0x00000000ff00723e */ /* 0x000fe200000000ff */
[----:B------:R-:W-:Y:S06]  /*22c0*/  BRA `(.L_x_3974) ;  /* 0x00000000001c7947 */ /* 0x000fec0003800000 */
.L_x_3998:
[----:B------:R-:W2:Y:S02]  /*22d0*/  LDG.E.64 R2, desc[UR36][R2.64] ;  /* 0x0000002402027981 */ /* 0x000ea4000c1e1b00 */
[----:B--2---:R-:W0:Y:S02]  /*22e0*/  I2F.U64 R0, R2 ;  /* 0x0000000200007312 */ /* 0x004e240000301000 */
[----:B0-----:R-:W-:Y:S01]  /*22f0*/  F2FP.F16.F32.PACK_AB R0, RZ, R0 ;  /* 0x00000000ff00723e */ /* 0x001fe200000000ff */
[----:B------:R-:W-:Y:S06]  /*2300*/  BRA `(.L_x_3974) ;  /* 0x00000000000c7947 */ /* 0x000fec0003800000 */
.L_x_3997:
[----:B------:R-:W2:Y:S02]  /*2310*/  LDG.E R2, desc[UR36][R2.64] ;  /* 0x0000002402027981 */ /* 0x000ea4000c1e1900 */
[----:B--2---:R-:W-:-:S04]  /*2320*/  I2FP.F32.U32 R0, R2 ;  /* 0x0000000200007245 */ /* 0x004fc80000201000 */
[----:B------:R-:W-:-:S07]  /*2330*/  F2FP.F16.F32.PACK_AB R0, RZ, R0 ;  /* 0x00000000ff00723e */ /* 0x000fce00000000ff */
.L_x_3974:
[----:B------:R-:W0:Y:S01]  /*2340*/  LDCU.64 UR6, c[0x0][0x580] ;  /* 0x0000b000ff0677ac */ /* 0x000e220008000a00 */
[----:B-----5:R-:W-:Y:S01]  /*2350*/  HADD2.F32 R0, -RZ, R0.H0_H0 ;  /* 0x20000000ff007230 */ /* 0x020fe20000004100 */
[----:B------:R-:W2:Y:S04]  /*2360*/  LDCU UR5, c[0x0][0x590] ;  /* 0x0000b200ff0577ac */ /* 0x000ea80008000800 */
[----:B------:R-:W-:Y:S01]  /*2370*/  FSETP.GT.FTZ.AND P0, PT, R0, RZ, PT ;  /* 0x000000ff0000720b */ /* 0x000fe20003f14000 */
[----:B------:R-:W-:-:S04]  /*2380*/  UPRMT UR4, UR41, 0x9910, URZ ;  /* 0x0000991029047896 */ /* 0x000fc800080000ff */
        /* <DEDUP_REMOVED lines=18> */
.L_x_4006:
[----:B------:R-:W-:-:S06]  /*24b0*/  HADD2.F32 R5, -RZ, R0.H0_H0 ;  /* 0x20000000ff057230 */ /* 0x000fcc0000004100 */
[----:B------:R-:W0:Y:S02]  /*24c0*/  F2I.S64.TRUNC R4, R5 ;  /* 0x0000000500047311 */ /* 0x000e24000020d900 */
[----:B0-----:R3:W-:Y:S01]  /*24d0*/  STG.E.U8 desc[UR36][R2.64], R4 ;  /* 0x0000000402007986 */ /* 0x0017e2000c101124 */
[----:B------:R-:W-:Y:S05]  /*24e0*/  BRA `(.L_x_4008) ;  /* 0x0000000c00707947 */ /* 0x000fea0003800000 */
.L_x_4005:
        /* <DEDUP_REMOVED lines=10> */
.L_x_4010:
[----:B------:R-:W-:-:S04]  /*2590*/  HADD2.F32 R0, -RZ, R0.H0_H0 ;  /* 0x20000000ff007230 */ /* 0x000fc80000004100 */
[----:B------:R-:W0:Y:S02]  /*25a0*/  F2I.FTZ.TRUNC.NTZ R5, R0 ;  /* 0x0000000000057305 */ /* 0x000e24000021f100 */
[----:B0-----:R1:W-:Y:S01]  /*25b0*/  STG.E desc[UR36][R2.64], R5 ;  /* 0x0000000502007986 */ /* 0x0013e2000c101924 */
[----:B------:R-:W-:Y:S05]  /*25c0*/  BRA `(.L_x_4008) ;  /* 0x0000000c00387947 */ /* 0x000fea0003800000 */
.L_x_4009:
[----:B------:R-:W-:-:S04]  /*25d0*/  HADD2.F32 R0, -RZ, R0.H0_H0 ;  /* 0x20000000ff007230 */ /* 0x000fc80000004100 */
[----:B------:R-:W0:Y:S02]  /*25e0*/  F2I.FTZ.TRUNC.NTZ R5, R0 ;  /* 0x0000000000057305 */ /* 0x000e24000021f100 */
[----:B0-----:R2:W-:Y:S01]  /*25f0*/  STG.E.U16 desc[UR36][R2.64], R5 ;  /* 0x0000000502007986 */ /* 0x0015e2000c101524 */
[----:B------:R-:W-:Y:S05]  /*2600*/  BRA `(.L_x_4008) ;  /* 0x0000000c00287947 */ /* 0x000fea0003800000 */
.L_x_4004:
        /* <DEDUP_REMOVED lines=9> */
.L_x_4012:
[----:B------:R0:W-:Y:S01]  /*26a0*/  STG.E.U16 desc[UR36][R2.64], R0 ;  /* 0x0000000002007986 */ /* 0x0001e2000c101524 */
[----:B------:R-:W-:Y:S05]  /*26b0*/  BRA `(.L_x_4008) ;  /* 0x0000000800fc7947 */ /* 0x000fea0003800000 */
.L_x_4011:
        /* <DEDUP_REMOVED lines=10> */
.L_x_4014:
[----:B------:R-:W-:-:S05]  /*2760*/  HADD2.F32 R0, -RZ, R0.H0_H0 ;  /* 0x20000000ff007230 */ /* 0x000fca0000004100 */
[----:B------:R-:W-:-:S04]  /*2770*/  F2FP.F16.F32.PACK_AB R0, RZ, R0 ;  /* 0x00000000ff00723e */ /* 0x000fc800000000ff */
[----:B------:R-:W-:-:S05]  /*2780*/  PRMT R0, R0, 0x5410, RZ ;  /* 0x0000541000007816 */ /* 0x000fca00000000ff */
[----:B------:R0:W-:Y:S01]  /*2790*/  STG.E desc[UR36][R2.64], R0 ;  /* 0x0000000002007986 */ /* 0x0001e2000c101924 */
[----:B------:R-:W-:Y:S05]  /*27a0*/  BRA `(.L_x_4008) ;  /* 0x0000000800c07947 */ /* 0x000fea0003800000 */
.L_x_4013:
[----:B------:R-:W-:-:S05]  /*27b0*/  HADD2.F32 R4, -RZ, R0.H0_H0 ;  /* 0x20000000ff047230 */ /* 0x000fca0000004100 */
[----:B------:R-:W-:-:S06]  /*27c0*/  FMUL.FTZ R4, R4, 1 ;  /* 0x3f80000004047820 */ /* 0x000fcc0000410000 */
[----:B------:R-:W0:Y:S02]  /*27d0*/  F2F.F64.F32 R4, R4 ;  /* 0x0000000400047310 */ /* 0x000e240000201800 */
[----:B0-----:R0:W-:Y:S01]  /*27e0*/  STG.E.64 desc[UR36][R2.64], R4 ;  /* 0x0000000402007986 */ /* 0x0011e2000c101b24 */
[----:B------:R-:W-:Y:S05]  /*27f0*/  BRA `(.L_x_4008) ;  /* 0x0000000800ac7947 */ /* 0x000fea0003800000 */
.L_x_4003:
        /* <DEDUP_REMOVED lines=13> */
.L_x_4017:
[----:B------:R-:W-:Y:S01]  /*28d0*/  HADD2.F32 R0, -RZ, R0.H0_H0 ;  /* 0x20000000ff007230 */ /* 0x000fe20000004100 */
[----:B------:R-:W-:-:S04]  /*28e0*/  CS2R R6, SRZ ;  /* 0x0000000000067805 */ /* 0x000fc8000001ff00 */
[----:B------:R-:W-:-:S04]  /*28f0*/  FMUL.FTZ R0, R0, 1 ;  /* 0x3f80000000007820 */ /* 0x000fc80000410000 */
[----:B------:R-:W0:Y:S02]  /*2900*/  F2F.F64.F32 R4, R0 ;  /* 0x0000000000047310 */ /* 0x000e240000201800 */
[----:B0-----:R0:W-:Y:S01]  /*2910*/  STG.E.128 desc[UR36][R2.64], R4 ;  /* 0x0000000402007986 */ /* 0x0011e2000c101d24 */
[----:B------:R-:W-:Y:S05]  /*2920*/  BRA `(.L_x_4008) ;  /* 0x0000000800607947 */ /* 0x000fea0003800000 */
.L_x_4016:
        /* <DEDUP_REMOVED lines=19> */
.L_x_4021:
[----:B------:R-:W-:Y:S05]  /*2a60*/  BSYNC.RECONVERGENT B0 ;  /* 0x0000000000007941 */ /* 0x000fea0003800200 */
.L_x_4020:
[----:B------:R-:W-:-:S05]  /*2a70*/  LOP3.LUT R5, R0, 0x80, R5, 0xf8, !PT ;  /* 0x0000008000057812 */ /* 0x000fca00078ef805 */
[----:B------:R0:W-:Y:S01]  /*2a80*/  STG.E.U8 desc[UR36][R2.64], R5 ;  /* 0x0000000502007986 */ /* 0x0001e2000c101124 */
[----:B------:R-:W-:Y:S05]  /*2a90*/  BRA `(.L_x_4008) ;  /* 0x0000000800047947 */ /* 0x000fea0003800000 */
.L_x_4019:
        /* <DEDUP_REMOVED lines=15> */
.L_x_4023:
[----:B------:R-:W-:Y:S05]  /*2b90*/  BSYNC.RECONVERGENT B0 ;  /* 0x0000000000007941 */ /* 0x000fea0003800200 */
.L_x_4022:
[----:B------:R-:W-:-:S05]  /*2ba0*/  LOP3.LUT R5, R0, 0x80, R5, 0xf8, !PT ;  /* 0x0000008000057812 */ /* 0x000fca00078ef805 */
[----:B------:R0:W-:Y:S01]  /*2bb0*/  STG.E.U8 desc[UR36][R2.64], R5 ;  /* 0x0000000502007986 */ /* 0x0001e2000c101124 */
[----:B------:R-:W-:Y:S05]  /*2bc0*/  BRA `(.L_x_4008) ;  /* 0x0000000400b87947 */ /* 0x000fea0003800000 */
.L_x_4018:
[----:B------:R-:W-:-:S05]  /*2bd0*/  HADD2.F32 R0, -RZ, R0.H0_H0 ;  /* 0x20000000ff007230 */ /* 0x000fca0000004100 */
[----:B------:R-:W-:-:S05]  /*2be0*/  F2FP.BF16.F32.PACK_AB R0, RZ, R0 ;  /* 0x00000000ff00723e */ /* 0x000fca00000010ff */
[----:B------:R0:W-:Y:S01]  /*2bf0*/  STG.E.U16 desc[UR36][R2.64], R0 ;  /* 0x0000000002007986 */ /* 0x0001e2000c101524 */
[----:B------:R-:W-:Y:S05]  /*2c00*/  BRA `(.L_x_4008) ;  /* 0x0000000400a87947 */ /* 0x000fea0003800000 */
.L_x_4015:
        /* <DEDUP_REMOVED lines=12> */
.L_x_4026:
[----:B------:R-:W-:Y:S01]  /*2cd0*/  HADD2.F32 R5, -RZ, R0.H0_H0 ;  /* 0x20000000ff057230 */ /* 0x000fe20000004100 */
[----:B------:R-:W-:Y:S01]  /*2ce0*/  BSSY.RECONVERGENT B0, `(.L_x_4027) ;  /* 0x0000014000007945 */ /* 0x000fe20003800200 */
[----:B------:R-:W-:-:S03]  /*2cf0*/  MOV R0, 0x80 ;  /* 0x0000008000007802 */ /* 0x000fc60000000f00 */
        /* <DEDUP_REMOVED lines=10> */
.L_x_4029:
[----:B------:R-:W-:-:S04]  /*2da0*/  SHF.R.U32.HI R0, RZ, 0x14, R5 ;  /* 0x00000014ff007819 */ /* 0x000fc80000011605 */
[----:B------:R-:W-:-:S04]  /*2db0*/  LOP3.LUT R0, R0, 0x1, RZ, 0xc0, !PT ;  /* 0x0000000100007812 */ /* 0x000fc800078ec0ff */
[----:B------:R-:W-:-:S04]  /*2dc0*/  IADD3 R0, PT, PT, R5, 0x487ffff, R0 ;  /* 0x0487ffff05007810 */ /* 0x000fc80007ffe000 */
[----:B------:R-:W-:-:S04]  /*2dd0*/  SHF.R.U32.HI R0, RZ, 0x14, R0 ;  /* 0x00000014ff007819 */ /* 0x000fc80000011600 */
[----:B------:R-:W-:-:S07]  /*2de0*/  LOP3.LUT R4, R0, 0xff, RZ, 0xc0, !PT ;  /* 0x000000ff00047812 */ /* 0x000fce00078ec0ff */
.L_x_4030:
[----:B------:R-:W-:-:S04]  /*2df0*/  SHF.R.U32.HI R5, RZ, 0x18, R5 ;  /* 0x00000018ff057819 */ /* 0x000fc80000011605 */
[----:B------:R-:W-:-:S04]  /*2e00*/  LOP3.LUT R4, R4, 0x80, R5, 0xf8, !PT ;  /* 0x0000008004047812 */ /* 0x000fc800078ef805 */
[----:B------:R-:W-:-:S07]  /*2e10*/  PRMT R0, R4, 0x7610, R0 ;  /* 0x0000761004007816 */ /* 0x000fce0000000000 */
.L_x_4028:
[----:B------:R-:W-:Y:S05]  /*2e20*/  BSYNC.RECONVERGENT B0 ;  /* 0x0000000000007941 */ /* 0x000fea0003800200 */
.L_x_4027:
[----:B------:R0:W-:Y:S01]  /*2e30*/  STG.E.U8 desc[UR36][R2.64], R0 ;  /* 0x0000000002007986 */ /* 0x0001e2000c101124 */
[----:B------:R-:W-:Y:S05]  /*2e40*/  BRA `(.L_x_4008) ;  /* 0x0000000400187947 */ /* 0x000fea0003800000 */
.L_x_4025:
        /* <DEDUP_REMOVED lines=13> */
.L_x_4033:
[----:B------:R-:W-:-:S04]  /*2f20*/  SHF.R.U32.HI R0, RZ, 0x15, R5 ;  /* 0x00000015ff007819 */ /* 0x000fc80000011605 */
[----:B------:R-:W-:-:S04]  /*2f30*/  LOP3.LUT R0, R0, 0x1, RZ, 0xc0, !PT ;  /* 0x0000000100007812 */ /* 0x000fc800078ec0ff */
[----:B------:R-:W-:-:S04]  /*2f40*/  IADD3 R0, PT, PT, R5, 0x88fffff, R0 ;  /* 0x088fffff05007810 */ /* 0x000fc80007ffe000 */
[----:B------:R-:W-:-:S04]  /*2f50*/  SHF.R.U32.HI R0, RZ, 0x15, R0 ;  /* 0x00000015ff007819 */ /* 0x000fc80000011600 */
[----:B------:R-:W-:-:S07]  /*2f60*/  LOP3.LUT R4, R0, 0xff, RZ, 0xc0, !PT ;  /* 0x000000ff00047812 */ /* 0x000fce00078ec0ff */
.L_x_4034:
[----:B------:R-:W-:-:S04]  /*2f70*/  SHF.R.U32.HI R5, RZ, 0x18, R5 ;  /* 0x00000018ff057819 */ /* 0x000fc80000011605 */
[----:B------:R-:W-:-:S04]  /*2f80*/  LOP3.LUT R4, R4, 0x80, R5, 0xf8, !PT ;  /* 0x0000008004047812 */ /* 0x000fc800078ef805 */
[----:B------:R-:W-:-:S07]  /*2f90*/  PRMT R0, R4, 0x7610, R0 ;  /* 0x0000761004007816 */ /* 0x000fce0000000000 */
.L_x_4032:
[----:B------:R-:W-:Y:S05]  /*2fa0*/  BSYNC.RECONVERGENT B0 ;  /* 0x0000000000007941 */ /* 0x000fea0003800200 */
.L_x_4031:
[----:B------:R0:W-:Y:S01]  /*2fb0*/  STG.E.U8 desc[UR36][R2.64], R0 ;  /* 0x0000000002007986 */ /* 0x0001e2000c101124 */
[----:B------:R-:W-:Y:S05]  /*2fc0*/  BRA `(.L_x_4008) ;  /* 0x0000000000b87947 */ /* 0x000fea0003800000 */
.L_x_4024:
[----:B------:R-:W-:-:S09]  /*2fd0*/  UISETP.NE.AND UP0, UPT, UR4, 0x1c, UPT ;  /* 0x0000001c0400788c */ /* 0x000fd2000bf05270 */
[----:B------:R-:W-:Y:S05]  /*2fe0*/  BRA.U !UP0, `(.L_x_4035) ;  /* 0x0000000108a47547 */ /* 0x000fea000b800000 */
[----:B------:R-:W-:-:S09]  /*2ff0*/  UISETP.NE.AND UP0, UPT, UR4, 0x1d, UPT ;  /* 0x0000001d0400788c */ /* 0x000fd2000bf05270 */
[----:B------:R-:W-:Y:S05]  /*3000*/  BRA.U !UP0, `(.L_x_4036) ;  /* 0x00000001088c7547 */ /* 0x000fea000b800000 */
[----:B------:R-:W-:-:S09]  /*3010*/  UISETP.NE.AND UP0, UPT, UR4, 0x2c, UPT ;  /* 0x0000002c0400788c */ /* 0x000fd2000bf05270 */
[----:B------:R-:W-:Y:S05]  /*3020*/  BRA.U !UP0, `(.L_x_4037) ;  /* 0x0000000108447547 */ /* 0x000fea000b800000 */
.L_x_4007:
        /* <DEDUP_REMOVED lines=16> */
.L_x_4038:
[----:B------:R-:W-:Y:S05]  /*3130*/  BRA `(.L_x_4008) ;  /* 0x00000000005c7947 */ /* 0x000fea0003800000 */
.L_x_4037:
        /* <DEDUP_REMOVED lines=16> */
.L_x_4036:
[----:B------:R-:W-:-:S06]  /*3240*/  HADD2.F32 R4, -RZ, R0.H0_H0 ;  /* 0x20000000ff047230 */ /* 0x000fcc0000004100 */
[----:B------:R-:W0:Y:S02]  /*3250*/  F2I.U64.TRUNC R4, R4 ;  /* 0x0000000400047311 */ /* 0x000e24000020d800 */
[----:B0-----:R0:W-:Y:S01]  /*3260*/  STG.E.64 desc[UR36][R2.64], R4 ;  /* 0x0000000402007986 */ /* 0x0011e2000c101b24 */
[----:B------:R-:W-:Y:S05]  /*3270*/  BRA `(.L_x_4008) ;  /* 0x00000000000c7947 */ /* 0x000fea0003800000 */
.L_x_4035:
[----:B------:R-:W-:-:S04]  /*3280*/  HADD2.F32 R0, -RZ, R0.H0_H0 ;  /* 0x20000000ff007230 */ /* 0x000fc80000004100 */
[----:B------:R-:W0:Y:S02]  /*3290*/  F2I.FTZ.U32.TRUNC.NTZ R5, R0 ;  /* 0x0000000000057305 */ /* 0x000e24000021f000 */
[----:B0-----:R0:W-:Y:S02]  /*32a0*/  STG.E desc[UR36][R2.64], R5 ;  /* 0x0000000502007986 */ /* 0x0011e4000c101924 */
.L_x_4008:
[----:B------:R-:W-:-:S07]  /*32b0*/  IADD3 R17, PT, PT, R17, 0x80, RZ ;  /* 0x0000008011117810 */ /* 0x000fce0007ffe0ff */
.L_x_3967:
[----:B------:R-:W-:Y:S05]  /*32c0*/  BSYNC.RECONVERGENT B6 ;  /* 0x0000000000067941 */ /* 0x000fea0003800200 */
.L_x_3966:
        /* <DEDUP_REMOVED lines=307> */
.L_x_4041:
        /* <DEDUP_REMOVED lines=18> */
.L_x_4045:
[----:B------:R-:W2:Y:S02]  /*4720*/  LDG.E.U8 R2, desc[UR36][R2.64] ;  /* 0x0000002402027981 */ /* 0x000ea4000c1e1100 */
[----:B--2---:R-:W-:-:S04]  /*4730*/  I2FP.F32.U32 R0, R2 ;  /* 0x0000000200007245 */ /* 0x004fc80000201000 */
[----:B------:R-:W-:Y:S01]  /*4740*/  F2FP.F16.F32.PACK_AB R0, RZ, R0 ;  /* 0x00000000ff00723e */ /* 0x000fe200000000ff */
[----:B------:R-:W-:Y:S06]  /*4750*/  BRA `(.L_x_4047) ;  /* 0x0000000c007c7947 */ /* 0x000fec0003800000 */
.L_x_4044:
        /* <DEDUP_REMOVED lines=10> */
.L_x_4049:
[----:B------:R-:W2:Y:S02]  /*4800*/  LDG.E R2, desc[UR36][R2.64] ;  /* 0x0000002402027981 */ /* 0x000ea4000c1e1900 */
[----:B--2---:R-:W-:-:S04]  /*4810*/  I2FP.F32.S32 R0, R2 ;  /* 0x0000000200007245 */ /* 0x004fc80000201400 */
[----:B------:R-:W-:Y:S01]  /*4820*/  F2FP.F16.F32.PACK_AB R0, RZ, R0 ;  /* 0x00000000ff00723e */ /* 0x000fe200000000ff */
[----:B------:R-:W-:Y:S06]  /*4830*/  BRA `(.L_x_4047) ;  /* 0x0000000c00447947 */ /* 0x000fec0003800000 */
.L_x_4048:
[----:B------:R-:W2:Y:S02]  /*4840*/  LDG.E.U16 R2, desc[UR36][R2.64] ;  /* 0x0000002402027981 */ /* 0x000ea4000c1e1500 */
[----:B--2---:R-:W0:Y:S02]  /*4850*/  I2F.S16 R0, R2 ;  /* 0x0000000200007306 */ /* 0x004e240000101400 */
[----:B0-----:R-:W-:Y:S01]  /*4860*/  F2FP.F16.F32.PACK_AB R0, RZ, R0 ;  /* 0x00000000ff00723e */ /* 0x001fe200000000ff */
[----:B------:R-:W-:Y:S06]  /*4870*/  BRA `(.L_x_4047) ;  /* 0x0000000c00347947 */ /* 0x000fec0003800000 */
.L_x_4043:
        /* <DEDUP_REMOVED lines=9> */
.L_x_4051:
[----:B------:R1:W5:Y:S01]  /*4910*/  LDG.E.U16 R0, desc[UR36][R2.64] ;  /* 0x0000002402007981 */ /* 0x000362000c1e1500 */
[----:B------:R-:W-:Y:S05]  /*4920*/  BRA `(.L_x_4047) ;  /* 0x0000000c00087947 */ /* 0x000fea0003800000 */
.L_x_4050:
        /* <DEDUP_REMOVED lines=9> */
.L_x_4053:
[----:B------:R0:W5:Y:S01]  /*49c0*/  LDG.E.U16 R0, desc[UR36][R2.64] ;  /* 0x0000002402007981 */ /* 0x000162000c1e1500 */
[----:B------:R-:W-:Y:S05]  /*49d0*/  BRA `(.L_x_4047) ;  /* 0x0000000800dc7947 */ /* 0x000fea0003800000 */
.L_x_4052:
        /* <DEDUP_REMOVED lines=8> */
.L_x_4042:
        /* <DEDUP_REMOVED lines=13> */
.L_x_4056:
        /* <DEDUP_REMOVED lines=8> */
.L_x_4055:
        /* <DEDUP_REMOVED lines=27> */
.L_x_4058:
        /* <DEDUP_REMOVED lines=13> */
.L_x_4057:
[----:B------:R-:W2:Y:S02]  /*4e30*/  LDG.E.U16 R0, desc[UR36][R2.64] ;  /* 0x0000002402007981 */ /* 0x000ea4000c1e1500 */
[----:B--2---:R-:W-:-:S04]  /*4e40*/  SHF.L.U32 R0, R0, 0x10, RZ ;  /* 0x0000001000007819 */ /* 0x004fc800000006ff */
[----:B------:R-:W-:Y:S01]  /*4e50*/  F2FP.F16.F32.PACK_AB R0, RZ, R0 ;  /* 0x00000000ff00723e */ /* 0x000fe200000000ff */
[----:B------:R-:W-:Y:S06]  /*4e60*/  BRA `(.L_x_4047) ;  /* 0x0000000400b87947 */ /* 0x000fec0003800000 */
.L_x_4054:
        /* <DEDUP_REMOVED lines=12> */
.L_x_4061:
        /* <DEDUP_REMOVED lines=21> */
.L_x_4065:
[----:B------:R-:W-:Y:S05]  /*5080*/  BSYNC.RECONVERGENT B1 ;  /* 0x0000000000017941 */ /* 0x000fea0003800200 */
.L_x_4064:
[----:B------:R-:W-:Y:S01]  /*5090*/  IMAD.SHL.U32 R0, R0, 0x100000, RZ ;  /* 0x0010000000007824 */ /* 0x000fe200078e00ff */
[----:B------:R-:W-:-:S04]  /*50a0*/  LEA R2, R2, 0x3b800000, 0x17 ;  /* 0x3b80000002027811 */ /* 0x000fc800078eb8ff */
[----:B------:R-:W-:-:S07]  /*50b0*/  LOP3.LUT R0, R2, R0, R7, 0xfe, !PT ;  /* 0x0000000002007212 */ /* 0x000fce00078efe07 */
.L_x_4063:
[----:B------:R-:W-:Y:S05]  /*50c0*/  BSYNC.RECONVERGENT B0 ;  /* 0x0000000000007941 */ /* 0x000fea0003800200 */
.L_x_4062:
[----:B------:R-:W-:Y:S01]  /*50d0*/  F2FP.F16.F32.PACK_AB R0, RZ, R0 ;  /* 0x00000000ff00723e */ /* 0x000fe200000000ff */
[----:B------:R-:W-:Y:S06]  /*50e0*/  BRA `(.L_x_4047) ;  /* 0x0000000400187947 */ /* 0x000fec0003800000 */
.L_x_4060:
        /* <DEDUP_REMOVED lines=21> */
.L_x_4069:
[----:B------:R-:W-:Y:S05]  /*5240*/  BSYNC.RECONVERGENT B1 ;  /* 0x0000000000017941 */ /* 0x000fea0003800200 */
.L_x_4068:
[----:B------:R-:W-:Y:S01]  /*5250*/  IMAD.SHL.U32 R0, R0, 0x200000, RZ ;  /* 0x0020000000007824 */ /* 0x000fe200078e00ff */
[----:B------:R-:W-:-:S04]  /*5260*/  LEA R2, R2, 0x37800000, 0x17 ;  /* 0x3780000002027811 */ /* 0x000fc800078eb8ff */
[----:B------:R-:W-:-:S07]  /*5270*/  LOP3.LUT R0, R2, R0, R7, 0xfe, !PT ;  /* 0x0000000002007212 */ /* 0x000fce00078efe07 */
.L_x_4067:
[----:B------:R-:W-:Y:S05]  /*5280*/  BSYNC.RECONVERGENT B0 ;  /* 0x0000000000007941 */ /* 0x000fea0003800200 */
.L_x_4066:
[----:B------:R-:W-:Y:S01]  /*5290*/  F2FP.F16.F32.PACK_AB R0, RZ, R0 ;  /* 0x00000000ff00723e */ /* 0x000fe200000000ff */
[----:B------:R-:W-:Y:S06]  /*52a0*/  BRA `(.L_x_4047) ;  /* 0x0000000000a87947 */ /* 0x000fec0003800000 */
.L_x_4059:
        /* <DEDUP_REMOVED lines=14> */
.L_x_4073:
[----:B------:R-:W-:Y:S05]  /*5390*/  BSYNC.RECONVERGENT B0 ;  /* 0x0000000000007941 */ /* 0x000fea0003800200 */
.L_x_4072:
[----:B------:R-:W-:Y:S01]  /*53a0*/  F2FP.F16.F32.PACK_AB R0, RZ, R0 ;  /* 0x00000000ff00723e */ /* 0x000fe200000000ff */
[----:B------:R-:W-:Y:S06]  /*53b0*/  BRA `(.L_x_4047) ;  /* 0x0000000000647947 */ /* 0x000fec0003800000 */
.L_x_4046:
        /* <DEDUP_REMOVED lines=16> */
.L_x_4074:
[----:B------:R-:W-:Y:S01]  /*54c0*/  PRMT R0, RZ, 0x7610, R0 ;  /* 0x00007610ff007816 */ /* 0x000fe20000000000 */
[----:B------:R-:W-:Y:S06]  /*54d0*/  BRA `(.L_x_4047) ;  /* 0x00000000001c7947 */ /* 0x000fec0003800000 */
.L_x_4071:
[----:B------:R-:W2:Y:S02]  /*54e0*/  LDG.E.64 R2, desc[UR36][R2.64] ;  /* 0x0000002402027981 */ /* 0x000ea4000c1e1b00 */
[----:B--2---:R-:W0:Y:S02]  /*54f0*/  I2F.U64 R0, R2 ;  /* 0x0000000200007312 */ /* 0x004e240000301000 */
[----:B0-----:R-:W-:Y:S01]  /*5500*/  F2FP.F16.F32.PACK_AB R0, RZ, R0 ;  /* 0x00000000ff00723e */ /* 0x001fe200000000ff */
[----:B------:R-:W-:Y:S06]  /*5510*/  BRA `(.L_x_4047) ;  /* 0x00000000000c7947 */ /* 0x000fec0003800000 */
.L_x_4070:
[----:B------:R-:W2:Y:S02]  /*5520*/  LDG.E R2, desc[UR36][R2.64] ;  /* 0x0000002402027981 */ /* 0x000ea4000c1e1900 */
[----:B--2---:R-:W-:-:S04]  /*5530*/  I2FP.F32.U32 R0, R2 ;  /* 0x0000000200007245 */ /* 0x004fc80000201000 */
[----:B------:R-:W-:-:S07]  /*5540*/  F2FP.F16.F32.PACK_AB R0, RZ, R0 ;  /* 0x00000000ff00723e */ /* 0x000fce00000000ff */
.L_x_4047:
        /* <DEDUP_REMOVED lines=23> */
.L_x_4078:
[----:B------:R-:W-:-:S06]  /*56c0*/  HADD2.F32 R5, -RZ, R0.H0_H0 ;  /* 0x20000000ff057230 */ /* 0x000fcc0000004100 */
[----:B------:R-:W0:Y:S02]  /*56d0*/  F2I.S64.TRUNC R4, R5 ;  /* 0x0000000500047311 */ /* 0x000e24000020d900 */
[----:B0-----:R0:W-:Y:S01]  /*56e0*/  STG.E.U8 desc[UR36][R2.64], R4 ;  /* 0x0000000402007986 */ /* 0x0011e2000c101124 */
[----:B------:R-:W-:Y:S05]  /*56f0*/  BRA `(.L_x_4080) ;  /* 0x0000000c006c7947 */ /* 0x000fea0003800000 */
.L_x_4077:
        /* <DEDUP_REMOVED lines=10> */
.L_x_4082:
[----:B------:R-:W-:-:S04]  /*57a0*/  HADD2.F32 R0, -RZ, R0.H0_H0 ;  /* 0x20000000ff007230 */ /* 0x000fc80000004100 */
[----:B------:R-:W0:Y:S02]  /*57b0*/  F2I.FTZ.TRUNC.NTZ R5, R0 ;  /* 0x0000000000057305 */ /* 0x000e24000021f100 */
[----:B0-----:R0:W-:Y:S01]  /*57c0*/  STG.E desc[UR36][R2.64], R5 ;  /* 0x0000000502007986 */ /* 0x0011e2000c101924 */
[----:B------:R-:W-:Y:S05]  /*57d0*/  BRA `(.L_x_4080) ;  /* 0x0000000c00347947 */ /* 0x000fea0003800000 */
.L_x_4081:
[----:B------:R-:W-:-:S04]  /*57e0*/  HADD2.F32 R0, -RZ, R0.H0_H0 ;  /* 0x20000000ff007230 */ /* 0x000fc80000004100 */
[----:B------:R-:W0:Y:S02]  /*57f0*/  F2I.FTZ.TRUNC.NTZ R5, R0 ;  /* 0x0000000000057305 */ /* 0x000e24000021f100 */
[----:B0-----:R0:W-:Y:S01]  /*5800*/  STG.E.U16 desc[UR36][R2.64], R5 ;  /* 0x0000000502007986 */ /* 0x0011e2000c101524 */
[----:B------:R-:W-:Y:S05]  /*5810*/  BRA `(.L_x_4080) ;  /* 0x0000000c00247947 */ /* 0x000fea0003800000 */
.L_x_4076:
        /* <DEDUP_REMOVED lines=9> */
.L_x_4084:
[----:B------:R0:W-:Y:S01]  /*58b0*/  STG.E.U16 desc[UR36][R2.64], R0 ;  /* 0x0000000002007986 */ /* 0x0001e2000c101524 */
[----:B------:R-:W-:Y:S05]  /*58c0*/  BRA `(.L_x_4080) ;  /* 0x0000000800f87947 */ /* 0x000fea0003800000 */
.L_x_4083:
[----:B------:R-:W-:-:S09]  /*58d0*/  UISETP.NE.AND UP0, UPT, UR4, 0x7, UPT ;  /* 0x000000070400788c */ /* 0x000fd2000bf05270 */
[----:B------:R-:W-:Y:S05]  /*58e0*/  BRA.U !UP0, `(.L_x_4085) ;  /* 0x0000000108347547 */ /* 0x000fea000b800000 */
[----:B------:R-:W-:-:S09]  /*58f0*/  UISETP.NE.AND UP0, UPT, UR4, 0x8, UPT ;  /* 0x000000080400788c */ /* 0x000fd2000bf05270 */
[----:B------:R-:W-:Y:S05]  /*5900*/  BRA.U !UP0, `(.L_x_4086) ;  /* 0x0000000108187547 */ /* 0x000fea000b800000 */
[----:B------:R-:W-:-:S09]  /*5910*/  UISETP.NE.AND UP0, UPT, UR4, 0x9, UPT ;  /* 0x000000090400788c */ /* 0x000fd2000bf05270 */
[----:B------:R-:W-:Y:S05]  /*5920*/  BRA.U UP0, `(.L_x_4079) ;  /* 0x0000000500fc7547 */ /* 0x000fea000b800000 */
[----:B------:R-:W-:Y:S01]  /*5930*/  HADD2.F32 R4, -RZ, R0.H0_H0 ;  /* 0x20000000ff047230 */ /* 0x000fe20000004100 */
[----:B------:R-:W-:-:S05]  /*5940*/  MOV R5, RZ ;  /* 0x000000ff00057202 */ /* 0x000fca0000000f00 */
[----:B------:R0:W-:Y:S01]  /*5950*/  STG.E.64 desc[UR36][R2.64], R4 ;  /* 0x0000000402007986 */ /* 0x0001e2000c101b24 */
[----:B------:R-:W-:Y:S05]  /*5960*/  BRA `(.L_x_4080) ;  /* 0x0000000800d07947 */ /* 0x000fea0003800000 */
.L_x_4086:
[----:B------:R-:W-:-:S05]  /*5970*/  HADD2.F32 R0, -RZ, R0.H0_H0 ;  /* 0x20000000ff007230 */ /* 0x000fca0000004100 */
[----:B------:R-:W-:-:S04]  /*5980*/  F2FP.F16.F32.PACK_AB R0, RZ, R0 ;  /* 0x00000000ff00723e */ /* 0x000fc800000000ff */
[----:B------:R-:W-:-:S05]  /*5990*/  PRMT R0, R0, 0x5410, RZ ;  /* 0x0000541000007816 */ /* 0x000fca00000000ff */
[----:B------:R0:W-:Y:S01]  /*59a0*/  STG.E desc[UR36][R2.64], R0 ;  /* 0x0000000002007986 */ /* 0x0001e2000c101924 */
[----:B------:R-:W-:Y:S05]  /*59b0*/  BRA `(.L_x_4080) ;  /* 0x0000000800bc7947 */ /* 0x000fea0003800000 */
.L_x_4085:
[----:B------:R-:W-:-:S05]  /*59c0*/  HADD2.F32 R4, -RZ, R0.H0_H0 ;  /* 0x20000000ff047230 */ /* 0x000fca0000004100 */
[----:B------:R-:W-:-:S06]  /*59d0*/  FMUL.FTZ R4, R4, 1 ;  /* 0x3f80000004047820 */ /* 0x000fcc0000410000 */
[----:B------:R-:W0:Y:S02]  /*59e0*/  F2F.F64.F32 R4, R4 ;  /* 0x0000000400047310 */ /* 0x000e240000201800 */
[----:B0-----:R0:W-:Y:S01]  /*59f0*/  STG.E.64 desc[UR36][R2.64], R4 ;  /* 0x0000000402007986 */ /* 0x0011e2000c101b24 */
[----:B------:R-:W-:Y:S05]  /*5a00*/  BRA `(.L_x_4080) ;  /* 0x0000000800a87947 */ /* 0x000fea0003800000 */
.L_x_4075:
        /* <DEDUP_REMOVED lines=14> */
.L_x_4090:
        /* <DEDUP_REMOVED lines=18> */
.L_x_4093:
[----:B------:R-:W-:-:S04]  /*5c10*/  SHF.R.U32.HI R5, RZ, 0x18, R5 ;  /* 0x00000018ff057819 */ /* 0x000fc80000011605 */
[----:B------:R-:W-:-:S07]  /*5c20*/  LOP3.LUT R0, R0, 0x80, R5, 0xf8, !PT ;  /* 0x0000008000007812 */ /* 0x000fce00078ef805 */
.L_x_4092:
[----:B------:R-:W-:Y:S05]  /*5c30*/  BSYNC.RECONVERGENT B0 ;  /* 0x0000000000007941 */ /* 0x000fea0003800200 */
.L_x_4091:
[----:B------:R0:W-:Y:S01]  /*5c40*/  STG.E.U8 desc[UR36][R2.64], R0 ;  /* 0x0000000002007986 */ /* 0x0001e2000c101124 */
[----:B------:R-:W-:Y:S05]  /*5c50*/  BRA `(.L_x_4080) ;  /* 0x0000000800147947 */ /* 0x000fea0003800000 */
.L_x_4089:
[----:B------:R-:W-:Y:S01]  /*5c60*/  HADD2.F32 R5, -RZ, R0.H0_H0 ;  /* 0x20000000ff057230 */ /* 0x000fe20000004100 */
        /* <DEDUP_REMOVED lines=17> */
.L_x_4096:
[----:B------:R-:W-:-:S04]  /*5d80*/  SHF.R.U32.HI R5, RZ, 0x18, R5 ;  /* 0x00000018ff057819 */ /* 0x000fc80000011605 */
[----:B------:R-:W-:-:S07]  /*5d90*/  LOP3.LUT R0, R0, 0x80, R5, 0xf8, !PT ;  /* 0x0000008000007812 */ /* 0x000fce00078ef805 */
.L_x_4095:
[----:B------:R-:W-:Y:S05]  /*5da0*/  BSYNC.RECONVERGENT B0 ;  /* 0x0000000000007941 */ /* 0x000fea0003800200 */
.L_x_4094:
[----:B------:R0:W-:Y:S01]  /*5db0*/  STG.E.U8 desc[UR36][R2.64], R0 ;  /* 0x0000000002007986 */ /* 0x0001e2000c101124 */
[----:B------:R-:W-:Y:S05]  /*5dc0*/  BRA `(.L_x_4080) ;  /* 0x0000000400b87947 */ /* 0x000fea0003800000 */
.L_x_4088:
        /* <DEDUP_REMOVED lines=22> */
.L_x_4098:
[----:B------:R-:W-:-:S06]  /*5f30*/  HADD2.F32 R4, -RZ, R0.H0_H0 ;  /* 0x20000000ff047230 */ /* 0x000fcc0000004100 */
[----:B------:R-:W0:Y:S02]  /*5f40*/  F2I.U64.TRUNC R4, R4 ;  /* 0x0000000400047311 */ /* 0x000e24000020d800 */
[----:B0-----:R0:W-:Y:S01]  /*5f50*/  STG.E.64 desc[UR36][R2.64], R4 ;  /* 0x0000000402007986 */ /* 0x0011e2000c101b24 */
[----:B------:R-:W-:Y:S05]  /*5f60*/  BRA `(.L_x_4080) ;  /* 0x0000000400507947 */ /* 0x000fea0003800000 */
.L_x_4097:
[----:B------:R-:W-:-:S04]  /*5f70*/  HADD2.F32 R0, -RZ, R0.H0_H0 ;  /* 0x20000000ff007230 */ /* 0x000fc80000004100 */
[----:B------:R-:W0:Y:S02]  /*5f80*/  F2I.FTZ.U32.TRUNC.NTZ R5, R0 ;  /* 0x0000000000057305 */ /* 0x000e24000021f000 */
[----:B0-----:R0:W-:Y:S01]  /*5f90*/  STG.E desc[UR36][R2.64], R5 ;  /* 0x0000000502007986 */ /* 0x0011e2000c101924 */
[----:B------:R-:W-:Y:S05]  /*5fa0*/  BRA `(.L_x_4080) ;  /* 0x0000000400407947 */ /* 0x000fea0003800000 */
.L_x_4087:
        /* <DEDUP_REMOVED lines=11> */
.L_x_4100:
[----:B------:R-:W-:Y:S01]  /*6060*/  HADD2.F32 R0, -RZ, R0.H0_H0 ;  /* 0x20000000ff007230 */ /* 0x000fe20000004100 */
[----:B------:R-:W-:-:S04]  /*6070*/  CS2R R6, SRZ ;  /* 0x0000000000067805 */ /* 0x000fc8000001ff00 */
[----:B------:R-:W-:-:S04]  /*6080*/  FMUL.FTZ R0, R0, 1 ;  /* 0x3f80000000007820 */ /* 0x000fc80000410000 */
[----:B------:R-:W0:Y:S02]  /*6090*/  F2F.F64.F32 R4, R0 ;  /* 0x0000000000047310 */ /* 0x000e240000201800 */
[----:B0-----:R4:W-:Y:S01]  /*60a0*/  STG.E.128 desc[UR36][R2.64], R4 ;  /* 0x0000000402007986 */ /* 0x0019e2000c101d24 */
[----:B------:R-:W-:Y:S05]  /*60b0*/  BRA `(.L_x_4080) ;  /* 0x0000000000fc7947 */ /* 0x000fea0003800000 */
.L_x_4099:
[----:B------:R-:W-:-:S09]  /*60c0*/  UISETP.NE.AND UP0, UPT, UR4, 0xf, UPT ;  /* 0x0000000f0400788c */ /* 0x000fd2000bf05270 */
[----:B------:R-:W-:Y:S05]  /*60d0*/  BRA.U !UP0, `(.L_x_4101) ;  /* 0x0000000108e87547 */ /* 0x000fea000b800000 */
[----:B------:R-:W-:-:S09]  /*60e0*/  UISETP.NE.AND UP0, UPT, UR4, 0x17, UPT ;  /* 0x000000170400788c */ /* 0x000fd2000bf05270 */
[----:B------:R-:W-:Y:S05]  /*60f0*/  BRA.U !UP0, `(.L_x_4102) ;  /* 0x0000000108907547 */ /* 0x000fea000b800000 */
[----:B------:R-:W-:-:S09]  /*6100*/  UISETP.NE.AND UP0, UPT, UR4, 0x18, UPT ;  /* 0x000000180400788c */ /* 0x000fd2000bf05270 */
[----:B------:R-:W-:Y:S05]  /*6110*/  BRA.U !UP0, `(.L_x_4103) ;  /* 0x0000000108447547 */ /* 0x000fea000b800000 */
.L_x_4079:
        /* <DEDUP_REMOVED lines=16> */
.L_x_4104:
[----:B------:R-:W-:Y:S05]  /*6220*/  BRA `(.L_x_4080) ;  /* 0x0000000000a07947 */ /* 0x000fea0003800000 */
.L_x_4103:
[----:B------:R-:W-:Y:S01]  /*6230*/  HADD2.F32 R7, -RZ, R0.H0_H0 ;  /* 0x20000000ff077230 */ /* 0x000fe20000004100 */
[----:B------:R-:W-:Y:S01]  /*6240*/  BSSY.RECONVERGENT B0, `(.L_x_4105) ;  /* 0x000000c000007945 */ /* 0x000fe20003800200 */
[----:B------:R-:W-:-:S03]  /*6250*/  MOV R0, 0x7f ;  /* 0x0000007f00007802 */ /* 0x000fc60000000f00 */
        /* <DEDUP_REMOVED lines=10> */
.L_x_4106:
[----:B------:R-:W-:Y:S05]  /*6300*/  BSYNC.RECONVERGENT B0 ;  /* 0x0000000000007941 */ /* 0x000fea0003800200 */
.L_x_4105:
[----:B------:R-:W-:-:S05]  /*6310*/  LOP3.LUT R5, R0, 0x80, R5, 0xf8, !PT ;  /* 0x0000008000057812 */ /* 0x000fca00078ef805 */
[----:B------:R2:W-:Y:S01]  /*6320*/  STG.E.U8 desc[UR36][R2.64], R5 ;  /* 0x0000000502007986 */ /* 0x0005e2000c101124 */
[----:B------:R-:W-:Y:S05]  /*6330*/  BRA `(.L_x_4080) ;  /* 0x00000000005c7947 */ /* 0x000fea0003800000 */
.L_x_4102:
        /* <DEDUP_REMOVED lines=12> */
.L_x_4108:
[----:B------:R-:W-:Y:S01]  /*6400*/  IMAD.MOV.U32 R0, RZ, RZ, 0x7f ;  /* 0x0000007fff007424 */ /* 0x000fe200078e00ff */
[----:B------:R-:W-:-:S04]  /*6410*/  ISETP.GT.U32.AND P0, PT, R4, 0x7f800000, PT ;  /* 0x7f8000000400780c */ /* 0x000fc80003f04070 */
[----:B------:R-:W-:-:S09]  /*6420*/  SEL R0, R0, 0x7c, P0 ;  /* 0x0000007c00007807 */ /* 0x000fd20000000000 */
.L_x_4109:
[----:B------:R-:W-:Y:S05]  /*6430*/  BSYNC.RECONVERGENT B0 ;  /* 0x0000000000007941 */ /* 0x000fea0003800200 */
.L_x_4107:
[----:B------:R-:W-:-:S04]  /*6440*/  SHF.R.U32.HI R5, RZ, 0x18, R5 ;  /* 0x00000018ff057819 */ /* 0x000fc80000011605 */
[----:B------:R-:W-:-:S05]  /*6450*/  LOP3.LUT R5, R0, 0x80, R5, 0xf8, !PT ;  /* 0x0000008000057812 */ /* 0x000fca00078ef805 */
[----:B------:R1:W-:Y:S01]  /*6460*/  STG.E.U8 desc[UR36][R2.64], R5 ;  /* 0x0000000502007986 */ /* 0x0003e2000c101124 */
[----:B------:R-:W-:Y:S05]  /*6470*/  BRA `(.L_x_4080) ;  /* 0x00000000000c7947 */ /* 0x000fea0003800000 */
.L_x_4101:
[----:B------:R-:W-:-:S05]  /*6480*/  HADD2.F32 R0, -RZ, R0.H0_H0 ;  /* 0x20000000ff007230 */ /* 0x000fca0000004100 */
[----:B------:R-:W-:-:S05]  /*6490*/  F2FP.BF16.F32.PACK_AB R0, RZ, R0 ;  /* 0x00000000ff00723e */ /* 0x000fca00000010ff */
[----:B------:R0:W-:Y:S02]  /*64a0*/  STG.E.U16 desc[UR36][R2.64], R0 ;  /* 0x0000000002007986 */ /* 0x0001e4000c101524 */
.L_x_4080:
[----:B------:R-:W-:-:S07]  /*64b0*/  VIADD R17, R17, 0x80 ;  /* 0x0000008011117836 */ /* 0x000fce0000000000 */
.L_x_4040:
[----:B------:R-:W-:Y:S05]  /*64c0*/  BSYNC.RECONVERGENT B6 ;  /* 0x0000000000067941 */ /* 0x000fea0003800200 */
.L_x_4039:
[----:B------:R-:W5:Y:S01]  /*64d0*/  LDCU UR4, c[0x0][0x380] ;  /* 0x00007000ff0477ac */ /* 0x000f620008000800 */
[----:B------:R-:W-:Y:S01]  /*64e0*/  BSSY.RECONVERGENT B6, `(.L_x_4110) ;  /* 0x000031e000067945 */ /* 0x000fe20003800200 */
[----:B-----5:R-:W-:-:S13]  /*64f0*/  ISETP.GE.AND P0, PT, R17, UR4, PT ;  /* 0x0000000411007c0c */ /* 0x020fda000bf06270 */
[----:B------:R-:W-:Y:S05]  /*6500*/  @P0 BRA `(.L_x_4111) ;  /* 0x00000030006c0947 */ /* 0x000fea0003800000 */
[----:B------:R-:W5:Y:S01]  /*6510*/  LDCU UR4, c[0x0][0x388] ;  /* 0x00007100ff0477ac */ /* 0x000f620008000800 */
[----:B0-----:R-:W-:Y:S02]  /*6520*/  HFMA2 R0, -RZ, RZ, 0, 0 ;  /* 0x00000000ff007431 */ /* 0x001fe400000001ff */
        /* <DEDUP_REMOVED lines=301> */
.L_x_4112:
        /* <DEDUP_REMOVED lines=18> */
.L_x_4116:
[----:B------:R-:W2:Y:S02]  /*7920*/  LDG.E.U8 R2, desc[UR36][R2.64] ;  /* 0x0000002402027981 */ /* 0x000ea4000c1e1100 */
[----:B--2---:R-:W-:-:S04]  /*7930*/  I2FP.F32.U32 R0, R2 ;  /* 0x0000000200007245 */ /* 0x004fc80000201000 */
[----:B------:R-:W-:Y:S01]  /*7940*/  F2FP.F16.F32.PACK_AB R0, RZ, R0 ;  /* 0x00000000ff00723e */ /* 0x000fe200000000ff */
[----:B------:R-:W-:Y:S06]  /*7950*/  BRA `(.L_x_4118) ;  /* 0x0000000c007c7947 */ /* 0x000fec0003800000 */
.L_x_4115:
        /* <DEDUP_REMOVED lines=10> */
.L_x_4120:
[----:B------:R-:W2:Y:S02]  /*7a00*/  LDG.E R2, desc[UR36][R2.64] ;  /* 0x0000002402027981 */ /* 0x000ea4000c1e1900 */
[----:B--2---:R-:W-:-:S04]  /*7a10*/  I2FP.F32.S32 R0, R2 ;  /* 0x0000000200007245 */ /* 0x004fc80000201400 */
[----:B------:R-:W-:Y:S01]  /*7a20*/  F2FP.F16.F32.PACK_AB R0, RZ, R0 ;  /* 0x00000000ff00723e */ /* 0x000fe200000000ff */
[----:B------:R-:W-:Y:S06]  /*7a30*/  BRA `(.L_x_4118) ;  /* 0x0000000c00447947 */ /* 0x000fec0003800000 */
.L_x_4119:
[----:B------:R-:W2:Y:S02]  /*7a40*/  LDG.E.U16 R2, desc[UR36][R2.64] ;  /* 0x0000002402027981 */ /* 0x000ea4000c1e1500 */
[----:B--2---:R-:W0:Y:S02]  /*7a50*/  I2F.S16 R0, R2 ;  /* 0x0000000200007306 */ /* 0x004e240000101400 */
[----:B0-----:R-:W-:Y:S01]  /*7a60*/  F2FP.F16.F32.PACK_AB R0, RZ, R0 ;  /* 0x00000000ff00723e */ /* 0x001fe200000000ff */
[----:B------:R-:W-:Y:S06]  /*7a70*/  BRA `(.L_x_4118) ;  /* 0x0000000c00347947 */ /* 0x000fec0003800000 */
.L_x_4114:
        /* <DEDUP_REMOVED lines=9> */
.L_x_4122:
[----:B------:R1:W5:Y:S01]  /*7b10*/  LDG.E.U16 R0, desc[UR36][R2.64] ;  /* 0x0000002402007981 */ /* 0x000362000c1e1500 */
[----:B------:R-:W-:Y:S05]  /*7b20*/  BRA `(.L_x_4118) ;  /* 0x0000000c00087947 */ /* 0x000fea0003800000 */
.L_x_4121:
        /* <DEDUP_REMOVED lines=9> */
.L_x_4124:
[----:B------:R0:W5:Y:S01]  /*7bc0*/  LDG.E.U16 R0, desc[UR36][R2.64] ;  /* 0x0000002402007981 */ /* 0x000162000c1e1500 */
[----:B------:R-:W-:Y:S05]  /*7bd0*/  BRA `(.L_x_4118) ;  /* 0x0000000800dc7947 */ /* 0x000fea0003800000 */
.L_x_4123:
        /* <DEDUP_REMOVED lines=8> */
.L_x_4113:
        /* <DEDUP_REMOVED lines=13> */
.L_x_4127:
        /* <DEDUP_REMOVED lines=8> */
.L_x_4126:
        /* <DEDUP_REMOVED lines=27> */
.L_x_4129:
        /* <DEDUP_REMOVED lines=13> */
.L_x_4128:
[----:B------:R-:W2:Y:S02]  /*8030*/  LDG.E.U16 R0, desc[UR36][R2.64] ;  /* 0x0000002402007981 */ /* 0x000ea4000c1e1500 */
[----:B--2---:R-:W-:-:S05]  /*8040*/  IMAD.U32 R0, R0, 0x10000, RZ ;  /* 0x0001000000007824 */ /* 0x004fca00078e00ff */
[----:B------:R-:W-:Y:S01]  /*8050*/  F2FP.F16.F32.PACK_AB R0, RZ, R0 ;  /* 0x00000000ff00723e */ /* 0x000fe200000000ff */
[----:B------:R-:W-:Y:S06]  /*8060*/  BRA `(.L_x_4118) ;  /* 0x0000000400b87947 */ /* 0x000fec0003800000 */
.L_x_4125:
        /* <DEDUP_REMOVED lines=12> */
.L_x_4132:
        /* <DEDUP_REMOVED lines=21> */
.L_x_4136:
[----:B------:R-:W-:Y:S05]  /*8280*/  BSYNC.RECONVERGENT B1 ;  /* 0x0000000000017941 */ /* 0x000fea0003800200 */
.L_x_4135:
[----:B------:R-:W-:Y:S01]  /*8290*/  IMAD.SHL.U32 R0, R0, 0x100000, RZ ;  /* 0x0010000000007824 */ /* 0x000fe200078e00ff */
[----:B------:R-:W-:-:S04]  /*82a0*/  LEA R2, R2, 0x3b800000, 0x17 ;  /* 0x3b80000002027811 */ /* 0x000fc800078eb8ff */
[----:B------:R-:W-:-:S07]  /*82b0*/  LOP3.LUT R0, R2, R0, R7, 0xfe, !PT ;  /* 0x0000000002007212 */ /* 0x000fce00078efe07 */
.L_x_4134:
[----:B------:R-:W-:Y:S05]  /*82c0*/  BSYNC.RECONVERGENT B0 ;  /* 0x0000000000007941 */ /* 0x000fea0003800200 */
.L_x_4133:
[----:B------:R-:W-:Y:S01]  /*82d0*/  F2FP.F16.F32.PACK_AB R0, RZ, R0 ;  /* 0x00000000ff00723e */ /* 0x000fe200000000ff */
[----:B------:R-:W-:Y:S06]  /*82e0*/  BRA `(.L_x_4118) ;  /* 0x0000000400187947 */ /* 0x000fec0003800000 */
.L_x_4131:
        /* <DEDUP_REMOVED lines=21> */
.L_x_4140:
[----:B------:R-:W-:Y:S05]  /*8440*/  BSYNC.RECONVERGENT B1 ;  /* 0x0000000000017941 */ /* 0x000fea0003800200 */
.L_x_4139:
[----:B------:R-:W-:Y:S02]  /*8450*/  SHF.L.U32 R0, R0, 0x15, RZ ;  /* 0x0000001500007819 */ /* 0x000fe400000006ff */
[----:B------:R-:W-:-:S04]  /*8460*/  LEA R2, R2, 0x37800000, 0x17 ;  /* 0x3780000002027811 */ /* 0x000fc800078eb8ff */
[----:B------:R-:W-:-:S07]  /*8470*/  LOP3.LUT R0, R2, R0, R7, 0xfe, !PT ;  /* 0x0000000002007212 */ /* 0x000fce00078efe07 */
.L_x_4138:
[----:B------:R-:W-:Y:S05]  /*8480*/  BSYNC.RECONVERGENT B0 ;  /* 0x0000000000007941 */ /* 0x000fea0003800200 */
.L_x_4137:
[----:B------:R-:W-:Y:S01]  /*8490*/  F2FP.F16.F32.PACK_AB R0, RZ, R0 ;  /* 0x00000000ff00723e */ /* 0x000fe200000000ff */
[----:B------:R-:W-:Y:S06]  /*84a0*/  BRA `(.L_x_4118) ;  /* 0x0000000000a87947 */ /* 0x000fec0003800000 */
.L_x_4130:
        /* <DEDUP_REMOVED lines=14> */
.L_x_4144:
[----:B------:R-:W-:Y:S05]  /*8590*/  BSYNC.RECONVERGENT B0 ;  /* 0x0000000000007941 */ /* 0x000fea0003800200 */
.L_x_4143:
[----:B------:R-:W-:Y:S01]  /*85a0*/  F2FP.F16.F32.PACK_AB R0, RZ, R0 ;  /* 0x00000000ff00723e */ /* 0x000fe200000000ff */
[----:B------:R-:W-:Y:S06]  /*85b0*/  BRA `(.L_x_4118) ;  /* 0x0000000000647947 */ /* 0x000fec0003800000 */
.L_x_4117:
        /* <DEDUP_REMOVED lines=16> */
.L_x_4145:
[----:B------:R-:W-:Y:S01]  /*86c0*/  PRMT R0, RZ, 0x7610, R0 ;  /* 0x00007610ff007816 */ /* 0x000fe20000000000 */
[----:B------:R-:W-:Y:S06]  /*86d0*/  BRA `(.L_x_4118) ;  /* 0x00000000001c7947 */ /* 0x000fec0003800000 */
.L_x_4142:
[----:B------:R-:W2:Y:S02]  /*86e0*/  LDG.E.64 R2, desc[UR36][R2.64] ;  /* 0x0000002402027981 */ /* 0x000ea4000c1e1b00 */
[----:B--2---:R-:W0:Y:S02]  /*86f0*/  I2F.U64 R0, R2 ;  /* 0x0000000200007312 */ /* 0x004e240000301000 */
[----:B0-----:R-:W-:Y:S01]  /*8700*/  F2FP.F16.F32.PACK_AB R0, RZ, R0 ;  /* 0x00000000ff00723e */ /* 0x001fe200000000ff */
[----:B------:R-:W-:Y:S06]  /*8710*/  BRA `(.L_x_4118) ;  /* 0x00000000000c7947 */ /* 0x000fec0003800000 */
.L_x_4141:
[----:B------:R-:W2:Y:S02]  /*8720*/  LDG.E R2, desc[UR36][R2.64] ;  /* 0x0000002402027981 */ /* 0x000ea4000c1e1900 */
[----:B--2---:R-:W-:-:S04]  /*8730*/  I2FP.F32.U32 R0, R2 ;  /* 0x0000000200007245 */ /* 0x004fc80000201000 */
[----:B------:R-:W-:-:S07]  /*8740*/  F2FP.F16.F32.PACK_AB R0, RZ, R0 ;  /* 0x00000000ff00723e */ /* 0x000fce00000000ff */
.L_x_4118:
        /* <DEDUP_REMOVED lines=23> */
.L_x_4149:
[----:B------:R-:W-:-:S06]  /*88c0*/  HADD2.F32 R5, -RZ, R0.H0_H0 ;  /* 0x20000000ff057230 */ /* 0x000fcc0000004100 */
[----:B------:R-:W0:Y:S02]  /*88d0*/  F2I.S64.TRUNC R4, R5 ;  /* 0x0000000500047311 */ /* 0x000e24000020d900 */
[----:B0-----:R4:W-:Y:S01]  /*88e0*/  STG.E.U8 desc[UR36][R2.64], R4 ;  /* 0x0000000402007986 */ /* 0x0019e2000c101124 */
[----:B------:R-:W-:Y:S05]  /*88f0*/  BRA `(.L_x_4151) ;  /* 0x0000000c006c7947 */ /* 0x000fea0003800000 */
.L_x_4148:
        /* <DEDUP_REMOVED lines=10> */
.L_x_4153:
[----:B------:R-:W-:-:S04]  /*89a0*/  HADD2.F32 R0, -RZ, R0.H0_H0 ;  /* 0x20000000ff007230 */ /* 0x000fc80000004100 */
[----:B------:R-:W0:Y:S02]  /*89b0*/  F2I.FTZ.TRUNC.NTZ R5, R0 ;  /* 0x0000000000057305 */ /* 0x000e24000021f100 */
[----:B0-----:R2:W-:Y:S01]  /*89c0*/  STG.E desc[UR36][R2.64], R5 ;  /* 0x0000000502007986 */ /* 0x0015e2000c101924 */
[----:B------:R-:W-:Y:S05]  /*89d0*/  BRA `(.L_x_4151) ;  /* 0x0000000c00347947 */ /* 0x000fea0003800000 */
.L_x_4152:
[----:B------:R-:W-:-:S04]  /*89e0*/  HADD2.F32 R0, -RZ, R0.H0_H0 ;  /* 0x20000000ff007230 */ /* 0x000fc80000004100 */
[----:B------:R-:W0:Y:S02]  /*89f0*/  F2I.FTZ.TRUNC.NTZ R5, R0 ;  /* 0x0000000000057305 */ /* 0x000e24000021f100 */
[----:B0-----:R0:W-:Y:S01]  /*8a00*/  STG.E.U16 desc[UR36][R2.64], R5 ;  /* 0x0000000502007986 */ /* 0x0011e2000c101524 */
[----:B------:R-:W-:Y:S05]  /*8a10*/  BRA `(.L_x_4151) ;  /* 0x0000000c00247947 */ /* 0x000fea0003800000 */
.L_x_4147:
        /* <DEDUP_REMOVED lines=9> */
.L_x_4155:
[----:B------:R0:W-:Y:S01]  /*8ab0*/  STG.E.U16 desc[UR36][R2.64], R0 ;  /* 0x0000000002007986 */ /* 0x0001e2000c101524 */
[----:B------:R-:W-:Y:S05]  /*8ac0*/  BRA `(.L_x_4151) ;  /* 0x0000000800f87947 */ /* 0x000fea0003800000 */
.L_x_4154:
        /* <DEDUP_REMOVED lines=10> */
.L_x_4157:
[----:B------:R-:W-:-:S05]  /*8b70*/  HADD2.F32 R0, -RZ, R0.H0_H0 ;  /* 0x20000000ff007230 */ /* 0x000fca0000004100 */
[----:B------:R-:W-:-:S04]  /*8b80*/  F2FP.F16.F32.PACK_AB R0, RZ, R0 ;  /* 0x00000000ff00723e */ /* 0x000fc800000000ff */
[----:B------:R-:W-:-:S05]  /*8b90*/  PRMT R0, R0, 0x5410, RZ ;  /* 0x0000541000007816 */ /* 0x000fca00000000ff */
[----:B------:R0:W-:Y:S01]  /*8ba0*/  STG.E desc[UR36][R2.64], R0 ;  /* 0x0000000002007986 */ /* 0x0001e2000c101924 */
[----:B------:R-:W-:Y:S05]  /*8bb0*/  BRA `(.L_x_4151) ;  /* 0x0000000800bc7947 */ /* 0x000fea0003800000 */
.L_x_4156:
[----:B------:R-:W-:-:S05]  /*8bc0*/  HADD2.F32 R4, -RZ, R0.H0_H0 ;  /* 0x20000000ff047230 */ /* 0x000fca0000004100 */
[----:B------:R-:W-:-:S06]  /*8bd0*/  FMUL.FTZ R4, R4, 1 ;  /* 0x3f80000004047820 */ /* 0x000fcc0000410000 */
[----:B------:R-:W0:Y:S02]  /*8be0*/  F2F.F64.F32 R4, R4 ;  /* 0x0000000400047310 */ /* 0x000e240000201800 */
[----:B0-----:R0:W-:Y:S01]  /*8bf0*/  STG.E.64 desc[UR36][R2.64], R4 ;  /* 0x0000000402007986 */ /* 0x0011e2000c101b24 */
[----:B------:R-:W-:Y:S05]  /*8c00*/  BRA `(.L_x_4151) ;  /* 0x0000000800a87947 */ /* 0x000fea0003800000 */
.L_x_4146:
        /* <DEDUP_REMOVED lines=14> */
.L_x_4161:
        /* <DEDUP_REMOVED lines=18> */
.L_x_4164:
[----:B------:R-:W-:-:S04]  /*8e10*/  SHF.R.U32.HI R5, RZ, 0x18, R5 ;  /* 0x00000018ff057819 */ /* 0x000fc80000011605 */
[----:B------:R-:W-:-:S07]  /*8e20*/  LOP3.LUT R0, R0, 0x80, R5, 0xf8, !PT ;  /* 0x0000008000007812 */ /* 0x000fce00078ef805 */
.L_x_4163:
[----:B------:R-:W-:Y:S05]  /*8e30*/  BSYNC.RECONVERGENT B0 ;  /* 0x0000000000007941 */ /* 0x000fea0003800200 */
.L_x_4162:
[----:B------:R0:W-:Y:S01]  /*8e40*/  STG.E.U8 desc[UR36][R2.64], R0 ;  /* 0x0000000002007986 */ /* 0x0001e2000c101124 */
[----:B------:R-:W-:Y:S05]  /*8e50*/  BRA `(.L_x_4151) ;  /* 0x0000000800147947 */ /* 0x000fea0003800000 */
.L_x_4160:
        /* <DEDUP_REMOVED lines=18> */
.L_x_4167:
[----:B------:R-:W-:-:S04]  /*8f80*/  SHF.R.U32.HI R5, RZ, 0x18, R5 ;  /* 0x00000018ff057819 */ /* 0x000fc80000011605 */
[----:B------:R-:W-:-:S07]  /*8f90*/  LOP3.LUT R0, R0, 0x80, R5, 0xf8, !PT ;  /* 0x0000008000007812 */ /* 0x000fce00078ef805 */
.L_x_4166:
[----:B------:R-:W-:Y:S05]  /*8fa0*/  BSYNC.RECONVERGENT B0 ;  /* 0x0000000000007941 */ /* 0x000fea0003800200 */
.L_x_4165:
[----:B------:R0:W-:Y:S01]  /*8fb0*/  STG.E.U8 desc[UR36][R2.64], R0 ;  /* 0x0000000002007986 */ /* 0x0001e2000c101124 */
[----:B------:R-:W-:Y:S05]  /*8fc0*/  BRA `(.L_x_4151) ;  /* 0x0000000400b87947 */ /* 0x000fea0003800000 */
.L_x_4159:
        /* <DEDUP_REMOVED lines=22> */
.L_x_4169:
[----:B------:R-:W-:-:S06]  /*9130*/  HADD2.F32 R4, -RZ, R0.H0_H0 ;  /* 0x20000000ff047230 */ /* 0x000fcc0000004100 */
[----:B------:R-:W0:Y:S02]  /*9140*/  F2I.U64.TRUNC R4, R4 ;  /* 0x0000000400047311 */ /* 0x000e24000020d800 */
[----:B0-----:R0:W-:Y:S01]  /*9150*/  STG.E.64 desc[UR36][R2.64], R4 ;  /* 0x0000000402007986 */ /* 0x0011e2000c101b24 */
[----:B------:R-:W-:Y:S05]  /*9160*/  BRA `(.L_x_4151) ;  /* 0x0000000400507947 */ /* 0x000fea0003800000 */
.L_x_4168:
[----:B------:R-:W-:-:S04]  /*9170*/  HADD2.F32 R0, -RZ, R0.H0_H0 ;  /* 0x20000000ff007230 */ /* 0x000fc80000004100 */
[----:B------:R-:W0:Y:S02]  /*9180*/  F2I.FTZ.U32.TRUNC.NTZ R5, R0 ;  /* 0x0000000000057305 */ /* 0x000e24000021f000 */
[----:B0-----:R0:W-:Y:S01]  /*9190*/  STG.E desc[UR36][R2.64], R5 ;  /* 0x0000000502007986 */ /* 0x0011e2000c101924 */
[----:B------:R-:W-:Y:S05]  /*91a0*/  BRA `(.L_x_4151) ;  /* 0x0000000400407947 */ /* 0x000fea0003800000 */
.L_x_4158:
        /* <DEDUP_REMOVED lines=11> */
.L_x_4171:
[----:B------:R-:W-:Y:S01]  /*9260*/  HADD2.F32 R0, -RZ, R0.H0_H0 ;  /* 0x20000000ff007230 */ /* 0x000fe20000004100 */
[----:B------:R-:W-:-:S04]  /*9270*/  CS2R R6, SRZ ;  /* 0x0000000000067805 */ /* 0x000fc8000001ff00 */
[----:B------:R-:W-:-:S04]  /*9280*/  FMUL.FTZ R0, R0, 1 ;  /* 0x3f80000000007820 */ /* 0x000fc80000410000 */
[----:B------:R-:W0:Y:S02]  /*9290*/  F2F.F64.F32 R4, R0 ;  /* 0x0000000000047310 */ /* 0x000e240000201800 */
[----:B0-----:R0:W-:Y:S01]  /*92a0*/  STG.E.128 desc[UR36][R2.64], R4 ;  /* 0x0000000402007986 */ /* 0x0011e2000c101d24 */
[----:B------:R-:W-:Y:S05]  /*92b0*/  BRA `(.L_x_4151) ;  /* 0x0000000000fc7947 */ /* 0x000fea0003800000 */
.L_x_4170:
[----:B------:R-:W-:-:S09]  /*92c0*/  UISETP.NE.AND UP0, UPT, UR4, 0xf, UPT ;  /* 0x0000000f0400788c */ /* 0x000fd2000bf05270 */
[----:B------:R-:W-:Y:S05]  /*92d0*/  BRA.U !UP0, `(.L_x_4172) ;  /* 0x0000000108e87547 */ /* 0x000fea000b800000 */
[----:B------:R-:W-:-:S09]  /*92e0*/  UISETP.NE.AND UP0, UPT, UR4, 0x17, UPT ;  /* 0x000000170400788c */ /* 0x000fd2000bf05270 */
[----:B------:R-:W-:Y:S05]  /*92f0*/  BRA.U !UP0, `(.L_x_4173) ;  /* 0x0000000108907547 */ /* 0x000fea000b800000 */
[----:B------:R-:W-:-:S09]  /*9300*/  UISETP.NE.AND UP0, UPT, UR4, 0x18, UPT ;  /* 0x000000180400788c */ /* 0x000fd2000bf05270 */
[----:B------:R-:W-:Y:S05]  /*9310*/  BRA.U !UP0, `(.L_x_4174) ;  /* 0x0000000108447547 */ /* 0x000fea000b800000 */
.L_x_4150:
        /* <DEDUP_REMOVED lines=16> */
.L_x_4175:
[----:B------:R-:W-:Y:S05]  /*9420*/  BRA `(.L_x_4151) ;  /* 0x0000000000a07947 */ /* 0x000fea0003800000 */
.L_x_4174:
        /* <DEDUP_REMOVED lines=13> */
.L_x_4177:
[----:B------:R-:W-:Y:S05]  /*9500*/  BSYNC.RECONVERGENT B0 ;  /* 0x0000000000007941 */ /* 0x000fea0003800200 */
.L_x_4176:
[----:B------:R-:W-:-:S05]  /*9510*/  LOP3.LUT R5, R0, 0x80, R5, 0xf8, !PT ;  /* 0x0000008000057812 */ /* 0x000fca00078ef805 */
[----:B------:R0:W-:Y:S01]  /*9520*/  STG.E.U8 desc[UR36][R2.64], R5 ;  /* 0x0000000502007986 */ /* 0x0001e2000c101124 */
[----:B------:R-:W-:Y:S05]  /*9530*/  BRA `(.L_x_4151) ;  /* 0x00000000005c7947 */ /* 0x000fea0003800000 */
.L_x_4173:
        /* <DEDUP_REMOVED lines=12> */
.L_x_4179:
[----:B------:R-:W-:Y:S02]  /*9600*/  ISETP.GT.U32.AND P0, PT, R4, 0x7f800000, PT ;  /* 0x7f8000000400780c */ /* 0x000fe40003f04070 */
[----:B------:R-:W-:-:S04]  /*9610*/  MOV R0, 0x7f ;  /* 0x0000007f00007802 */ /* 0x000fc80000000f00 */
[----:B------:R-:W-:-:S07]  /*9620*/  SEL R0, R0, 0x7c, P0 ;  /* 0x0000007c00007807 */ /* 0x000fce0000000000 */
.L_x_4180:
[----:B------:R-:W-:Y:S05]  /*9630*/  BSYNC.RECONVERGENT B0 ;  /* 0x0000000000007941 */ /* 0x000fea0003800200 */
.L_x_4178:
[----:B------:R-:W-:-:S04]  /*9640*/  SHF.R.U32.HI R5, RZ, 0x18, R5 ;  /* 0x00000018ff057819 */ /* 0x000fc80000011605 */
[----:B------:R-:W-:-:S05]  /*9650*/  LOP3.LUT R5, R0, 0x80, R5, 0xf8, !PT ;  /* 0x0000008000057812 */ /* 0x000fca00078ef805 */
[----:B------:R0:W-:Y:S01]  /*9660*/  STG.E.U8 desc[UR36][R2.64], R5 ;  /* 0x0000000502007986 */ /* 0x0001e2000c101124 */
[----:B------:R-:W-:Y:S05]  /*9670*/  BRA `(.L_x_4151) ;  /* 0x00000000000c7947 */ /* 0x000fea0003800000 */
.L_x_4172:
[----:B------:R-:W-:-:S05]  /*9680*/  HADD2.F32 R0, -RZ, R0.H0_H0 ;  /* 0x20000000ff007230 */ /* 0x000fca0000004100 */
[----:B------:R-:W-:-:S05]  /*9690*/  F2FP.BF16.F32.PACK_AB R0, RZ, R0 ;  /* 0x00000000ff00723e */ /* 0x000fca00000010ff */
[----:B------:R0:W-:Y:S02]  /*96a0*/  STG.E.U16 desc[UR36][R2.64], R0 ;  /* 0x0000000002007986 */ /* 0x0001e4000c101524 */
.L_x_4151:
[----:B------:R-:W-:-:S07]  /*96b0*/  VIADD R17, R17, 0x80 ;  /* 0x0000008011117836 */ /* 0x000fce0000000000 */
.L_x_4111:
[----:B------:R-:W-:Y:S05]  /*96c0*/  BSYNC.RECONVERGENT B6 ;  /* 0x0000000000067941 */ /* 0x000fea0003800200 */
.L_x_4110:
[----:B------:R-:W5:Y:S02]  /*96d0*/  LDCU UR4, c[0x0][0x380] ;  /* 0x00007000ff0477ac */ /* 0x000f640008000800 */
[----:B-----5:R-:W-:-:S13]  /*96e0*/  ISETP.GE.AND P0, PT, R17, UR4, PT ;  /* 0x0000000411007c0c */ /* 0x020fda000bf06270 */
[----:B------:R-:W-:Y:S05]  /*96f0*/  @P0 EXIT ;  /* 0x000000000000094d */ /* 0x000fea0003800000 */
[----:B------:R-:W5:Y:S01]  /*9700*/  LDCU UR4, c[0x0][0x388] ;  /* 0x00007100ff0477ac */ /* 0x000f620008000800 */
[----:B------:R-:W-:Y:S02]  /*9710*/  HFMA2 R16, -RZ, RZ, 0, 0 ;  /* 0x00000000ff107431 */ /* 0x000fe400000001ff */
        /* <DEDUP_REMOVED lines=301> */
.L_x_4181:
[----:B------:R-:W0:Y:S01]  /*a9f0*/  LDCU.128 UR8, c[0x0][0x580] ;  /* 0x0000b000ff0877ac */ /* 0x000e220008000c00 */
        /* <DEDUP_REMOVED lines=19> */
.L_x_4185:
[----:B------:R-:W2:Y:S02]  /*ab30*/  LDG.E.U8 R2, desc[UR36][R2.64] ;  /* 0x0000002402027981 */ /* 0x000ea4000c1e1100 */
[----:B--2---:R-:W-:-:S04]  /*ab40*/  I2FP.F32.U32 R0, R2 ;  /* 0x0000000200007245 */ /* 0x004fc80000201000 */
[----:B------:R-:W-:Y:S01]  /*ab50*/  F2FP.F16.F32.PACK_AB R0, RZ, R0 ;  /* 0x00000000ff00723e */ /* 0x000fe200000000ff */
[----:B------:R-:W-:Y:S06]  /*ab60*/  BRA `(.L_x_4187) ;  /* 0x0000000c007c7947 */ /* 0x000fec0003800000 */
.L_x_4184:
        /* <DEDUP_REMOVED lines=10> */
.L_x_4189:
[----:B------:R-:W2:Y:S02]  /*ac10*/  LDG.E R2, desc[UR36][R2.64] ;  /* 0x0000002402027981 */ /* 0x000ea4000c1e1900 */
[----:B--2---:R-:W-:-:S04]  /*ac20*/  I2FP.F32.S32 R0, R2 ;  /* 0x0000000200007245 */ /* 0x004fc80000201400 */
[----:B------:R-:W-:Y:S01]  /*ac30*/  F2FP.F16.F32.PACK_AB R0, RZ, R0 ;  /* 0x00000000ff00723e */ /* 0x000fe200000000ff */
[----:B------:R-:W-:Y:S06]  /*ac40*/  BRA `(.L_x_4187) ;  /* 0x0000000c00447947 */ /* 0x000fec0003800000 */
.L_x_4188:
[----:B------:R-:W2:Y:S02]  /*ac50*/  LDG.E.U16 R2, desc[UR36][R2.64] ;  /* 0x0000002402027981 */ /* 0x000ea4000c1e1500 */
[----:B--2---:R-:W0:Y:S02]  /*ac60*/  I2F.S16 R0, R2 ;  /* 0x0000000200007306 */ /* 0x004e240000101400 */
[----:B0-----:R-:W-:Y:S01]  /*ac70*/  F2FP.F16.F32.PACK_AB R0, RZ, R0 ;  /* 0x00000000ff00723e */ /* 0x001fe200000000ff */
[----:B------:R-:W-:Y:S06]  /*ac80*/  BRA `(.L_x_4187) ;  /* 0x0000000c00347947 */ /* 0x000fec0003800000 */
.L_x_4183:
        /* <DEDUP_REMOVED lines=9> */
.L_x_4191:
[----:B------:R1:W5:Y:S01]  /*ad20*/  LDG.E.U16 R0, desc[UR36][R2.64] ;  /* 0x0000002402007981 */ /* 0x000362000c1e1500 */
[----:B------:R-:W-:Y:S05]  /*ad30*/  BRA `(.L_x_4187) ;  /* 0x0000000c00087947 */ /* 0x000fea0003800000 */
.L_x_4190:
        /* <DEDUP_REMOVED lines=9> */
.L_x_4193:
[----:B------:R0:W5:Y:S01]  /*add0*/  LDG.E.U16 R0, desc[UR36][R2.64] ;  /* 0x0000002402007981 */ /* 0x000162000c1e1500 */
[----:B------:R-:W-:Y:S05]  /*ade0*/  BRA `(.L_x_4187) ;  /* 0x0000000800dc7947 */ /* 0x000fea0003800000 */
.L_x_4192:
        /* <DEDUP_REMOVED lines=8> */
.L_x_4182:
        /* <DEDUP_REMOVED lines=13> */
.L_x_4196:
        /* <DEDUP_REMOVED lines=8> */
.L_x_4195:
        /* <DEDUP_REMOVED lines=27> */
.L_x_4198:
        /* <DEDUP_REMOVED lines=13> */
.L_x_4197:
[----:B------:R-:W2:Y:S02]  /*b240*/  LDG.E.U16 R0, desc[UR36][R2.64] ;  /* 0x0000002402007981 */ /* 0x000ea4000c1e1500 */
[----:B--2---:R-:W-:-:S04]  /*b250*/  SHF.L.U32 R0, R0, 0x10, RZ ;  /* 0x0000001000007819 */ /* 0x004fc800000006ff */
[----:B------:R-:W-:Y:S01]  /*b260*/  F2FP.F16.F32.PACK_AB R0, RZ, R0 ;  /* 0x00000000ff00723e */ /* 0x000fe200000000ff */
[----:B------:R-:W-:Y:S06]  /*b270*/  BRA `(.L_x_4187) ;  /* 0x0000000400b87947 */ /* 0x000fec0003800000 */
.L_x_4194:
        /* <DEDUP_REMOVED lines=12> */
.L_x_4201:
        /* <DEDUP_REMOVED lines=21> */
.L_x_4205:
[----:B------:R-:W-:Y:S05]  /*b490*/  BSYNC.RECONVERGENT B1 ;  /* 0x0000000000017941 */ /* 0x000fea0003800200 */
.L_x_4204:
[----:B------:R-:W-:Y:S01]  /*b4a0*/  IMAD.SHL.U32 R0, R0, 0x100000, RZ ;  /* 0x0010000000007824 */ /* 0x000fe200078e00ff */
[----:B------:R-:W-:-:S04]  /*b4b0*/  LEA R2, R2, 0x3b800000, 0x17 ;  /* 0x3b80000002027811 */ /* 0x000fc800078eb8ff */
[----:B------:R-:W-:-:S07]  /*b4c0*/  LOP3.LUT R0, R2, R0, R7, 0xfe, !PT ;  /* 0x0000000002007212 */ /* 0x000fce00078efe07 */
.L_x_4203:
[----:B------:R-:W-:Y:S05]  /*b4d0*/  BSYNC.RECONVERGENT B0 ;  /* 0x0000000000007941 */ /* 0x000fea0003800200 */
.L_x_4202:
[----:B------:R-:W-:Y:S01]  /*b4e0*/  F2FP.F16.F32.PACK_AB R0, RZ, R0 ;  /* 0x00000000ff00723e */ /* 0x000fe200000000ff */
[----:B------:R-:W-:Y:S06]  /*b4f0*/  BRA `(.L_x_4187) ;  /* 0x0000000400187947 */ /* 0x000fec0003800000 */
.L_x_4200:
        /* <DEDUP_REMOVED lines=21> */
.L_x_4209:
[----:B------:R-:W-:Y:S05]  /*b650*/  BSYNC.RECONVERGENT B1 ;  /* 0x0000000000017941 */ /* 0x000fea0003800200 */
.L_x_4208:
[----:B------:R-:W-:Y:S02]  /*b660*/  SHF.L.U32 R0, R0, 0x15, RZ ;  /* 0x0000001500007819 */ /* 0x000fe400000006ff */
[----:B------:R-:W-:-:S04]  /*b670*/  LEA R2, R2, 0x37800000, 0x17 ;  /* 0x3780000002027811 */ /* 0x000fc800078eb8ff */
[----:B------:R-:W-:-:S07]  /*b680*/  LOP3.LUT R0, R2, R0, R7, 0xfe, !PT ;  /* 0x0000000002007212 */ /* 0x000fce00078efe07 */
.L_x_4207:
[----:B------:R-:W-:Y:S05]  /*b690*/  BSYNC.RECONVERGENT B0 ;  /* 0x0000000000007941 */ /* 0x000fea0003800200 */
.L_x_4206:
[----:B------:R-:W-:Y:S01]  /*b6a0*/  F2FP.F16.F32.PACK_AB R0, RZ, R0 ;  /* 0x00000000ff00723e */ /* 0x000fe200000000ff */
[----:B------:R-:W-:Y:S06]  /*b6b0*/  BRA `(.L_x_4187) ;  /* 0x0000000000a87947 */ /* 0x000fec0003800000 */
.L_x_4199:
        /* <DEDUP_REMOVED lines=14> */
.L_x_4213:
[----:B------:R-:W-:Y:S05]  /*b7a0*/  BSYNC.RECONVERGENT B0 ;  /* 0x0000000000007941 */ /* 0x000fea0003800200 */
.L_x_4212:
[----:B------:R-:W-:Y:S01]  /*b7b0*/  F2FP.F16.F32.PACK_AB R0, RZ, R0 ;  /* 0x00000000ff00723e */ /* 0x000fe200000000ff */
[----:B------:R-:W-:Y:S06]  /*b7c0*/  BRA `(.L_x_4187) ;  /* 0x0000000000647947 */ /* 0x000fec0003800000 */
.L_x_4186:
[----:B------:R-:W-:Y:S01]  /*b7d0*/  MOV R0, 0x0 ;  /* 0x0000000000007802 */ /* 0x000fe20000000f00 */
[----:B------:R-:W0:Y:S01]  /*b7e0*/  LDCU.64 UR4, c[0x4][0x128] ;  /* 0x01002500ff0477ac */ /* 0x000e220008000a00 */
[----:B------:R-:W-:Y:S02]  /*b7f0*/  HFMA2 R8, -RZ, RZ, 0, 4.64916229248046875e-06 ;  /* 0x0000004eff087431 */ /* 0x000fe400000001ff */
        /* <DEDUP_REMOVED lines=13> */
.L_x_4214:
[----:B------:R-:W-:Y:S01]  /*b8d0*/  PRMT R0, RZ, 0x7610, R0 ;  /* 0x00007610ff007816 */ /* 0x000fe20000000000 */
[----:B------:R-:W-:Y:S06]  /*b8e0*/  BRA `(.L_x_4187) ;  /* 0x00000000001c7947 */ /* 0x000fec0003800000 */
.L_x_4211:
[----:B------:R-:W2:Y:S02]  /*b8f0*/  LDG.E.64 R2, desc[UR36][R2.64] ;  /* 0x0000002402027981 */ /* 0x000ea4000c1e1b00 */
[----:B--2---:R-:W0:Y:S02]  /*b900*/  I2F.U64 R0, R2 ;  /* 0x0000000200007312 */ /* 0x004e240000301000 */
[----:B0-----:R-:W-:Y:S01]  /*b910*/  F2FP.F16.F32.PACK_AB R0, RZ, R0 ;  /* 0x00000000ff00723e */ /* 0x001fe200000000ff */
[----:B------:R-:W-:Y:S06]  /*b920*/  BRA `(.L_x_4187) ;  /* 0x00000000000c7947 */ /* 0x000fec0003800000 */
.L_x_4210:
[----:B------:R-:W2:Y:S02]  /*b930*/  LDG.E R2, desc[UR36][R2.64] ;  /* 0x0000002402027981 */ /* 0x000ea4000c1e1900 */
[----:B--2---:R-:W-:-:S04]  /*b940*/  I2FP.F32.U32 R0, R2 ;  /* 0x0000000200007245 */ /* 0x004fc80000201000 */
[----:B------:R-:W-:-:S07]  /*b950*/  F2FP.F16.F32.PACK_AB R0, RZ, R0 ;  /* 0x00000000ff00723e */ /* 0x000fce00000000ff */
.L_x_4187:
[----:B-----5:R-:W-:Y:S01]  /*b960*/  HADD2.F32 R0, -RZ, R0.H0_H0 ;  /* 0x20000000ff007230 */ /* 0x020fe20000004100 */
[----:B------:R-:W2:Y:S04]  /*b970*/  LDCU UR5, c[0x0][0x590] ;  /* 0x0000b200ff0577ac */ /* 0x000ea80008000800 */
[----:B------:R-:W-:Y:S01]  /*b980*/  FSETP.GT.FTZ.AND P0, PT, R0, RZ, PT ;  /* 0x000000ff0000720b */ /* 0x000fe20003f14000 */
[----:B------:R-:W-:-:S04]  /*b990*/  UPRMT UR4, UR41, 0x9910, URZ ;  /* 0x0000991029047896 */ /* 0x000fc800080000ff */
        /* <DEDUP_REMOVED lines=16> */
.L_x_4218:
[----:B01----:R-:W-:-:S06]  /*baa0*/  HADD2.F32 R3, -RZ, R0.H0_H0 ;  /* 0x20000000ff037230 */ /* 0x003fcc0000004100 */
[----:B------:R-:W0:Y:S02]  /*bab0*/  F2I.S64.TRUNC R2, R3 ;  /* 0x0000000300027311 */ /* 0x000e24000020d900 */
[----:B0-----:R-:W-:Y:S01]  /*bac0*/  STG.E.U8 desc[UR36][R16.64], R2 ;  /* 0x0000000210007986 */ /* 0x001fe2000c101124 */
[----:B------:R-:W-:Y:S05]  /*bad0*/  EXIT ;  /* 0x000000000000794d */ /* 0x000fea0003800000 */
.L_x_4217:
        /* <DEDUP_REMOVED lines=10> */
.L_x_4221:
[----:B------:R-:W-:-:S04]  /*bb80*/  HADD2.F32 R0, -RZ, R0.H0_H0 ;  /* 0x20000000ff007230 */ /* 0x000fc80000004100 */
[----:B01----:R-:W0:Y:S02]  /*bb90*/  F2I.FTZ.TRUNC.NTZ R3, R0 ;  /* 0x0000000000037305 */ /* 0x003e24000021f100 */
[----:B0-----:R-:W-:Y:S01]  /*bba0*/  STG.E desc[UR36][R16.64], R3 ;  /* 0x0000000310007986 */ /* 0x001fe2000c101924 */
[----:B------:R-:W-:Y:S05]  /*bbb0*/  EXIT ;  /* 0x000000000000794d */ /* 0x000fea0003800000 */
.L_x_4220:
[----:B------:R-:W-:-:S04]  /*bbc0*/  HADD2.F32 R0, -RZ, R0.H0_H0 ;  /* 0x20000000ff007230 */ /* 0x000fc80000004100 */
[----:B01----:R-:W0:Y:S02]  /*bbd0*/  F2I.FTZ.TRUNC.NTZ R3, R0 ;  /* 0x0000000000037305 */ /* 0x003e24000021f100 */
[----:B0-----:R-:W-:Y:S01]  /*bbe0*/  STG.E.U16 desc[UR36][R16.64], R3 ;  /* 0x0000000310007986 */ /* 0x001fe2000c101524 */
[----:B------:R-:W-:Y:S05]  /*bbf0*/  EXIT ;  /* 0x000000000000794d */ /* 0x000fea0003800000 */
.L_x_4216:
        /* <DEDUP_REMOVED lines=9> */
.L_x_4223:
[----:B------:R-:W-:Y:S01]  /*bc90*/  STG.E.U16 desc[UR36][R16.64], R0 ;  /* 0x0000000010007986 */ /* 0x000fe2000c101524 */
[----:B------:R-:W-:Y:S05]  /*bca0*/  EXIT ;  /* 0x000000000000794d */ /* 0x000fea0003800000 */
.L_x_4222:
        /* <DEDUP_REMOVED lines=10> */
.L_x_4225:
[----:B------:R-:W-:-:S05]  /*bd50*/  HADD2.F32 R0, -RZ, R0.H0_H0 ;  /* 0x20000000ff007230 */ /* 0x000fca0000004100 */
[----:B------:R-:W-:-:S04]  /*bd60*/  F2FP.F16.F32.PACK_AB R0, RZ, R0 ;  /* 0x00000000ff00723e */ /* 0x000fc800000000ff */
[----:B------:R-:W-:-:S05]  /*bd70*/  PRMT R0, R0, 0x5410, RZ ;  /* 0x0000541000007816 */ /* 0x000fca00000000ff */
[----:B------:R-:W-:Y:S01]  /*bd80*/  STG.E desc[UR36][R16.64], R0 ;  /* 0x0000000010007986 */ /* 0x000fe2000c101924 */
[----:B------:R-:W-:Y:S05]  /*bd90*/  EXIT ;  /* 0x000000000000794d */ /* 0x000fea0003800000 */
.L_x_4224:
[----:B01----:R-:W-:-:S05]  /*bda0*/  HADD2.F32 R2, -RZ, R0.H0_H0 ;  /* 0x20000000ff027230 */ /* 0x003fca0000004100 */
[----:B------:R-:W-:-:S06]  /*bdb0*/  FMUL.FTZ R2, R2, 1 ;  /* 0x3f80000002027820 */ /* 0x000fcc0000410000 */
[----:B------:R-:W0:Y:S02]  /*bdc0*/  F2F.F64.F32 R2, R2 ;  /* 0x0000000200027310 */ /* 0x000e240000201800 */
[----:B0-----:R-:W-:Y:S01]  /*bdd0*/  STG.E.64 desc[UR36][R16.64], R2 ;  /* 0x0000000210007986 */ /* 0x001fe2000c101b24 */
[----:B------:R-:W-:Y:S05]  /*bde0*/  EXIT ;  /* 0x000000000000794d */ /* 0x000fea0003800000 */
.L_x_4215:
        /* <DEDUP_REMOVED lines=14> */
.L_x_4229:
[----:B01----:R-:W-:Y:S01]  /*bed0*/  HADD2.F32 R3, -RZ, R0.H0_H0 ;  /* 0x20000000ff037230 */ /* 0x003fe20000004100 */
        /* <DEDUP_REMOVED lines=16> */
.L_x_4232:
[----:B------:R-:W-:-:S04]  /*bfe0*/  SHF.R.U32.HI R3, RZ, 0x18, R3 ;  /* 0x00000018ff037819 */ /* 0x000fc80000011603 */
[----:B------:R-:W-:-:S04]  /*bff0*/  LOP3.LUT R0, R0, 0x80, R3, 0xf8, !PT ;  /* 0x0000008000007812 */ /* 0x000fc800078ef803 */
[----:B------:R-:W-:-:S07]  /*c000*/  PRMT R8, R0, 0x7610, R8 ;  /* 0x0000761000087816 */ /* 0x000fce0000000008 */
.L_x_4231:
[----:B------:R-:W-:Y:S05]  /*c010*/  BSYNC.RECONVERGENT B0 ;  /* 0x0000000000007941 */ /* 0x000fea0003800200 */
.L_x_4230:
[----:B------:R-:W-:Y:S01]  /*c020*/  STG.E.U8 desc[UR36][R16.64], R8 ;  /* 0x0000000810007986 */ /* 0x000fe2000c101124 */
[----:B------:R-:W-:Y:S05]  /*c030*/  EXIT ;  /* 0x000000000000794d */ /* 0x000fea0003800000 */
.L_x_4228:
        /* <DEDUP_REMOVED lines=17> */
.L_x_4235:
[----:B------:R-:W-:-:S04]  /*c150*/  SHF.R.U32.HI R3, RZ, 0x18, R3 ;  /* 0x00000018ff037819 */ /* 0x000fc80000011603 */
[----:B------:R-:W-:-:S04]  /*c160*/  LOP3.LUT R0, R0, 0x80, R3, 0xf8, !PT ;  /* 0x0000008000007812 */ /* 0x000fc800078ef803 */
[----:B------:R-:W-:-:S07]  /*c170*/  PRMT R8, R0, 0x7610, R8 ;  /* 0x0000761000087816 */ /* 0x000fce0000000008 */
.L_x_4234:
[----:B------:R-:W-:Y:S05]  /*c180*/  BSYNC.RECONVERGENT B0 ;  /* 0x0000000000007941 */ /* 0x000fea0003800200 */
.L_x_4233:
[----:B------:R-:W-:Y:S01]  /*c190*/  STG.E.U8 desc[UR36][R16.64], R8 ;  /* 0x0000000810007986 */ /* 0x000fe2000c101124 */
[----:B------:R-:W-:Y:S05]  /*c1a0*/  EXIT ;  /* 0x000000000000794d */ /* 0x000fea0003800000 */
.L_x_4227:
        /* <DEDUP_REMOVED lines=22> */
.L_x_4237:
[----:B01----:R-:W-:-:S06]  /*c310*/  HADD2.F32 R2, -RZ, R0.H0_H0 ;  /* 0x20000000ff027230 */ /* 0x003fcc0000004100 */
[----:B------:R-:W0:Y:S02]  /*c320*/  F2I.U64.TRUNC R2, R2 ;  /* 0x0000000200027311 */ /* 0x000e24000020d800 */
[----:B0-----:R-:W-:Y:S01]  /*c330*/  STG.E.64 desc[UR36][R16.64], R2 ;  /* 0x0000000210007986 */ /* 0x001fe2000c101b24 */
[----:B------:R-:W-:Y:S05]  /*c340*/  EXIT ;  /* 0x000000000000794d */ /* 0x000fea0003800000 */
.L_x_4236:
[----:B------:R-:W-:-:S04]  /*c350*/  HADD2.F32 R0, -RZ, R0.H0_H0 ;  /* 0x20000000ff007230 */ /* 0x000fc80000004100 */
[----:B01----:R-:W0:Y:S02]  /*c360*/  F2I.FTZ.U32.TRUNC.NTZ R3, R0 ;  /* 0x0000000000037305 */ /* 0x003e24000021f000 */
[----:B0-----:R-:W-:Y:S01]  /*c370*/  STG.E desc[UR36][R16.64], R3 ;  /* 0x0000000310007986 */ /* 0x001fe2000c101924 */
[----:B------:R-:W-:Y:S05]  /*c380*/  EXIT ;  /* 0x000000000000794d */ /* 0x000fea0003800000 */
.L_x_4226:
        /* <DEDUP_REMOVED lines=11> */
.L_x_4239:
[----:B------:R-:W-:Y:S01]  /*c440*/  HADD2.F32 R0, -RZ, R0.H0_H0 ;  /* 0x20000000ff007230 */ /* 0x000fe20000004100 */
[----:B------:R-:W-:-:S04]  /*c450*/  CS2R R6, SRZ ;  /* 0x0000000000067805 */ /* 0x000fc8000001ff00 */
[----:B------:R-:W-:-:S04]  /*c460*/  FMUL.FTZ R0, R0, 1 ;  /* 0x3f80000000007820 */ /* 0x000fc80000410000 */
[----:B------:R-:W2:Y:S02]  /*c470*/  F2F.F64.F32 R4, R0 ;  /* 0x0000000000047310 */ /* 0x000ea40000201800 */
[----:B--2---:R-:W-:Y:S01]  /*c480*/  STG.E.128 desc[UR36][R16.64], R4 ;  /* 0x0000000410007986 */ /* 0x004fe2000c101d24 */
[----:B------:R-:W-:Y:S05]  /*c490*/  EXIT ;  /* 0x000000000000794d */ /* 0x000fea0003800000 */
.L_x_4238:
[----:B------:R-:W-:-:S09]  /*c4a0*/  UISETP.NE.AND UP0, UPT, UR4, 0xf, UPT ;  /* 0x0000000f0400788c */ /* 0x000fd2000bf05270 */
[----:B------:R-:W-:Y:S05]  /*c4b0*/  BRA.U !UP0, `(.L_x_4240) ;  /* 0x0000000108e87547 */ /* 0x000fea000b800000 */
[----:B------:R-:W-:-:S09]  /*c4c0*/  UISETP.NE.AND UP0, UPT, UR4, 0x17, UPT ;  /* 0x000000170400788c */ /* 0x000fd2000bf05270 */
[----:B------:R-:W-:Y:S05]  /*c4d0*/  BRA.U !UP0, `(.L_x_4241) ;  /* 0x0000000108907547 */ /* 0x000fea000b800000 */
[----:B------:R-:W-:-:S09]  /*c4e0*/  UISETP.NE.AND UP0, UPT, UR4, 0x18, UPT ;  /* 0x000000180400788c */ /* 0x000fd2000bf05270 */
[----:B------:R-:W-:Y:S05]  /*c4f0*/  BRA.U !UP0, `(.L_x_4242) ;  /* 0x0000000108447547 */ /* 0x000fea000b800000 */
.L_x_4219:
[----:B------:R-:W-:Y:S01]  /*c500*/  MOV R0, 0x0 ;  /* 0x0000000000007802 */ /* 0x000fe20000000f00 */
[----:B------:R-:W2:Y:S01]  /*c510*/  LDCU.64 UR4, c[0x4][0x128] ;  /* 0x01002500ff0477ac */ /* 0x000ea20008000a00 */
[----:B------:R-:W-:Y:S02]  /*c520*/  HFMA2 R8, -RZ, RZ, 0, 6.020069122314453125e-06 ;  /* 0x00000065ff087431 */ /* 0x000fe400000001ff */
[----:B------:R-:W-:Y:S01]  /*c530*/  IMAD.MOV.U32 R12, RZ, RZ, 0x1 ;  /* 0x00000001ff0c7424 */ /* 0x000fe200078e00ff */
[----:B01----:R0:W1:Y:S01]  /*c540*/  LDC.64 R2, c[0x4][R0] ;  /* 0x0100000000027b82 */ /* 0x0030620000000a00 */
[----:B------:R-:W3:Y:S01]  /*c550*/  LDCU.64 UR6, c[0x4][0x130] ;  /* 0x01002600ff0677ac */ /* 0x000ee20008000a00 */
[----:B------:R-:W-:Y:S01]  /*c560*/  MOV R13, RZ ;  /* 0x000000ff000d7202 */ /* 0x000fe20000000f00 */
[----:B------:R-:W4:Y:S01]  /*c570*/  LDCU.64 UR8, c[0x4][0x30] ;  /* 0x01000600ff0877ac */ /* 0x000f220008000a00 */
[----:B--2---:R-:W-:Y:S01]  /*c580*/  MOV R4, UR4 ;  /* 0x0000000400047c02 */ /* 0x004fe20008000f00 */
[----:B------:R-:W-:Y:S01]  /*c590*/  IMAD.U32 R5, RZ, RZ, UR5 ;  /* 0x00000005ff057e24 */ /* 0x000fe2000f8e00ff */
[----:B---3--:R-:W-:Y:S01]  /*c5a0*/  MOV R6, UR6 ;  /* 0x0000000600067c02 */ /* 0x008fe20008000f00 */
[----:B------:R-:W-:Y:S01]  /*c5b0*/  IMAD.U32 R7, RZ, RZ, UR7 ;  /* 0x00000007ff077e24 */ /* 0x000fe2000f8e00ff */
[----:B----4-:R-:W-:Y:S01]  /*c5c0*/  MOV R10, UR8 ;  /* 0x00000008000a7c02 */ /* 0x010fe20008000f00 */
[----:B0-----:R-:W-:-:S07]  /*c5d0*/  IMAD.U32 R11, RZ, RZ, UR9 ;  /* 0x00000009ff0b7e24 */ /* 0x001fce000f8e00ff */
[----:B------:R-:W-:-:S07]  /*c5e0*/  LEPC R20, `(.L_x_4243) ;  /* 0x000000001014794e */ /* 0x000fce0000000000 */
[----:B-1----:R-:W-:Y:S05]  /*c5f0*/  CALL.ABS.NOINC R2 ;  /* 0x0000000002007343 */ /* 0x002fea0003c00000 */
.L_x_4243:
[----:B------:R-:W-:Y:S05]  /*c600*/  EXIT ;  /* 0x000000000000794d */ /* 0x000fea0003800000 */
.L_x_4242:
        /* <DEDUP_REMOVED lines=13> */
.L_x_4245:
[----:B------:R-:W-:Y:S05]  /*c6e0*/  BSYNC.RECONVERGENT B0 ;  /* 0x0000000000007941 */ /* 0x000fea0003800200 */
.L_x_4244:
[----:B------:R-:W-:-:S05]  /*c6f0*/  LOP3.LUT R3, R0, 0x80, R3, 0xf8, !PT ;  /* 0x0000008000037812 */ /* 0x000fca00078ef803 */
[----:B------:R-:W-:Y:S01]  /*c700*/  STG.E.U8 desc[UR36][R16.64], R3 ;  /* 0x0000000310007986 */ /* 0x000fe2000c101124 */
[----:B------:R-:W-:Y:S05]  /*c710*/  EXIT ;  /* 0x000000000000794d */ /* 0x000fea0003800000 */
.L_x_4241:
        /* <DEDUP_REMOVED lines=12> */
.L_x_4247:
[----:B------:R-:W-:Y:S01]  /*c7e0*/  HFMA2 R0, -RZ, RZ, 0, 7.569789886474609375e-06 ;  /* 0x0000007fff007431 */ /* 0x000fe200000001ff */
[----:B------:R-:W-:-:S04]  /*c7f0*/  ISETP.GT.U32.AND P0, PT, R2, 0x7f800000, PT ;  /* 0x7f8000000200780c */ /* 0x000fc80003f04070 */
[----:B------:R-:W-:-:S09]  /*c800*/  SEL R0, R0, 0x7c, P0 ;  /* 0x0000007c00007807 */ /* 0x000fd20000000000 */
.L_x_4248:
[----:B------:R-:W-:Y:S05]  /*c810*/  BSYNC.RECONVERGENT B0 ;  /* 0x0000000000007941 */ /* 0x000fea0003800200 */
.L_x_4246:
[----:B------:R-:W-:-:S04]  /*c820*/  SHF.R.U32.HI R3, RZ, 0x18, R3 ;  /* 0x00000018ff037819 */ /* 0x000fc80000011603 */
[----:B------:R-:W-:-:S05]  /*c830*/  LOP3.LUT R3, R0, 0x80, R3, 0xf8, !PT ;  /* 0x0000008000037812 */ /* 0x000fca00078ef803 */
[----:B------:R-:W-:Y:S01]  /*c840*/  STG.E.U8 desc[UR36][R16.64], R3 ;  /* 0x0000000310007986 */ /* 0x000fe2000c101124 */
[----:B------:R-:W-:Y:S05]  /*c850*/  EXIT ;  /* 0x000000000000794d */ /* 0x000fea0003800000 */
.L_x_4240:
[----:B------:R-:W-:-:S05]  /*c860*/  HADD2.F32 R0, -RZ, R0.H0_H0 ;  /* 0x20000000ff007230 */ /* 0x000fca0000004100 */
[----:B------:R-:W-:-:S05]  /*c870*/  F2FP.BF16.F32.PACK_AB R0, RZ, R0 ;  /* 0x00000000ff00723e */ /* 0x000fca00000010ff */
[----:B------:R-:W-:Y:S01]  /*c880*/  STG.E.U16 desc[UR36][R16.64], R0 ;  /* 0x0000000010007986 */ /* 0x000fe2000c101524 */
[----:B------:R-:W-:Y:S05]  /*c890*/  EXIT ;  /* 0x000000000000794d */ /* 0x000fea0003800000 */
.L_x_4249:
        /* <DEDUP_REMOVED lines=14> */
.L_x_5755:


//--------------------- .text._ZN2at6native27unrolled_elementwise_kernelIZZZNS0_66_GLOBAL__N__d53a5ca4_28_ActivationLeakyReluKernel_cu_9e10b42f_311217leaky_relu_kernelERNS_18TensorIteratorBaseERKN3c106ScalarEENKUlvE_clEvENKUlvE1_clEvEUlNS5_4HalfEE_St5arrayIPcLm2EELi4E23TrivialOffsetCalculatorILi1EjESH_NS0_6memory12LoadWithCastILi1EEENSI_13StoreWithCastILi1EEEEEviT_T0_T2_T3_T4_T5_ --------------------------
	.section	.text._ZN2at6native27unrolled_elementwise_kernelIZZZNS0_66_GLOBAL__N__d53a5ca4_28_ActivationLeakyReluKernel_cu_9e10b42f_311217leaky_relu_kernelERNS_18TensorIteratorBaseERKN3c106ScalarEENKUlvE_clEvENKUlvE1_clEvEUlNS5_4HalfEE_St5arrayIPcLm2EELi4E23TrivialOffsetCalculatorILi1EjESH_NS0_6memory12LoadWithCastILi1EEENSI_13StoreWithCastILi1EEEEEviT_T0_T2_T3_T4_T5_,"ax",@progbits
	.align	128
        .global         _ZN2at6native27unrolled_elementwise_kernelIZZZNS0_66_GLOBAL__N__d53a5ca4_28_ActivationLeakyReluKernel_cu_9e10b42f_311217leaky_relu_kernelERNS_18TensorIteratorBaseERKN3c106ScalarEENKUlvE_clEvENKUlvE1_clEvEUlNS5_4HalfEE_St5arrayIPcLm2EELi4E23TrivialOffsetCalculatorILi1EjESH_NS0_6memory12LoadWithCastILi1EEENSI_13StoreWithCastILi1EEEEEviT_T0_T2_T3_T4_T5_
        .type           _ZN2at6native27unrolled_elementwise_kernelIZZZNS0_66_GLOBAL__N__d53a5ca4_28_ActivationLeakyReluKernel_cu_9e10b42f_311217leaky_relu_kernelERNS_18TensorIteratorBaseERKN3c106ScalarEENKUlvE_clEvENKUlvE1_clEvEUlNS5_4HalfEE_St5arrayIPcLm2EELi4E23TrivialOffsetCalculatorILi1EjESH_NS0_6memory12LoadWithCastILi1EEENSI_13StoreWithCastILi1EEEEEviT_T0_T2_T3_T4_T5_,@function
        .size           _ZN2at6native27unrolled_elementwise_kernelIZZZNS0_66_GLOBAL__N__d53a5ca4_28_ActivationLeakyReluKernel_cu_9e10b42f_311217leaky_relu_kernelERNS_18TensorIteratorBaseERKN3c106ScalarEENKUlvE_clEvENKUlvE1_clEvEUlNS5_4HalfEE_St5arrayIPcLm2EELi4E23TrivialOffsetCalculatorILi1EjESH_NS0_6memory12LoadWithCastILi1EEENSI_13StoreWithCastILi1EEEEEviT_T0_T2_T3_T4_T5_,(.L_x_5756 - _ZN2at6native27unrolled_elementwise_kernelIZZZNS0_66_GLOBAL__N__d53a5ca4_28_ActivationLeakyReluKernel_cu_9e10b42f_311217leaky_relu_kernelERNS_18TensorIteratorBaseERKN3c106ScalarEENKUlvE_clEvENKUlvE1_clEvEUlNS5_4HalfEE_St5arrayIPcLm2EELi4E23TrivialOffsetCalculatorILi1EjESH_NS0_6memory12LoadWithCastILi1EEENSI_13StoreWithCastILi1EEEEEviT_T0_T2_T3_T4_T5_)
        .other          _ZN2at6native27unrolled_elementwise_kernelIZZZNS0_66_GLOBAL__N__d53a5ca4_28_ActivationLeakyReluKernel_cu_9e10b42f_311217leaky_relu_kernelERNS_18TensorIteratorBaseERKN3c106ScalarEENKUlvE_clEvENKUlvE1_clEvEUlNS5_4HalfEE_St5arrayIPcLm2EELi4E23TrivialOffsetCalculatorILi1EjESH_NS0_6memory12LoadWithCastILi1EEENSI_13StoreWithCastILi1EEEEEviT_T0_T2_T3_T4_T5_,@"STO_CUDA_ENTRY STV_DEFAULT"
_ZN2at6native27unrolled_elementwise_kernelIZZZNS0_66_GLOBAL__N__d53a5ca4_28_ActivationLeakyReluKernel_cu_9e10b42f_311217leaky_relu_kernelERNS_18TensorIteratorBaseERKN3c106ScalarEENKUlvE_clEvENKUlvE1_clEvEUlNS5_4HalfEE_St5arrayIPcLm2EELi4E23TrivialOffsetCalculatorILi1EjESH_NS0_6memory12LoadWithCastILi1EEENSI_13StoreWithCastILi1EEEEEviT_T0_T2_T3_T4_T5_:
.text._ZN2at6native27unrolled_elementwise_kernelIZZZNS0_66_GLOBAL__N__d53a5ca4_28_ActivationLeakyReluKernel_cu_9e10b42f_311217leaky_relu_kernelERNS_18TensorIteratorBaseERKN3c106ScalarEENKUlvE_clEvENKUlvE1_clEvEUlNS5_4HalfEE_St5arrayIPcLm2EELi4E23TrivialOffsetCalculatorILi1EjESH_NS0_6memory12LoadWithCastILi1EEENSI_13StoreWithCastILi1EEEEEviT_T0_T2_T3_T4_T5_:
        /* <DEDUP_REMOVED lines=34> */
.L_x_4255:
[----:B------:R-:W2:Y:S02]  /*0220*/  LDG.E.U8 R2, desc[UR36][R2.64] ;  /* 0x0000002402027981 */ /* 0x000ea4000c1e1100 */
[----:B--2---:R-:W-:-:S04]  /*0230*/  I2FP.F32.U32 R0, R2 ;  /* 0x0000000200007245 */ /* 0x004fc80000201000 */
[----:B------:R-:W-:-:S04]  /*0240*/  F2FP.F16.F32.PACK_AB R0, RZ, R0 ;  /* 0x00000000ff00723e */ /* 0x000fc800000000ff */
[----:B------:R-:W-:Y:S01]  /*0250*/  PRMT R16, R0, 0x7610, R16 ;  /* 0x0000761000107816 */ /* 0x000fe20000000010 */
[----:B------:R-:W-:Y:S06]  /*0260*/  BRA `(.L_x_4257) ;  /* 0x0000000c00b47947 */ /* 0x000fec0003800000 */
.L_x_4254:
        /* <DEDUP_REMOVED lines=11> */
.L_x_4259:
[----:B------:R-:W2:Y:S02]  /*0320*/  LDG.E R2, desc[UR36][R2.64] ;  /* 0x0000002402027981 */ /* 0x000ea4000c1e1900 */
[----:B--2---:R-:W-:-:S04]  /*0330*/  I2FP.F32.S32 R0, R2 ;  /* 0x0000000200007245 */ /* 0x004fc80000201400 */
[----:B------:R-:W-:-:S04]  /*0340*/  F2FP.F16.F32.PACK_AB R0, RZ, R0 ;  /* 0x00000000ff00723e */ /* 0x000fc800000000ff */
[----:B------:R-:W-:Y:S01]  /*0350*/  PRMT R16, R0, 0x7610, R16 ;  /* 0x0000761000107816 */ /* 0x000fe20000000010 */
[----:B------:R-:W-:Y:S06]  /*0360*/  BRA `(.L_x_4257) ;  /* 0x0000000c00747947 */ /* 0x000fec0003800000 */
.L_x_4258:
[----:B------:R-:W2:Y:S02]  /*0370*/  LDG.E.U16 R2, desc[UR36][R2.64] ;  /* 0x0000002402027981 */ /* 0x000ea4000c1e1500 */
[----:B--2---:R-:W0:Y:S02]  /*0380*/  I2F.S16 R0, R2 ;  /* 0x0000000200007306 */ /* 0x004e240000101400 */
[----:B0-----:R-:W-:-:S04]  /*0390*/  F2FP.F16.F32.PACK_AB R0, RZ, R0 ;  /* 0x00000000ff00723e */ /* 0x001fc800000000ff */
[----:B------:R-:W-:Y:S01]  /*03a0*/  PRMT R16, R0, 0x7610, R16 ;  /* 0x0000761000107816 */ /* 0x000fe20000000010 */
[----:B------:R-:W-:Y:S06]  /*03b0*/  BRA `(.L_x_4257) ;  /* 0x0000000c00607947 */ /* 0x000fec0003800000 */
.L_x_4253:
        /* <DEDUP_REMOVED lines=9> */
.L_x_4261:
[----:B------:R1:W5:Y:S01]  /*0450*/  LDG.E.U16 R16, desc[UR36][R2.64] ;  /* 0x0000002402107981 */ /* 0x000362000c1e1500 */
[----:B------:R-:W-:Y:S05]  /*0460*/  BRA `(.L_x_4257) ;  /* 0x0000000c00347947 */ /* 0x000fea0003800000 */
.L_x_4260:
        /* <DEDUP_REMOVED lines=9> */
.L_x_4263:
[----:B------:R0:W5:Y:S01]  /*0500*/  LDG.E.U16 R16, desc[UR36][R2.64] ;  /* 0x0000002402107981 */ /* 0x000162000c1e1500 */
[----:B------:R-:W-:Y:S05]  /*0510*/  BRA `(.L_x_4257) ;  /* 0x0000000c00087947 */ /* 0x000fea0003800000 */
.L_x_4262:
        /* <DEDUP_REMOVED lines=9> */
.L_x_4252:
        /* <DEDUP_REMOVED lines=14> */
.L_x_4266:
        /* <DEDUP_REMOVED lines=9> */
.L_x_4265:
        /* <DEDUP_REMOVED lines=27> */
.L_x_4268:
        /* <DEDUP_REMOVED lines=14> */
.L_x_4267:
[----:B------:R-:W2:Y:S02]  /*09b0*/  LDG.E.U16 R0, desc[UR36][R2.64] ;  /* 0x0000002402007981 */ /* 0x000ea4000c1e1500 */
[----:B--2---:R-:W-:-:S05]  /*09c0*/  IMAD.U32 R0, R0, 0x10000, RZ ;  /* 0x0001000000007824 */ /* 0x004fca00078e00ff */
[----:B------:R-:W-:-:S04]  /*09d0*/  F2FP.F16.F32.PACK_AB R0, RZ, R0 ;  /* 0x00000000ff00723e */ /* 0x000fc800000000ff */
[----:B------:R-:W-:Y:S01]  /*09e0*/  PRMT R16, R0, 0x7610, R16 ;  /* 0x0000761000107816 */ /* 0x000fe20000000010 */
[----:B------:R-:W-:Y:S06]  /*09f0*/  BRA `(.L_x_4257) ;  /* 0x0000000400d07947 */ /* 0x000fec0003800000 */
.L_x_4264:
        /* <DEDUP_REMOVED lines=13> */
.L_x_4271:
        /* <DEDUP_REMOVED lines=21> */
.L_x_4275:
[----:B------:R-:W-:Y:S05]  /*0c20*/  BSYNC.RECONVERGENT B1 ;  /* 0x0000000000017941 */ /* 0x000fea0003800200 */
.L_x_4274:
[----:B------:R-:W-:Y:S01]  /*0c30*/  IMAD.SHL.U32 R0, R0, 0x100000, RZ ;  /* 0x0010000000007824 */ /* 0x000fe200078e00ff */
[----:B------:R-:W-:-:S04]  /*0c40*/  LEA R2, R2, 0x3b800000, 0x17 ;  /* 0x3b80000002027811 */ /* 0x000fc800078eb8ff */
[----:B------:R-:W-:-:S07]  /*0c50*/  LOP3.LUT R0, R2, R0, R7, 0xfe, !PT ;  /* 0x0000000002007212 */ /* 0x000fce00078efe07 */
.L_x_4273:
[----:B------:R-:W-:Y:S05]  /*0c60*/  BSYNC.RECONVERGENT B0 ;  /* 0x0000000000007941 */ /* 0x000fea0003800200 */
.L_x_4272:
[----:B------:R-:W-:-:S04]  /*0c70*/  F2FP.F16.F32.PACK_AB R0, RZ, R0 ;  /* 0x00000000ff00723e */ /* 0x000fc800000000ff */
[----:B------:R-:W-:Y:S01]  /*0c80*/  PRMT R16, R0, 0x7610, R16 ;  /* 0x0000761000107816 */ /* 0x000fe20000000010 */
[----:B------:R-:W-:Y:S06]  /*0c90*/  BRA `(.L_x_4257) ;  /* 0x0000000400287947 */ /* 0x000fec0003800000 */
.L_x_4270:
        /* <DEDUP_REMOVED lines=21> */
.L_x_4279:
[----:B------:R-:W-:Y:S05]  /*0df0*/  BSYNC.RECONVERGENT B1 ;  /* 0x0000000000017941 */ /* 0x000fea0003800200 */
.L_x_4278:
[----:B------:R-:W-:Y:S01]  /*0e00*/  IMAD.SHL.U32 R0, R0, 0x200000, RZ ;  /* 0x0020000000007824 */ /* 0x000fe200078e00ff */
[----:B------:R-:W-:-:S04]  /*0e10*/  LEA R2, R2, 0x37800000, 0x17 ;  /* 0x3780000002027811 */ /* 0x000fc800078eb8ff */
[----:B------:R-:W-:-:S07]  /*0e20*/  LOP3.LUT R0, R2, R0, R7, 0xfe, !PT ;  /* 0x0000000002007212 */ /* 0x000fce00078efe07 */
.L_x_4277:
[----:B------:R-:W-:Y:S05]  /*0e30*/  BSYNC.RECONVERGENT B0 ;  /* 0x0000000000007941 */ /* 0x000fea0003800200 */
.L_x_4276:
[----:B------:R-:W-:-:S04]  /*0e40*/  F2FP.F16.F32.PACK_AB R0, RZ, R0 ;  /* 0x00000000ff00723e */ /* 0x000fc800000000ff */
[----:B------:R-:W-:Y:S01]  /*0e50*/  PRMT R16, R0, 0x7610, R16 ;  /* 0x0000761000107816 */ /* 0x000fe20000000010 */
[----:B------:R-:W-:Y:S06]  /*0e60*/  BRA `(.L_x_4257) ;  /* 0x0000000000b47947 */ /* 0x000fec0003800000 */
.L_x_4269:
[----:B------:R-:W-:-:S09]  /*0e70*/  UISETP.NE.AND UP0, UPT, UR4, 0x1c, UPT ;  /* 0x0000001c0400788c */ /* 0x000fd2000bf05270 */
[----:B------:R-:W-:Y:S05]  /*0e80*/  BRA.U !UP0, `(.L_x_4280) ;  /* 0x00000001089c7547 */ /* 0x000fea000b800000 */
[----:B------:R-:W-:-:S09]  /*0e90*/  UISETP.NE.AND UP0, UPT, UR4, 0x1d, UPT ;  /* 0x0000001d0400788c */ /* 0x000fd2000bf05270 */
[----:B------:R-:W-:Y:S05]  /*0ea0*/  BRA.U !UP0, `(.L_x_4281) ;  /* 0x0000000108807547 */ /* 0x000fea000b800000 */
[----:B------:R-:W-:-:S09]  /*0eb0*/  UISETP.NE.AND UP0, UPT, UR4, 0x2c, UPT ;  /* 0x0000002c0400788c */ /* 0x000fd2000bf05270 */
[----:B------:R-:W-:Y:S05]  /*0ec0*/  BRA.U !UP0, `(.L_x_4282) ;  /* 0x0000000108487547 */ /* 0x000fea000b800000 */
.L_x_4256:
        /* <DEDUP_REMOVED lines=16> */
.L_x_4283:
[----:B------:R-:W-:Y:S01]  /*0fd0*/  PRMT R16, RZ, 0x7610, R16 ;  /* 0x00007610ff107816 */ /* 0x000fe20000000010 */
[----:B------:R-:W-:Y:S06]  /*0fe0*/  BRA `(.L_x_4257) ;  /* 0x0000000000547947 */ /* 0x000fec0003800000 */
.L_x_4282:
        /* <DEDUP_REMOVED lines=8> */
.L_x_4285:
[----:B------:R-:W-:Y:S05]  /*1070*/  BSYNC.RECONVERGENT B0 ;  /* 0x0000000000007941 */ /* 0x000fea0003800200 */
.L_x_4284:
[----:B------:R-:W-:-:S04]  /*1080*/  F2FP.F16.F32.PACK_AB R0, RZ, R0 ;  /* 0x00000000ff00723e */ /* 0x000fc800000000ff */
[----:B------:R-:W-:Y:S01]  /*1090*/  PRMT R16, R0, 0x7610, R16 ;  /* 0x0000761000107816 */ /* 0x000fe20000000010 */
[----:B------:R-:W-:Y:S06]  /*10a0*/  BRA `(.L_x_4257) ;  /* 0x0000000000247947 */ /* 0x000fec0003800000 */
.L_x_4281:
[----:B------:R-:W2:Y:S02]  /*10b0*/  LDG.E.64 R2, desc[UR36][R2.64] ;  /* 0x0000002402027981 */ /* 0x000ea4000c1e1b00 */
[----:B--2---:R-:W0:Y:S02]  /*10c0*/  I2F.U64 R0, R2 ;  /* 0x0000000200007312 */ /* 0x004e240000301000 */
[----:B0-----:R-:W-:-:S04]  /*10d0*/  F2FP.F16.F32.PACK_AB R0, RZ, R0 ;  /* 0x00000000ff00723e */ /* 0x001fc800000000ff */
[----:B------:R-:W-:Y:S01]  /*10e0*/  PRMT R16, R0, 0x7610, R16 ;  /* 0x0000761000107816 */ /* 0x000fe20000000010 */
[----:B------:R-:W-:Y:S06]  /*10f0*/  BRA `(.L_x_4257) ;  /* 0x0000000000107947 */ /* 0x000fec0003800000 */
.L_x_4280:
[----:B------:R-:W2:Y:S02]  /*1100*/  LDG.E R2, desc[UR36][R2.64] ;  /* 0x0000002402027981 */ /* 0x000ea4000c1e1900 */
[----:B--2---:R-:W-:-:S04]  /*1110*/  I2FP.F32.U32 R0, R2 ;  /* 0x0000000200007245 */ /* 0x004fc80000201000 */
[----:B------:R-:W-:-:S04]  /*1120*/  F2FP.F16.F32.PACK_AB R0, RZ, R0 ;  /* 0x00000000ff00723e */ /* 0x000fc800000000ff */
[----:B------:R-:W-:-:S07]  /*1130*/  PRMT R16, R0, 0x7610, R16 ;  /* 0x0000761000107816 */ /* 0x000fce0000000010 */
.L_x_4257:
[----:B------:R-:W-:-:S07]  /*1140*/  VIADD R22, R19, 0x80 ;  /* 0x0000008013167836 */ /* 0x000fce0000000000 */
.L_x_4251:
[----:B------:R-:W-:Y:S05]  /*1150*/  BSYNC.RECONVERGENT B6 ;  /* 0x0000000000067941 */ /* 0x000fea0003800200 */
.L_x_4250:
[----:B------:R-:W-:Y:S01]  /*1160*/  ISETP.GE.AND P0, PT, R22, R17, PT ;  /* 0x000000111600720c */ /* 0x000fe20003f06270 */
[----:B------:R-:W-:Y:S01]  /*1170*/  BSSY.RECONVERGENT B6, `(.L_x_4286) ;  /* 0x000010c000067945 */ /* 0x000fe20003800200 */
[----:B------:R-:W-:-:S11]  /*1180*/  PRMT R23, RZ, 0x7610, R23 ;  /* 0x00007610ff177816 */ /* 0x000fd60000000017 */
        /* <DEDUP_REMOVED lines=23> */
.L_x_4291:
[----:B------:R-:W2:Y:S02]  /*1300*/  LDG.E.U8 R2, desc[UR36][R2.64] ;  /* 0x0000002402027981 */ /* 0x000ea4000c1e1100 */
[----:B--2---:R-:W-:-:S04]  /*1310*/  I2FP.F32.U32 R0, R2 ;  /* 0x0000000200007245 */ /* 0x004fc80000201000 */
[----:B------:R-:W-:-:S04]  /*1320*/  F2FP.F16.F32.PACK_AB R0, RZ, R0 ;  /* 0x00000000ff00723e */ /* 0x000fc800000000ff */
[----:B------:R-:W-:Y:S01]  /*1330*/  PRMT R23, R0, 0x7610, R23 ;  /* 0x0000761000177816 */ /* 0x000fe20000000017 */
[----:B------:R-:W-:Y:S06]  /*1340*/  BRA `(.L_x_4293) ;  /* 0x0000000c00b47947 */ /* 0x000fec0003800000 */
.L_x_4290:
        /* <DEDUP_REMOVED lines=11> */
.L_x_4295:
[----:B------:R-:W2:Y:S02]  /*1400*/  LDG.E R2, desc[UR36][R2.64] ;  /* 0x0000002402027981 */ /* 0x000ea4000c1e1900 */
[----:B--2---:R-:W-:-:S04]  /*1410*/  I2FP.F32.S32 R0, R2 ;  /* 0x0000000200007245 */ /* 0x004fc80000201400 */
[----:B------:R-:W-:-:S04]  /*1420*/  F2FP.F16.F32.PACK_AB R0, RZ, R0 ;  /* 0x00000000ff00723e */ /* 0x000fc800000000ff */
[----:B------:R-:W-:Y:S01]  /*1430*/  PRMT R23, R0, 0x7610, R23 ;  /* 0x0000761000177816 */ /* 0x000fe20000000017 */
[----:B------:R-:W-:Y:S06]  /*1440*/  BRA `(.L_x_4293) ;  /* 0x0000000c00747947 */ /* 0x000fec0003800000 */
.L_x_4294:
[----:B------:R-:W2:Y:S02]  /*1450*/  LDG.E.U16 R2, desc[UR36][R2.64] ;  /* 0x0000002402027981 */ /* 0x000ea4000c1e1500 */
[----:B--2---:R-:W0:Y:S02]  /*1460*/  I2F.S16 R0, R2 ;  /* 0x0000000200007306 */ /* 0x004e240000101400 */
[----:B0-----:R-:W-:-:S04]  /*1470*/  F2FP.F16.F32.PACK_AB R0, RZ, R0 ;  /* 0x00000000ff00723e */ /* 0x001fc800000000ff */
[----:B------:R-:W-:Y:S01]  /*1480*/  PRMT R23, R0, 0x7610, R23 ;  /* 0x0000761000177816 */ /* 0x000fe20000000017 */
[----:B------:R-:W-:Y:S06]  /*1490*/  BRA `(.L_x_4293) ;  /* 0x0000000c00607947 */ /* 0x000fec0003800000 */
.L_x_4289:
        /* <DEDUP_REMOVED lines=9> */
.L_x_4297:
[----:B------:R0:W5:Y:S01]  /*1530*/  LDG.E.U16 R23, desc[UR36][R2.64] ;  /* 0x0000002402177981 */ /* 0x000162000c1e1500 */
[----:B------:R-:W-:Y:S05]  /*1540*/  BRA `(.L_x_4293) ;  /* 0x0000000c00347947 */ /* 0x000fea0003800000 */
.L_x_4296:
        /* <DEDUP_REMOVED lines=9> */
.L_x_4299:
[----:B------:R1:W5:Y:S01]  /*15e0*/  LDG.E.U16 R23, desc[UR36][R2.64] ;  /* 0x0000002402177981 */ /* 0x000362000c1e1500 */
[----:B------:R-:W-:Y:S05]  /*15f0*/  BRA `(.L_x_4293) ;  /* 0x0000000c00087947 */ /* 0x000fea0003800000 */
.L_x_4298:
        /* <DEDUP_REMOVED lines=9> */
.L_x_4288:
        /* <DEDUP_REMOVED lines=14> */
.L_x_4302:
        /* <DEDUP_REMOVED lines=9> */
.L_x_4301:
        /* <DEDUP_REMOVED lines=27> */
.L_x_4304:
        /* <DEDUP_REMOVED lines=14> */
.L_x_4303:
[----:B------:R-:W2:Y:S02]  /*1a90*/  LDG.E.U16 R0, desc[UR36][R2.64] ;  /* 0x0000002402007981 */ /* 0x000ea4000c1e1500 */
[----:B--2---:R-:W-:-:S05]  /*1aa0*/  IMAD.U32 R0, R0, 0x10000, RZ ;  /* 0x0001000000007824 */ /* 0x004fca00078e00ff */
[----:B------:R-:W-:-:S04]  /*1ab0*/  F2FP.F16.F32.PACK_AB R0, RZ, R0 ;  /* 0x00000000ff00723e */ /* 0x000fc800000000ff */
[----:B------:R-:W-:Y:S01]  /*1ac0*/  PRMT R23, R0, 0x7610, R23 ;  /* 0x0000761000177816 */ /* 0x000fe20000000017 */
[----:B------:R-:W-:Y:S06]  /*1ad0*/  BRA `(.L_x_4293) ;  /* 0x0000000400d07947 */ /* 0x000fec0003800000 */
.L_x_4300:
        /* <DEDUP_REMOVED lines=13> */
.L_x_4307:
        /* <DEDUP_REMOVED lines=21> */
.L_x_4311:
[----:B------:R-:W-:Y:S05]  /*1d00*/  BSYNC.RECONVERGENT B1 ;  /* 0x0000000000017941 */ /* 0x000fea0003800200 */
.L_x_4310:
[----:B------:R-:W-:Y:S01]  /*1d10*/  IMAD.SHL.U32 R0, R0, 0x100000, RZ ;  /* 0x0010000000007824 */ /* 0x000fe200078e00ff */
[----:B------:R-:W-:-:S04]  /*1d20*/  LEA R2, R2, 0x3b800000, 0x17 ;  /* 0x3b80000002027811 */ /* 0x000fc800078eb8ff */
[----:B------:R-:W-:-:S07]  /*1d30*/  LOP3.LUT R0, R2, R0, R7, 0xfe, !PT ;  /* 0x0000000002007212 */ /* 0x000fce00078efe07 */
.L_x_4309:
[----:B------:R-:W-:Y:S05]  /*1d40*/  BSYNC.RECONVERGENT B0 ;  /* 0x0000000000007941 */ /* 0x000fea0003800200 */
.L_x_4308:
[----:B------:R-:W-:-:S04]  /*1d50*/  F2FP.F16.F32.PACK_AB R0, RZ, R0 ;  /* 0x00000000ff00723e */ /* 0x000fc800000000ff */
[----:B------:R-:W-:Y:S01]  /*1d60*/  PRMT R23, R0, 0x7610, R23 ;  /* 0x0000761000177816 */ /* 0x000fe20000000017 */
[----:B------:R-:W-:Y:S06]  /*1d70*/  BRA `(.L_x_4293) ;  /* 0x0000000400287947 */ /* 0x000fec0003800000 */
.L_x_4306:
        /* <DEDUP_REMOVED lines=21> */
.L_x_4315:
[----:B------:R-:W-:Y:S05]  /*1ed0*/  BSYNC.RECONVERGENT B1 ;  /* 0x0000000000017941 */ /* 0x000fea0003800200 */
.L_x_4314:
[----:B------:R-:W-:Y:S01]  /*1ee0*/  IMAD.SHL.U32 R0, R0, 0x200000, RZ ;  /* 0x0020000000007824 */ /* 0x000fe200078e00ff */
[----:B------:R-:W-:-:S04]  /*1ef0*/  LEA R2, R2, 0x37800000, 0x17 ;  /* 0x3780000002027811 */ /* 0x000fc800078eb8ff */
[----:B------:R-:W-:-:S07]  /*1f00*/  LOP3.LUT R0, R2, R0, R7, 0xfe, !PT ;  /* 0x0000000002007212 */ /* 0x000fce00078efe07 */
.L_x_4313:
[----:B------:R-:W-:Y:S05]  /*1f10*/  BSYNC.RECONVERGENT B0 ;  /* 0x0000000000007941 */ /* 0x000fea0003800200 */
.L_x_4312:
[----:B------:R-:W-:-:S04]  /*1f20*/  F2FP.F16.F32.PACK_AB R0, RZ, R0 ;  /* 0x00000000ff00723e */ /* 0x000fc800000000ff */
[----:B------:R-:W-:Y:S01]  /*1f30*/  PRMT R23, R0, 0x7610, R23 ;  /* 0x0000761000177816 */ /* 0x000fe20000000017 */
[----:B------:R-:W-:Y:S06]  /*1f40*/  BRA `(.L_x_4293) ;  /* 0x0000000000b47947 */ /* 0x000fec0003800000 */
.L_x_4305:
        /* <DEDUP_REMOVED lines=14> */
.L_x_4319:
[----:B------:R-:W-:Y:S05]  /*2030*/  BSYNC.RECONVERGENT B0 ;  /* 0x0000000000007941 */ /* 0x000fea0003800200 */
.L_x_4318:
[----:B------:R-:W-:-:S04]  /*2040*/  F2FP.F16.F32.PACK_AB R0, RZ, R0 ;  /* 0x00000000ff00723e */ /* 0x000fc800000000ff */
[----:B------:R-:W-:Y:S01]  /*2050*/  PRMT R23, R0, 0x7610, R23 ;  /* 0x0000761000177816 */ /* 0x000fe20000000017 */
[----:B------:R-:W-:Y:S06]  /*2060*/  BRA `(.L_x_4293) ;  /* 0x00000000006c7947 */ /* 0x000fec0003800000 */
.L_x_4292:
        /* <DEDUP_REMOVED lines=16> */
.L_x_4320:
[----:B------:R-:W-:Y:S01]  /*2170*/  PRMT R23, RZ, 0x7610, R23 ;  /* 0x00007610ff177816 */ /* 0x000fe20000000017 */
[----:B------:R-:W-:Y:S06]  /*2180*/  BRA `(.L_x_4293) ;  /* 0x0000000000247947 */ /* 0x000fec0003800000 */
.L_x_4317:
[----:B------:R-:W2:Y:S02]  /*2190*/  LDG.E.64 R2, desc[UR36][R2.64] ;  /* 0x0000002402027981 */ /* 0x000ea4000c1e1b00 */
[----:B--2---:R-:W0:Y:S02]  /*21a0*/  I2F.U64 R0, R2 ;  /* 0x0000000200007312 */ /* 0x004e240000301000 */
[----:B0-----:R-:W-:-:S04]  /*21b0*/  F2FP.F16.F32.PACK_AB R0, RZ, R0 ;  /* 0x00000000ff00723e */ /* 0x001fc800000000ff */
[----:B------:R-:W-:Y:S01]  /*21c0*/  PRMT R23, R0, 0x7610, R23 ;  /* 0x0000761000177816 */ /* 0x000fe20000000017 */
[----:B------:R-:W-:Y:S06]  /*21d0*/  BRA `(.L_x_4293) ;  /* 0x0000000000107947 */ /* 0x000fec0003800000 */
.L_x_4316:
[----:B------:R-:W2:Y:S02]  /*21e0*/  LDG.E R2, desc[UR36][R2.64] ;  /* 0x0000002402027981 */ /* 0x000ea4000c1e1900 */
[----:B--2---:R-:W-:-:S04]  /*21f0*/  I2FP.F32.U32 R0, R2 ;  /* 0x0000000200007245 */ /* 0x004fc80000201000 */
[----:B------:R-:W-:-:S04]  /*2200*/  F2FP.F16.F32.PACK_AB R0, RZ, R0 ;  /* 0x00000000ff00723e */ /* 0x000fc800000000ff */
[----:B------:R-:W-:-:S07]  /*2210*/  PRMT R23, R0, 0x7610, R23 ;  /* 0x0000761000177816 */ /* 0x000fce0000000017 */
.L_x_4293:
[----:B------:R-:W-:-:S07]  /*2220*/  VIADD R22, R22, 0x80 ;  /* 0x0000008016167836 */ /* 0x000fce0000000000 */
.L_x_4287:
[----:B------:R-:W-:Y:S05]  /*2230*/  BSYNC.RECONVERGENT B6 ;  /* 0x0000000000067941 */ /* 0x000fea0003800200 */
.L_x_4286:
        /* <DEDUP_REMOVED lines=26> */
.L_x_4326:
[----:B------:R-:W2:Y:S02]  /*23e0*/  LDG.E.U8 R2, desc[UR36][R2.64] ;  /* 0x0000002402027981 */ /* 0x000ea4000c1e1100 */
[----:B--2---:R-:W-:-:S04]  /*23f0*/  I2FP.F32.U32 R0, R2 ;  /* 0x0000000200007245 */ /* 0x004fc80000201000 */
[----:B------:R-:W-:-:S04]  /*2400*/  F2FP.F16.F32.PACK_AB R0, RZ, R0 ;  /* 0x00000000ff00723e */ /* 0x000fc800000000ff */
[----:B------:R-:W-:Y:S01]  /*2410*/  PRMT R24, R0, 0x7610, R24 ;  /* 0x0000761000187816 */ /* 0x000fe20000000018 */
[----:B------:R-:W-:Y:S06]  /*2420*/  BRA `(.L_x_4328) ;  /* 0x0000000c00b47947 */ /* 0x000fec0003800000 */
.L_x_4325:
        /* <DEDUP_REMOVED lines=11> */
.L_x_4330:
[----:B------:R-:W2:Y:S02]  /*24e0*/  LDG.E R2, desc[UR36][R2.64] ;  /* 0x0000002402027981 */ /* 0x000ea4000c1e1900 */
[----:B--2---:R-:W-:-:S04]  /*24f0*/  I2FP.F32.S32 R0, R2 ;  /* 0x0000000200007245 */ /* 0x004fc80000201400 */
[----:B------:R-:W-:-:S04]  /*2500*/  F2FP.F16.F32.PACK_AB R0, RZ, R0 ;  /* 0x00000000ff00723e */ /* 0x000fc800000000ff */
[----:B------:R-:W-:Y:S01]  /*2510*/  PRMT R24, R0, 0x7610, R24 ;  /* 0x0000761000187816 */ /* 0x000fe20000000018 */
[----:B------:R-:W-:Y:S06]  /*2520*/  BRA `(.L_x_4328) ;  /* 0x0000000c00747947 */ /* 0x000fec0003800000 */
.L_x_4329:
[----:B------:R-:W2:Y:S02]  /*2530*/  LDG.E.U16 R2, desc[UR36][R2.64] ;  /* 0x0000002402027981 */ /* 0x000ea4000c1e1500 */
[----:B--2---:R-:W0:Y:S02]  /*2540*/  I2F.S16 R0, R2 ;  /* 0x0000000200007306 */ /* 0x004e240000101400 */
[----:B0-----:R-:W-:-:S04]  /*2550*/  F2FP.F16.F32.PACK_AB R0, RZ, R0 ;  /* 0x00000000ff00723e */ /* 0x001fc800000000ff */
[----:B------:R-:W-:Y:S01]  /*2560*/  PRMT R24, R0, 0x7610, R24 ;  /* 0x0000761000187816 */ /* 0x000fe20000000018 */
[----:B------:R-:W-:Y:S06]  /*2570*/  BRA `(.L_x_4328) ;  /* 0x0000000c00607947 */ /* 0x000fec0003800000 */
.L_x_4324:
        /* <DEDUP_REMOVED lines=9> */
.L_x_4332:
[----:B------:R0:W5:Y:S01]  /*2610*/  LDG.E.U16 R24, desc[UR36][R2.64] ;  /* 0x0000002402187981 */ /* 0x000162000c1e1500 */
[----:B------:R-:W-:Y:S05]  /*2620*/  BRA `(.L_x_4328) ;  /* 0x0000000c00347947 */ /* 0x000fea0003800000 */
.L_x_4331:
        /* <DEDUP_REMOVED lines=9> */
.L_x_4334:
[----:B------:R1:W5:Y:S01]  /*26c0*/  LDG.E.U16 R24, desc[UR36][R2.64] ;  /* 0x0000002402187981 */ /* 0x000362000c1e1500 */
[----:B------:R-:W-:Y:S05]  /*26d0*/  BRA `(.L_x_4328) ;  /* 0x0000000c00087947 */ /* 0x000fea0003800000 */
.L_x_4333:
        /* <DEDUP_REMOVED lines=9> */
.L_x_4323:
        /* <DEDUP_REMOVED lines=14> */
.L_x_4337:
        /* <DEDUP_REMOVED lines=9> */
.L_x_4336:
        /* <DEDUP_REMOVED lines=27> */
.L_x_4339:
        /* <DEDUP_REMOVED lines=14> */
.L_x_4338:
[----:B------:R-:W2:Y:S02]  /*2b70*/  LDG.E.U16 R0, desc[UR36][R2.64] ;  /* 0x0000002402007981 */ /* 0x000ea4000c1e1500 */
[----:B--2---:R-:W-:-:S05]  /*2b80*/  IMAD.U32 R0, R0, 0x10000, RZ ;  /* 0x0001000000007824 */ /* 0x004fca00078e00ff */
[----:B------:R-:W-:-:S04]  /*2b90*/  F2FP.F16.F32.PACK_AB R0, RZ, R0 ;  /* 0x00000000ff00723e */ /* 0x000fc800000000ff */
[----:B------:R-:W-:Y:S01]  /*2ba0*/  PRMT R24, R0, 0x7610, R24 ;  /* 0x0000761000187816 */ /* 0x000fe20000000018 */
[----:B------:R-:W-:Y:S06]  /*2bb0*/  BRA `(.L_x_4328) ;  /* 0x0000000400d07947 */ /* 0x000fec0003800000 */
.L_x_4335:
        /* <DEDUP_REMOVED lines=13> */
.L_x_4342:
        /* <DEDUP_REMOVED lines=21> */
.L_x_4346:
[----:B------:R-:W-:Y:S05]  /*2de0*/  BSYNC.RECONVERGENT B1 ;  /* 0x0000000000017941 */ /* 0x000fea0003800200 */
.L_x_4345:
[----:B------:R-:W-:Y:S01]  /*2df0*/  IMAD.SHL.U32 R0, R0, 0x100000, RZ ;  /* 0x0010000000007824 */ /* 0x000fe200078e00ff */
[----:B------:R-:W-:-:S04]  /*2e00*/  LEA R2, R2, 0x3b800000, 0x17 ;  /* 0x3b80000002027811 */ /* 0x000fc800078eb8ff */
[----:B------:R-:W-:-:S07]  /*2e10*/  LOP3.LUT R0, R2, R0, R7, 0xfe, !PT ;  /* 0x0000000002007212 */ /* 0x000fce00078efe07 */
.L_x_4344:
[----:B------:R-:W-:Y:S05]  /*2e20*/  BSYNC.RECONVERGENT B0 ;  /* 0x0000000000007941 */ /* 0x000fea0003800200 */
.L_x_4343:
[----:B------:R-:W-:-:S04]  /*2e30*/  F2FP.F16.F32.PACK_AB R0, RZ, R0 ;  /* 0x00000000ff00723e */ /* 0x000fc800000000ff */
[----:B------:R-:W-:Y:S01]  /*2e40*/  PRMT R24, R0, 0x7610, R24 ;  /* 0x0000761000187816 */ /* 0x000fe20000000018 */
[----:B------:R-:W-:Y:S06]  /*2e50*/  BRA `(.L_x_4328) ;  /* 0x0000000400287947 */ /* 0x000fec0003800000 */
.L_x_4341:
        /* <DEDUP_REMOVED lines=21> */
.L_x_4350:
[----:B------:R-:W-:Y:S05]  /*2fb0*/  BSYNC.RECONVERGENT B1 ;  /* 0x0000000000017941 */ /* 0x000fea0003800200 */
.L_x_4349:
[----:B------:R-:W-:Y:S01]  /*2fc0*/  IMAD.SHL.U32 R0, R0, 0x200000, RZ ;  /* 0x0020000000007824 */ /* 0x000fe200078e00ff */
[----:B------:R-:W-:-:S04]  /*2fd0*/  LEA R2, R2, 0x37800000, 0x17 ;  /* 0x3780000002027811 */ /* 0x000fc800078eb8ff */
[----:B------:R-:W-:-:S07]  /*2fe0*/  LOP3.LUT R0, R2, R0, R7, 0xfe, !PT ;  /* 0x0000000002007212 */ /* 0x000fce00078efe07 */
.L_x_4348:
[----:B------:R-:W-:Y:S05]  /*2ff0*/  BSYNC.RECONVERGENT B0 ;  /* 0x0000000000007941 */ /* 0x000fea0003800200 */
.L_x_4347:
[----:B------:R-:W-:-:S04]  /*3000*/  F2FP.F16.F32.PACK_AB R0, RZ, R0 ;  /* 0x00000000ff00723e */ /* 0x000fc800000000ff */
[----:B------:R-:W-:Y:S01]  /*3010*/  PRMT R24, R0, 0x7610, R24 ;  /* 0x0000761000187816 */ /* 0x000fe20000000018 */
[----:B------:R-:W-:Y:S06]  /*3020*/  BRA `(.L_x_4328) ;  /* 0x0000000000b47947 */ /* 0x000fec0003800000 */
.L_x_4340:
        /* <DEDUP_REMOVED lines=14> */
.L_x_4354:
[----:B------:R-:W-:Y:S05]  /*3110*/  BSYNC.RECONVERGENT B0 ;  /* 0x0000000000007941 */ /* 0x000fea0003800200 */
.L_x_4353:
[----:B------:R-:W-:-:S04]  /*3120*/  F2FP.F16.F32.PACK_AB R0, RZ, R0 ;  /* 0x00000000ff00723e */ /* 0x000fc800000000ff */
[----:B------:R-:W-:Y:S01]  /*3130*/  PRMT R24, R0, 0x7610, R24 ;  /* 0x0000761000187816 */ /* 0x000fe20000000018 */
[----:B------:R-:W-:Y:S06]  /*3140*/  BRA `(.L_x_4328) ;  /* 0x00000000006c7947 */ /* 0x000fec0003800000 */
.L_x_4327:
        /* <DEDUP_REMOVED lines=16> */
.L_x_4355:
[----:B------:R-:W-:Y:S01]  /*3250*/  PRMT R24, RZ, 0x7610, R24 ;  /* 0x00007610ff187816 */ /* 0x000fe20000000018 */
[----:B------:R-:W-:Y:S06]  /*3260*/  BRA `(.L_x_4328) ;  /* 0x0000000000247947 */ /* 0x000fec0003800000 */
.L_x_4352:
[----:B------:R-:W2:Y:S02]  /*3270*/  LDG.E.64 R2, desc[UR36][R2.64] ;  /* 0x0000002402027981 */ /* 0x000ea4000c1e1b00 */
[----:B--2---:R-:W0:Y:S02]  /*3280*/  I2F.U64 R0, R2 ;  /* 0x0000000200007312 */ /* 0x004e240000301000 */
[----:B0-----:R-:W-:-:S04]  /*3290*/  F2FP.F16.F32.PACK_AB R0, RZ, R0 ;  /* 0x00000000ff00723e */ /* 0x001fc800000000ff */
[----:B------:R-:W-:Y:S01]  /*32a0*/  PRMT R24, R0, 0x7610, R24 ;  /* 0x0000761000187816 */ /* 0x000fe20000000018 */
[----:B------:R-:W-:Y:S06]  /*32b0*/  BRA `(.L_x_4328) ;  /* 0x0000000000107947 */ /* 0x000fec0003800000 */
.L_x_4351:
[----:B------:R-:W2:Y:S02]  /*32c0*/  LDG.E R2, desc[UR36][R2.64] ;  /* 0x0000002402027981 */ /* 0x000ea4000c1e1900 */
[----:B--2---:R-:W-:-:S04]  /*32d0*/  I2FP.F32.U32 R0, R2 ;  /* 0x0000000200007245 */ /* 0x004fc80000201000 */
[----:B------:R-:W-:-:S04]  /*32e0*/  F2FP.F16.F32.PACK_AB R0, RZ, R0 ;  /* 0x00000000ff00723e */ /* 0x000fc800000000ff */
[----:B------:R-:W-:-:S07]  /*32f0*/  PRMT R24, R0, 0x7610, R24 ;  /* 0x0000761000187816 */ /* 0x000fce0000000018 */
.L_x_4328:
[----:B------:R-:W-:-:S07]  /*3300*/  VIADD R22, R22, 0x80 ;  /* 0x0000008016167836 */ /* 0x000fce0000000000 */
.L_x_4322:
[----:B------:R-:W-:Y:S05]  /*3310*/  BSYNC.RECONVERGENT B6 ;  /* 0x0000000000067941 */ /* 0x000fea0003800200 */
.L_x_4321:
        /* <DEDUP_REMOVED lines=25> */
.L_x_4361:
[----:B------:R-:W2:Y:S02]  /*34b0*/  LDG.E.U8 R2, desc[UR36][R2.64] ;  /* 0x0000002402027981 */ /* 0x000ea4000c1e1100 */
[----:B--2---:R-:W-:-:S04]  /*34c0*/  I2FP.F32.U32 R0, R2 ;  /* 0x0000000200007245 */ /* 0x004fc80000201000 */
[----:B------:R-:W-:Y:S01]  /*34d0*/  F2FP.F16.F32.PACK_AB R0, RZ, R0 ;  /* 0x00000000ff00723e */ /* 0x000fe200000000ff */
[----:B------:R-:W-:Y:S06]  /*34e0*/  BRA `(.L_x_4357) ;  /* 0x0000000c007c7947 */ /* 0x000fec0003800000 */
.L_x_4360:
        /* <DEDUP_REMOVED lines=10> */
.L_x_4364:
[----:B------:R-:W2:Y:S02]  /*3590*/  LDG.E R2, desc[UR36][R2.64] ;  /* 0x0000002402027981 */ /* 0x000ea4000c1e1900 */
[----:B--2---:R-:W-:-:S04]  /*35a0*/  I2FP.F32.S32 R0, R2 ;  /* 0x0000000200007245 */ /* 0x004fc80000201400 */
[----:B------:R-:W-:Y:S01]  /*35b0*/  F2FP.F16.F32.PACK_AB R0, RZ, R0 ;  /* 0x00000000ff00723e */ /* 0x000fe200000000ff */
[----:B------:R-:W-:Y:S06]  /*35c0*/  BRA `(.L_x_4357) ;  /* 0x0000000c00447947 */ /* 0x000fec0003800000 */
.L_x_4363:
[----:B------:R-:W2:Y:S02]  /*35d0*/  LDG.E.U16 R2, desc[UR36][R2.64] ;  /* 0x0000002402027981 */ /* 0x000ea4000c1e1500 */
[----:B--2---:R-:W0:Y:S02]  /*35e0*/  I2F.S16 R0, R2 ;  /* 0x0000000200007306 */ /* 0x004e240000101400 */
[----:B0-----:R-:W-:Y:S01]  /*35f0*/  F2FP.F16.F32.PACK_AB R0, RZ, R0 ;  /* 0x00000000ff00723e */ /* 0x001fe200000000ff */
[----:B------:R-:W-:Y:S06]  /*3600*/  BRA `(.L_x_4357) ;  /* 0x0000000c00347947 */ /* 0x000fec0003800000 */
.L_x_4359:
        /* <DEDUP_REMOVED lines=9> */
.L_x_4366:
[----:B------:R2:W5:Y:S01]  /*36a0*/  LDG.E.U16 R0, desc[UR36][R2.64] ;  /* 0x0000002402007981 */ /* 0x000562000c1e1500 */
[----:B------:R-:W-:Y:S05]  /*36b0*/  BRA `(.L_x_4357) ;  /* 0x0000000c00087947 */ /* 0x000fea0003800000 */
.L_x_4365:
        /* <DEDUP_REMOVED lines=9> */
.L_x_4368:
[----:B------:R3:W5:Y:S01]  /*3750*/  LDG.E.U16 R0, desc[UR36][R2.64] ;  /* 0x0000002402007981 */ /* 0x000762000c1e1500 */
[----:B------:R-:W-:Y:S05]  /*3760*/  BRA `(.L_x_4357) ;  /* 0x0000000800dc7947 */ /* 0x000fea0003800000 */
.L_x_4367:
        /* <DEDUP_REMOVED lines=8> */
.L_x_4358:
        /* <DEDUP_REMOVED lines=13> */
.L_x_4371:
        /* <DEDUP_REMOVED lines=8> */
.L_x_4370:
        /* <DEDUP_REMOVED lines=27> */
.L_x_4373:
        /* <DEDUP_REMOVED lines=13> */
.L_x_4372:
[----:B------:R-:W2:Y:S02]  /*3bc0*/  LDG.E.U16 R0, desc[UR36][R2.64] ;  /* 0x0000002402007981 */ /* 0x000ea4000c1e1500 */
[----:B--2---:R-:W-:-:S05]  /*3bd0*/  IMAD.U32 R0, R0, 0x10000, RZ ;  /* 0x0001000000007824 */ /* 0x004fca00078e00ff */
[----:B------:R-:W-:Y:S01]  /*3be0*/  F2FP.F16.F32.PACK_AB R0, RZ, R0 ;  /* 0x00000000ff00723e */ /* 0x000fe200000000ff */
[----:B------:R-:W-:Y:S06]  /*3bf0*/  BRA `(.L_x_4357) ;  /* 0x0000000400b87947 */ /* 0x000fec0003800000 */
.L_x_4369:
        /* <DEDUP_REMOVED lines=12> */
.L_x_4376:
        /* <DEDUP_REMOVED lines=21> */
.L_x_4380:
[----:B------:R-:W-:Y:S05]  /*3e10*/  BSYNC.RECONVERGENT B1 ;  /* 0x0000000000017941 */ /* 0x000fea0003800200 */
.L_x_4379:
[----:B------:R-:W-:Y:S01]  /*3e20*/  IMAD.SHL.U32 R0, R0, 0x100000, RZ ;  /* 0x0010000000007824 */ /* 0x000fe200078e00ff */
[----:B------:R-:W-:-:S04]  /*3e30*/  LEA R2, R2, 0x3b800000, 0x17 ;  /* 0x3b80000002027811 */ /* 0x000fc800078eb8ff */
[----:B------:R-:W-:-:S07]  /*3e40*/  LOP3.LUT R0, R2, R0, R7, 0xfe, !PT ;  /* 0x0000000002007212 */ /* 0x000fce00078efe07 */
.L_x_4378:
[----:B------:R-:W-:Y:S05]  /*3e50*/  BSYNC.RECONVERGENT B0 ;  /* 0x0000000000007941 */ /* 0x000fea0003800200 */
.L_x_4377:
[----:B------:R-:W-:Y:S01]  /*3e60*/  F2FP.F16.F32.PACK_AB R0, RZ, R0 ;  /* 0x00000000ff00723e */ /* 0x000fe200000000ff */
[----:B------:R-:W-:Y:S06]  /*3e70*/  BRA `(.L_x_4357) ;  /* 0x0000000400187947 */ /* 0x000fec0003800000 */
.L_x_4375:
        /* <DEDUP_REMOVED lines=21> */
.L_x_4384:
[----:B------:R-:W-:Y:S05]  /*3fd0*/  BSYNC.RECONVERGENT B1 ;  /* 0x0000000000017941 */ /* 0x000fea0003800200 */
.L_x_4383:
[----:B------:R-:W-:Y:S01]  /*3fe0*/  IMAD.SHL.U32 R0, R0, 0x200000, RZ ;  /* 0x0020000000007824 */ /* 0x000fe200078e00ff */
[----:B------:R-:W-:-:S04]  /*3ff0*/  LEA R2, R2, 0x37800000, 0x17 ;  /* 0x3780000002027811 */ /* 0x000fc800078eb8ff */
[----:B------:R-:W-:-:S07]  /*4000*/  LOP3.LUT R0, R2, R0, R7, 0xfe, !PT ;  /* 0x0000000002007212 */ /* 0x000fce00078efe07 */
.L_x_4382:
[----:B------:R-:W-:Y:S05]  /*4010*/  BSYNC.RECONVERGENT B0 ;  /* 0x0000000000007941 */ /* 0x000fea0003800200 */
.L_x_4381:
[----:B------:R-:W-:Y:S01]  /*4020*/  F2FP.F16.F32.PACK_AB R0, RZ, R0 ;  /* 0x00000000ff00723e */ /* 0x000fe200000000ff */
[----:B------:R-:W-:Y:S06]  /*4030*/  BRA `(.L_x_4357) ;  /* 0x0000000000a87947 */ /* 0x000fec0003800000 */
.L_x_4374:
        /* <DEDUP_REMOVED lines=14> */
.L_x_4388:
[----:B------:R-:W-:Y:S05]  /*4120*/  BSYNC.RECONVERGENT B0 ;  /* 0x0000000000007941 */ /* 0x000fea0003800200 */
.L_x_4387:
[----:B------:R-:W-:Y:S01]  /*4130*/  F2FP.F16.F32.PACK_AB R0, RZ, R0 ;  /* 0x00000000ff00723e */ /* 0x000fe200000000ff */
[----:B------:R-:W-:Y:S06]  /*4140*/  BRA `(.L_x_4357) ;  /* 0x0000000000647947 */ /* 0x000fec0003800000 */
.L_x_4362:
        /* <DEDUP_REMOVED lines=16> */
.L_x_4389:
[----:B------:R-:W-:Y:S01]  /*4250*/  PRMT R0, RZ, 0x7610, R0 ;  /* 0x00007610ff007816 */ /* 0x000fe20000000000 */
[----:B------:R-:W-:Y:S06]  /*4260*/  BRA `(.L_x_4357) ;  /* 0x00000000001c7947 */ /* 0x000fec0003800000 */
.L_x_4386:
[----:B------:R-:W2:Y:S02]  /*4270*/  LDG.E.64 R2, desc[UR36][R2.64] ;  /* 0x0000002402027981 */ /* 0x000ea4000c1e1b00 */
[----:B--2---:R-:W0:Y:S02]  /*4280*/  I2F.U64 R0, R2 ;  /* 0x0000000200007312 */ /* 0x004e240000301000 */
[----:B0-----:R-:W-:Y:S01]  /*4290*/  F2FP.F16.F32.PACK_AB R0, RZ, R0 ;  /* 0x00000000ff00723e */ /* 0x001fe200000000ff */
[----:B------:R-:W-:Y:S06]  /*42a0*/  BRA `(.L_x_4357) ;  /* 0x00000000000c7947 */ /* 0x000fec0003800000 */
.L_x_4385:
[----:B------:R-:W2:Y:S02]  /*42b0*/  LDG.E R2, desc[UR36][R2.64] ;  /* 0x0000002402027981 */ /* 0x000ea4000c1e1900 */
[----:B--2---:R-:W-:-:S04]  /*42c0*/  I2FP.F32.U32 R0, R2 ;  /* 0x0000000200007245 */ /* 0x004fc80000201000 */
[----:B------:R-:W-:-:S07]  /*42d0*/  F2FP.F16.F32.PACK_AB R0, RZ, R0 ;  /* 0x00000000ff00723e */ /* 0x000fce00000000ff */
.L_x_4357:
[----:B------:R-:W-:Y:S05]  /*42e0*/  BSYNC.RECONVERGENT B6 ;  /* 0x0000000000067941 */ /* 0x000fea0003800200 */
.L_x_4356:
[C---:B------:R-:W-:Y:S01]  /*42f0*/  VIADD R22, R19.reuse, 0x80 ;  /* 0x0000008013167836 */ /* 0x040fe20000000000 */
[CC--:B------:R-:W-:Y:S01]  /*4300*/  ISETP.GE.AND P2, PT, R19.reuse, R17.reuse, PT ;  /* 0x000000111300720c */ /* 0x0c0fe20003f46270 */
[C---:B------:R-:W-:Y:S01]  /*4310*/  VIADD R4, R19.reuse, 0x100 ;  /* 0x0000010013047836 */ /* 0x040fe20000000000 */
[----:B------:R-:W-:Y:S01]  /*4320*/  PLOP3.LUT P1, PT, PT, PT, PT, 0x80, 0x8 ;  /* 0x000000000008781c */ /* 0x000fe20003f2f070 */
[----:B------:R-:W-:Y:S01]  /*4330*/  VIADD R6, R19, 0x180 ;  /* 0x0000018013067836 */ /* 0x000fe20000000000 */
[-C--:B------:R-:W-:Y:S01]  /*4340*/  ISETP.GE.AND P5, PT, R22, R17.reuse, PT ;  /* 0x000000111600720c */ /* 0x080fe20003fa6270 */
[----:B------:R-:W-:Y:S01]  /*4350*/  BSSY.RECONVERGENT B6, `(.L_x_4390) ;  /* 0x000012c000067945 */ /* 0x000fe20003800200 */
[-C--:B------:R-:W-:Y:S02]  /*4360*/  ISETP.GE.AND P4, PT, R4, R17.reuse, PT ;  /* 0x000000110400720c */ /* 0x080fe40003f86270 */
[----:B------:R-:W-:-:S05]  /*4370*/  ISETP.GE.AND P3, PT, R6, R17, PT ;  /* 0x000000110600720c */ /* 0x000fca0003f66270 */
[----:B------:R-:W4:Y:S01]  /*4380*/  @!P2 LDC R7, c[0x0][0x388] ;  /* 0x0000e200ff07ab82 */ /* 0x000f220000000800 */
[----:B0123-5:R-:W-:-:S03]  /*4390*/  @!P2 HADD2.F32 R2, -RZ, R16.H0_H0 ;  /* 0x20000010ff02a230 */ /* 0x02ffc60000004100 */
[----:B------:R-:W-:Y:S02]  /*43a0*/  @!P5 HADD2.F32 R3, -RZ, R23.H0_H0 ;  /* 0x20000017ff03d230 */ /* 0x000fe40000004100 */
[----:B------:R-:W-:Y:S01]  /*43b0*/  @!P2 FSETP.GT.FTZ.AND P0, PT, R2, RZ, PT ;  /* 0x000000ff0200a20b */ /* 0x000fe20003f14000 */
[----:B------:R-:W-:Y:S01]  /*43c0*/  @!P4 HADD2.F32 R4, -RZ, R24.H0_H0 ;  /* 0x20000018ff04c230 */ /* 0x000fe20000004100 */
[----:B------:R-:W0:Y:S01]  /*43d0*/  @!P5 LDC R8, c[0x0][0x388] ;  /* 0x0000e200ff08db82 */ /* 0x000e220000000800 */
[----:B------:R-:W-:Y:S01]  /*43e0*/  @!P5 FSETP.GT.FTZ.AND P6, PT, R3, RZ, PT ;  /* 0x000000ff0300d20b */ /* 0x000fe20003fd4000 */
[----:B------:R-:W-:Y:S01]  /*43f0*/  @!P3 HADD2.F32 R5, -RZ, R0.H0_H0 ;  /* 0x20000000ff05b230 */ /* 0x000fe20000004100 */
[----:B------:R-:W-:Y:S02]  /*4400*/  @!P2 PLOP3.LUT P1, PT, P0, PT, PT, 0x80, 0x8 ;  /* 0x000000000008a81c */ /* 0x000fe4000072f070 */
[----:B------:R-:W-:Y:S02]  /*4410*/  PLOP3.LUT P0, PT, PT, PT, PT, 0x80, 0x8 ;  /* 0x000000000008781c */ /* 0x000fe40003f0f070 */
[----:B------:R-:W-:Y:S01]  /*4420*/  @!P5 PLOP3.LUT P0, PT, P6, PT, PT, 0x80, 0x8 ;  /* 0x000000000008d81c */ /* 0x000fe2000370f070 */
[----:B------:R-:W1:Y:S01]  /*4430*/  @!P4 LDC R9, c[0x0][0x388] ;  /* 0x0000e200ff09cb82 */ /* 0x000e620000000800 */
[----:B------:R-:W-:-:S07]  /*4440*/  @!P3 FSETP.GT.FTZ.AND P6, PT, R5, RZ, PT ;  /* 0x000000ff0500b20b */ /* 0x000fce0003fd4000 */
[----:B------:R-:W2:Y:S01]  /*4450*/  @!P3 LDC R6, c[0x0][0x388] ;  /* 0x0000e200ff06bb82 */ /* 0x000ea20000000800 */
[----:B----4-:R-:W-:Y:S01]  /*4460*/  @!P1 FMUL.FTZ R2, R2, R7 ;  /* 0x0000000702029220 */ /* 0x010fe20000410000 */
[----:B------:R-:W-:-:S04]  /*4470*/  @!P4 FSETP.GT.FTZ.AND P1, PT, R4, RZ, PT ;  /* 0x000000ff0400c20b */ /* 0x000fc80003f34000 */
[----:B------:R-:W-:Y:S01]  /*4480*/  @!P2 F2FP.F16.F32.PACK_AB R0, RZ, R2 ;  /* 0x00000002ff00a23e */ /* 0x000fe200000000ff */
[----:B0-----:R-:W-:Y:S01]  /*4490*/  @!P0 FMUL.FTZ R3, R3, R8 ;  /* 0x0000000803038220 */ /* 0x001fe20000410000 */
[----:B------:R-:W-:Y:S01]  /*44a0*/  PLOP3.LUT P0, PT, PT, PT, PT, 0x80, 0x8 ;  /* 0x000000000008781c */ /* 0x000fe20003f0f070 */
[----:B------:R-:W0:Y:S01]  /*44b0*/  LDC.U8 R16, c[0x0][0x3b4] ;  /* 0x0000ed00ff107b82 */ /* 0x000e220000000000 */
[----:B------:R-:W-:Y:S02]  /*44c0*/  @!P4 PLOP3.LUT P0, PT, P1, PT, PT, 0x80, 0x8 ;  /* 0x000000000008c81c */ /* 0x000fe40000f0f070 */
[----:B------:R-:W-:Y:S02]  /*44d0*/  PLOP3.LUT P1, PT, PT, PT, PT, 0x80, 0x8 ;  /* 0x000000000008781c */ /* 0x000fe40003f2f070 */
[----:B------:R-:W-:Y:S02]  /*44e0*/  @!P3 PLOP3.LUT P1, PT, P6, PT, PT, 0x80, 0x8 ;  /* 0x000000000008b81c */ /* 0x000fe4000372f070 */
[----:B------:R-:W-:-:S07]  /*44f0*/  @!P5 F2FP.F16.F32.PACK_AB R25, RZ, R3 ;  /* 0x00000003ff19d23e */ /* 0x000fce00000000ff */
[----:B-1----:R-:W-:-:S04]  /*4500*/  @!P0 FMUL.FTZ R4, R4, R9 ;  /* 0x0000000904048220 */ /* 0x002fc80000410000 */
[----:B--2---:R-:W-:Y:S01]  /*4510*/  @!P1 FMUL.FTZ R5, R5, R6 ;  /* 0x0000000605059220 */ /* 0x004fe20000410000 */
[----:B------:R-:W-:-:S04]  /*4520*/  @!P4 F2FP.F16.F32.PACK_AB R24, RZ, R4 ;  /* 0x00000004ff18c23e */ /* 0x000fc800000000ff */
        /* <DEDUP_REMOVED lines=25> */
.L_x_4395:
[----:B------:R-:W-:Y:S02]  /*46c0*/  HADD2.F32 R5, -RZ, R0.H0_H0 ;  /* 0x20000000ff057230 */ /* 0x000fe40000004100 */
[----:B------:R-:W-:-:S04]  /*46d0*/  IMAD.MOV.U32 R19, RZ, RZ, R22 ;  /* 0x000000ffff137224 */ /* 0x000fc800078e0016 */
[----:B------:R-:W0:Y:S02]  /*46e0*/  F2I.S64.TRUNC R4, R5 ;  /* 0x0000000500047311 */ /* 0x000e24000020d900 */
[----:B0-----:R0:W-:Y:S01]  /*46f0*/  STG.E.U8 desc[UR36][R2.64], R4 ;  /* 0x0000000402007986 */ /* 0x0011e2000c101124 */
[----:B------:R-:W-:Y:S05]  /*4700*/  BRA `(.L_x_4391) ;  /* 0x0000000c00c07947 */ /* 0x000fea0003800000 */
.L_x_4394:
        /* <DEDUP_REMOVED lines=11> */
.L_x_4398:
[----:B------:R-:W-:Y:S02]  /*47c0*/  HADD2.F32 R0, -RZ, R0.H0_H0 ;  /* 0x20000000ff007230 */ /* 0x000fe40000004100 */
[----:B------:R-:W-:Y:S02]  /*47d0*/  IMAD.MOV.U32 R19, RZ, RZ, R22 ;  /* 0x000000ffff137224 */ /* 0x000fe400078e0016 */
[----:B------:R-:W0:Y:S02]  /*47e0*/  F2I.FTZ.TRUNC.NTZ R5, R0 ;  /* 0x0000000000057305 */ /* 0x000e24000021f100 */
[----:B0-----:R0:W-:Y:S01]  /*47f0*/  STG.E desc[UR36][R2.64], R5 ;  /* 0x0000000502007986 */ /* 0x0011e2000c101924 */
[----:B------:R-:W-:Y:S05]  /*4800*/  BRA `(.L_x_4391) ;  /* 0x0000000c00807947 */ /* 0x000fea0003800000 */
.L_x_4397:
[----:B------:R-:W-:Y:S02]  /*4810*/  HADD2.F32 R0, -RZ, R0.H0_H0 ;  /* 0x20000000ff007230 */ /* 0x000fe40000004100 */
[----:B------:R-:W-:Y:S02]  /*4820*/  IMAD.MOV.U32 R19, RZ, RZ, R22 ;  /* 0x000000ffff137224 */ /* 0x000fe400078e0016 */
[----:B------:R-:W0:Y:S02]  /*4830*/  F2I.FTZ.TRUNC.NTZ R5, R0 ;  /* 0x0000000000057305 */ /* 0x000e24000021f100 */
[----:B0-----:R0:W-:Y:S01]  /*4840*/  STG.E.U16 desc[UR36][R2.64], R5 ;  /* 0x0000000502007986 */ /* 0x0011e2000c101524 */
[----:B------:R-:W-:Y:S05]  /*4850*/  BRA `(.L_x_4391) ;  /* 0x0000000c006c7947 */ /* 0x000fea0003800000 */
.L_x_4393:
        /* <DEDUP_REMOVED lines=10> */
.L_x_4400:
[----:B------:R0:W-:Y:S01]  /*4900*/  STG.E.U16 desc[UR36][R2.64], R0 ;  /* 0x0000000002007986 */ /* 0x0001e2000c101524 */
[----:B------:R-:W-:Y:S01]  /*4910*/  IMAD.MOV.U32 R19, RZ, RZ, R22 ;  /* 0x000000ffff137224 */ /* 0x000fe200078e0016 */
[----:B------:R-:W-:Y:S06]  /*4920*/  BRA `(.L_x_4391) ;  /* 0x0000000c00387947 */ /* 0x000fec0003800000 */
.L_x_4399:
        /* <DEDUP_REMOVED lines=11> */
.L_x_4402:
[----:B------:R-:W-:Y:S02]  /*49e0*/  HADD2.F32 R0, -RZ, R0.H0_H0 ;  /* 0x20000000ff007230 */ /* 0x000fe40000004100 */
[----:B------:R-:W-:-:S03]  /*49f0*/  IMAD.MOV.U32 R19, RZ, RZ, R22 ;  /* 0x000000ffff137224 */ /* 0x000fc600078e0016 */
[----:B------:R-:W-:-:S04]  /*4a00*/  F2FP.F16.F32.PACK_AB R0, RZ, R0 ;  /* 0x00000000ff00723e */ /* 0x000fc800000000ff */
[----:B------:R-:W-:-:S05]  /*4a10*/  PRMT R0, R0, 0x5410, RZ ;  /* 0x0000541000007816 */ /* 0x000fca00000000ff */
[----:B------:R0:W-:Y:S01]  /*4a20*/  STG.E desc[UR36][R2.64], R0 ;  /* 0x0000000002007986 */ /* 0x0001e2000c101924 */
[----:B------:R-:W-:Y:S05]  /*4a30*/  BRA `(.L_x_4391) ;  /* 0x0000000800f47947 */ /* 0x000fea0003800000 */
.L_x_4401:
[----:B------:R-:W-:Y:S02]  /*4a40*/  HADD2.F32 R4, -RZ, R0.H0_H0 ;  /* 0x20000000ff047230 */ /* 0x000fe40000004100 */
[----:B------:R-:W-:-:S03]  /*4a50*/  IMAD.MOV.U32 R19, RZ, RZ, R22 ;  /* 0x000000ffff137224 */ /* 0x000fc600078e0016 */
[----:B------:R-:W-:-:S06]  /*4a60*/  FMUL.FTZ R4, R4, 1 ;  /* 0x3f80000004047820 */ /* 0x000fcc0000410000 */
[----:B------:R-:W0:Y:S02]  /*4a70*/  F2F.F64.F32 R4, R4 ;  /* 0x0000000400047310 */ /* 0x000e240000201800 */
[----:B0-----:R0:W-:Y:S01]  /*4a80*/  STG.E.64 desc[UR36][R2.64], R4 ;  /* 0x0000000402007986 */ /* 0x0011e2000c101b24 */
[----:B------:R-:W-:Y:S05]  /*4a90*/  BRA `(.L_x_4391) ;  /* 0x0000000800dc7947 */ /* 0x000fea0003800000 */
.L_x_4392:
        /* <DEDUP_REMOVED lines=14> */
.L_x_4405:
[----:B------:R-:W-:Y:S01]  /*4b80*/  HADD2.F32 R0, -RZ, R0.H0_H0 ;  /* 0x20000000ff007230 */ /* 0x000fe20000004100 */
[----:B------:R-:W-:Y:S01]  /*4b90*/  CS2R R6, SRZ ;  /* 0x0000000000067805 */ /* 0x000fe2000001ff00 */
[----:B------:R-:W-:-:S03]  /*4ba0*/  IMAD.MOV.U32 R19, RZ, RZ, R22 ;  /* 0x000000ffff137224 */ /* 0x000fc600078e0016 */
[----:B------:R-:W-:-:S04]  /*4bb0*/  FMUL.FTZ R0, R0, 1 ;  /* 0x3f80000000007820 */ /* 0x000fc80000410000 */
[----:B------:R-:W0:Y:S02]  /*4bc0*/  F2F.F64.F32 R4, R0 ;  /* 0x0000000000047310 */ /* 0x000e240000201800 */
[----:B0-----:R4:W-:Y:S01]  /*4bd0*/  STG.E.128 desc[UR36][R2.64], R4 ;  /* 0x0000000402007986 */ /* 0x0019e2000c101d24 */
[----:B------:R-:W-:Y:S05]  /*4be0*/  BRA `(.L_x_4391) ;  /* 0x0000000800887947 */ /* 0x000fea0003800000 */
.L_x_4404:
        /* <DEDUP_REMOVED lines=19> */
.L_x_4409:
[----:B------:R-:W-:Y:S05]  /*4d20*/  BSYNC.RECONVERGENT B0 ;  /* 0x0000000000007941 */ /* 0x000fea0003800200 */
.L_x_4408:
[----:B------:R-:W-:Y:S01]  /*4d30*/  LOP3.LUT R5, R0, 0x80, R5, 0xf8, !PT ;  /* 0x0000008000057812 */ /* 0x000fe200078ef805 */
[----:B------:R-:W-:-:S04]  /*4d40*/  IMAD.MOV.U32 R19, RZ, RZ, R22 ;  /* 0x000000ffff137224 */ /* 0x000fc800078e0016 */
[----:B------:R3:W-:Y:S01]  /*4d50*/  STG.E.U8 desc[UR36][R2.64], R5 ;  /* 0x0000000502007986 */ /* 0x0007e2000c101124 */
[----:B------:R-:W-:Y:S05]  /*4d60*/  BRA `(.L_x_4391) ;  /* 0x0000000800287947 */ /* 0x000fea0003800000 */
.L_x_4407:
        /* <DEDUP_REMOVED lines=15> */
.L_x_4411:
[----:B------:R-:W-:Y:S05]  /*4e60*/  BSYNC.RECONVERGENT B0 ;  /* 0x0000000000007941 */ /* 0x000fea0003800200 */
.L_x_4410:
[----:B------:R-:W-:Y:S01]  /*4e70*/  LOP3.LUT R5, R0, 0x80, R5, 0xf8, !PT ;  /* 0x0000008000057812 */ /* 0x000fe200078ef805 */
[----:B------:R-:W-:-:S04]  /*4e80*/  IMAD.MOV.U32 R19, RZ, RZ, R22 ;  /* 0x000000ffff137224 */ /* 0x000fc800078e0016 */
[----:B------:R2:W-:Y:S01]  /*4e90*/  STG.E.U8 desc[UR36][R2.64], R5 ;  /* 0x0000000502007986 */ /* 0x0005e2000c101124 */
[----:B------:R-:W-:Y:S05]  /*4ea0*/  BRA `(.L_x_4391) ;  /* 0x0000000400d87947 */ /* 0x000fea0003800000 */
.L_x_4406:
[----:B------:R-:W-:Y:S02]  /*4eb0*/  HADD2.F32 R0, -RZ, R0.H0_H0 ;  /* 0x20000000ff007230 */ /* 0x000fe40000004100 */
[----:B------:R-:W-:-:S03]  /*4ec0*/  IMAD.MOV.U32 R19, RZ, RZ, R22 ;  /* 0x000000ffff137224 */ /* 0x000fc600078e0016 */
[----:B------:R-:W-:-:S05]  /*4ed0*/  F2FP.BF16.F32.PACK_AB R0, RZ, R0 ;  /* 0x00000000ff00723e */ /* 0x000fca00000010ff */
[----:B------:R1:W-:Y:S01]  /*4ee0*/  STG.E.U16 desc[UR36][R2.64], R0 ;  /* 0x0000000002007986 */ /* 0x0003e2000c101524 */
[----:B------:R-:W-:Y:S05]  /*4ef0*/  BRA `(.L_x_4391) ;  /* 0x0000000400c47947 */ /* 0x000fea0003800000 */
.L_x_4403:
        /* <DEDUP_REMOVED lines=13> */
.L_x_4414:
        /* <DEDUP_REMOVED lines=13> */
.L_x_4417:
[----:B------:R-:W-:-:S04]  /*50a0*/  SHF.R.U32.HI R0, RZ, 0x14, R5 ;  /* 0x00000014ff007819 */ /* 0x000fc80000011605 */
[----:B------:R-:W-:-:S04]  /*50b0*/  LOP3.LUT R0, R0, 0x1, RZ, 0xc0, !PT ;  /* 0x0000000100007812 */ /* 0x000fc800078ec0ff */
[----:B------:R-:W-:-:S04]  /*50c0*/  IADD3 R0, PT, PT, R5, 0x487ffff, R0 ;  /* 0x0487ffff05007810 */ /* 0x000fc80007ffe000 */
[----:B------:R-:W-:-:S04]  /*50d0*/  SHF.R.U32.HI R0, RZ, 0x14, R0 ;  /* 0x00000014ff007819 */ /* 0x000fc80000011600 */
[----:B------:R-:W-:-:S07]  /*50e0*/  LOP3.LUT R4, R0, 0xff, RZ, 0xc0, !PT ;  /* 0x000000ff00047812 */ /* 0x000fce00078ec0ff */
.L_x_4418:
[----:B------:R-:W-:-:S04]  /*50f0*/  SHF.R.U32.HI R5, RZ, 0x18, R5 ;  /* 0x00000018ff057819 */ /* 0x000fc80000011605 */
[----:B------:R-:W-:-:S04]  /*5100*/  LOP3.LUT R4, R4, 0x80, R5, 0xf8, !PT ;  /* 0x0000008004047812 */ /* 0x000fc800078ef805 */
[----:B------:R-:W-:-:S07]  /*5110*/  PRMT R0, R4, 0x7610, R0 ;  /* 0x0000761004007816 */ /* 0x000fce0000000000 */
.L_x_4416:
[----:B------:R-:W-:Y:S05]  /*5120*/  BSYNC.RECONVERGENT B0 ;  /* 0x0000000000007941 */ /* 0x000fea0003800200 */
.L_x_4415:
[----:B------:R0:W-:Y:S01]  /*5130*/  STG.E.U8 desc[UR36][R2.64], R0 ;  /* 0x0000000002007986 */ /* 0x0001e2000c101124 */
[----:B------:R-:W-:Y:S01]  /*5140*/  IMAD.MOV.U32 R19, RZ, RZ, R22 ;  /* 0x000000ffff137224 */ /* 0x000fe200078e0016 */
[----:B------:R-:W-:Y:S06]  /*5150*/  BRA `(.L_x_4391) ;  /* 0x00000004002c7947 */ /* 0x000fec0003800000 */
.L_x_4413:
        /* <DEDUP_REMOVED lines=13> */
.L_x_4421:
[----:B------:R-:W-:-:S04]  /*5230*/  SHF.R.U32.HI R0, RZ, 0x15, R5 ;  /* 0x00000015ff007819 */ /* 0x000fc80000011605 */
[----:B------:R-:W-:-:S04]  /*5240*/  LOP3.LUT R0, R0, 0x1, RZ, 0xc0, !PT ;  /* 0x0000000100007812 */ /* 0x000fc800078ec0ff */
[----:B------:R-:W-:-:S04]  /*5250*/  IADD3 R0, PT, PT, R5, 0x88fffff, R0 ;  /* 0x088fffff05007810 */ /* 0x000fc80007ffe000 */
[----:B------:R-:W-:-:S04]  /*5260*/  SHF.R.U32.HI R0, RZ, 0x15, R0 ;  /* 0x00000015ff007819 */ /* 0x000fc80000011600 */
[----:B------:R-:W-:-:S07]  /*5270*/  LOP3.LUT R4, R0, 0xff, RZ, 0xc0, !PT ;  /* 0x000000ff00047812 */ /* 0x000fce00078ec0ff */
.L_x_4422:
[----:B------:R-:W-:-:S04]  /*5280*/  SHF.R.U32.HI R5, RZ, 0x18, R5 ;  /* 0x00000018ff057819 */ /* 0x000fc80000011605 */
[----:B------:R-:W-:-:S04]  /*5290*/  LOP3.LUT R4, R4, 0x80, R5, 0xf8, !PT ;  /* 0x0000008004047812 */ /* 0x000fc800078ef805 */
[----:B------:R-:W-:-:S07]  /*52a0*/  PRMT R0, R4, 0x7610, R0 ;  /* 0x0000761004007816 */ /* 0x000fce0000000000 */
.L_x_4420:
[----:B------:R-:W-:Y:S05]  /*52b0*/  BSYNC.RECONVERGENT B0 ;  /* 0x0000000000007941 */ /* 0x000fea0003800200 */
.L_x_4419:
[----:B------:R0:W-:Y:S01]  /*52c0*/  STG.E.U8 desc[UR36][R2.64], R0 ;  /* 0x0000000002007986 */ /* 0x0001e2000c101124 */
[----:B------:R-:W-:Y:S01]  /*52d0*/  IMAD.MOV.U32 R19, RZ, RZ, R22 ;  /* 0x000000ffff137224 */ /* 0x000fe200078e0016 */
[----:B------:R-:W-:Y:S06]  /*52e0*/  BRA `(.L_x_4391) ;  /* 0x0000000000c87947 */ /* 0x000fec0003800000 */
.L_x_4412:
[----:B------:R-:W-:-:S13]  /*52f0*/  ISETP.NE.AND P0, PT, R4, 0x1c, PT ;  /* 0x0000001c0400780c */ /* 0x000fda0003f05270 */
[----:B------:R-:W-:Y:S05]  /*5300*/  @!P0 BRA `(.L_x_4423) ;  /* 0x0000000000b08947 */ /* 0x000fea0003800000 */
[----:B------:R-:W-:-:S13]  /*5310*/  ISETP.NE.AND P0, PT, R4, 0x1d, PT ;  /* 0x0000001d0400780c */ /* 0x000fda0003f05270 */
[----:B------:R-:W-:Y:S05]  /*5320*/  @!P0 BRA `(.L_x_4424) ;  /* 0x0000000000948947 */ /* 0x000fea0003800000 */
[----:B------:R-:W-:-:S13]  /*5330*/  ISETP.NE.AND P0, PT, R4, 0x2c, PT ;  /* 0x0000002c0400780c */ /* 0x000fda0003f05270 */
[----:B------:R-:W-:Y:S05]  /*5340*/  @!P0 BRA `(.L_x_4425) ;  /* 0x0000000000488947 */ /* 0x000fea0003800000 */
.L_x_4396:
        /* <DEDUP_REMOVED lines=16> */
.L_x_4426:
[----:B------:R-:W-:Y:S01]  /*5450*/  IMAD.MOV.U32 R19, RZ, RZ, R22 ;  /* 0x000000ffff137224 */ /* 0x000fe200078e0016 */
[----:B------:R-:W-:Y:S06]  /*5460*/  BRA `(.L_x_4391) ;  /* 0x0000000000687947 */ /* 0x000fec0003800000 */
.L_x_4425:
        /* <DEDUP_REMOVED lines=17> */
.L_x_4424:
[----:B------:R-:W-:Y:S02]  /*5580*/  HADD2.F32 R4, -RZ, R0.H0_H0 ;  /* 0x20000000ff047230 */ /* 0x000fe40000004100 */
[----:B------:R-:W-:-:S04]  /*5590*/  IMAD.MOV.U32 R19, RZ, RZ, R22 ;  /* 0x000000ffff137224 */ /* 0x000fc800078e0016 */
[----:B------:R-:W0:Y:S02]  /*55a0*/  F2I.U64.TRUNC R4, R4 ;  /* 0x0000000400047311 */ /* 0x000e24000020d800 */
[----:B0-----:R0:W-:Y:S01]  /*55b0*/  STG.E.64 desc[UR36][R2.64], R4 ;  /* 0x0000000402007986 */ /* 0x0011e2000c101b24 */
[----:B------:R-:W-:Y:S05]  /*55c0*/  BRA `(.L_x_4391) ;  /* 0x0000000000107947 */ /* 0x000fea0003800000 */
.L_x_4423:
[----:B------:R-:W-:Y:S02]  /*55d0*/  HADD2.F32 R0, -RZ, R0.H0_H0 ;  /* 0x20000000ff007230 */ /* 0x000fe40000004100 */
[----:B------:R-:W-:Y:S02]  /*55e0*/  IMAD.MOV.U32 R19, RZ, RZ, R22 ;  /* 0x000000ffff137224 */ /* 0x000fe400078e0016 */
[----:B------:R-:W0:Y:S02]  /*55f0*/  F2I.FTZ.U32.TRUNC.NTZ R5, R0 ;  /* 0x0000000000057305 */ /* 0x000e24000021f000 */
[----:B0-----:R0:W-:Y:S03]  /*5600*/  STG.E desc[UR36][R2.64], R5 ;  /* 0x0000000502007986 */ /* 0x0011e6000c101924 */
.L_x_4391:
[----:B------:R-:W-:Y:S05]  /*5610*/  BSYNC.RECONVERGENT B6 ;  /* 0x0000000000067941 */ /* 0x000fea0003800200 */
.L_x_4390:
        /* <DEDUP_REMOVED lines=25> */
.L_x_4432:
[----:B------:R-:W-:-:S06]  /*57b0*/  HADD2.F32 R5, -RZ, R25.H0_H0 ;  /* 0x20000019ff057230 */ /* 0x000fcc0000004100 */
[----:B------:R-:W0:Y:S02]  /*57c0*/  F2I.S64.TRUNC R4, R5 ;  /* 0x0000000500047311 */ /* 0x000e24000020d900 */
[----:B0-----:R0:W-:Y:S01]  /*57d0*/  STG.E.U8 desc[UR36][R2.64], R4 ;  /* 0x0000000402007986 */ /* 0x0011e2000c101124 */
[----:B------:R-:W-:Y:S05]  /*57e0*/  BRA `(.L_x_4434) ;  /* 0x0000000c006c7947 */ /* 0x000fea0003800000 */
.L_x_4431:
        /* <DEDUP_REMOVED lines=10> */
.L_x_4436:
[----:B------:R-:W-:-:S06]  /*5890*/  HADD2.F32 R25, -RZ, R25.H0_H0 ;  /* 0x20000019ff197230 */ /* 0x000fcc0000004100 */
[----:B------:R-:W0:Y:S02]  /*58a0*/  F2I.FTZ.TRUNC.NTZ R25, R25 ;  /* 0x0000001900197305 */ /* 0x000e24000021f100 */
[----:B0-----:R0:W-:Y:S01]  /*58b0*/  STG.E desc[UR36][R2.64], R25 ;  /* 0x0000001902007986 */ /* 0x0011e2000c101924 */
[----:B------:R-:W-:Y:S05]  /*58c0*/  BRA `(.L_x_4434) ;  /* 0x0000000c00347947 */ /* 0x000fea0003800000 */
.L_x_4435:
[----:B------:R-:W-:-:S06]  /*58d0*/  HADD2.F32 R25, -RZ, R25.H0_H0 ;  /* 0x20000019ff197230 */ /* 0x000fcc0000004100 */
[----:B------:R-:W0:Y:S02]  /*58e0*/  F2I.FTZ.TRUNC.NTZ R25, R25 ;  /* 0x0000001900197305 */ /* 0x000e24000021f100 */
[----:B0-----:R0:W-:Y:S01]  /*58f0*/  STG.E.U16 desc[UR36][R2.64], R25 ;  /* 0x0000001902007986 */ /* 0x0011e2000c101524 */
[----:B------:R-:W-:Y:S05]  /*5900*/  BRA `(.L_x_4434) ;  /* 0x0000000c00247947 */ /* 0x000fea0003800000 */
.L_x_4430:
        /* <DEDUP_REMOVED lines=9> */
.L_x_4438:
[----:B------:R0:W-:Y:S01]  /*59a0*/  STG.E.U16 desc[UR36][R2.64], R25 ;  /* 0x0000001902007986 */ /* 0x0001e2000c101524 */
[----:B------:R-:W-:Y:S05]  /*59b0*/  BRA `(.L_x_4434) ;  /* 0x0000000800f87947 */ /* 0x000fea0003800000 */
.L_x_4437:
        /* <DEDUP_REMOVED lines=10> */
.L_x_4440:
[----:B------:R-:W-:-:S05]  /*5a60*/  HADD2.F32 R0, -RZ, R25.H0_H0 ;  /* 0x20000019ff007230 */ /* 0x000fca0000004100 */
[----:B------:R-:W-:-:S04]  /*5a70*/  F2FP.F16.F32.PACK_AB R0, RZ, R0 ;  /* 0x00000000ff00723e */ /* 0x000fc800000000ff */
[----:B------:R-:W-:-:S05]  /*5a80*/  PRMT R0, R0, 0x5410, RZ ;  /* 0x0000541000007816 */ /* 0x000fca00000000ff */
[----:B------:R0:W-:Y:S01]  /*5a90*/  STG.E desc[UR36][R2.64], R0 ;  /* 0x0000000002007986 */ /* 0x0001e2000c101924 */
[----:B------:R-:W-:Y:S05]  /*5aa0*/  BRA `(.L_x_4434) ;  /* 0x0000000800bc7947 */ /* 0x000fea0003800000 */
.L_x_4439:
[----:B------:R-:W-:-:S05]  /*5ab0*/  HADD2.F32 R4, -RZ, R25.H0_H0 ;  /* 0x20000019ff047230 */ /* 0x000fca0000004100 */
[----:B------:R-:W-:-:S06]  /*5ac0*/  FMUL.FTZ R4, R4, 1 ;  /* 0x3f80000004047820 */ /* 0x000fcc0000410000 */
[----:B------:R-:W0:Y:S02]  /*5ad0*/  F2F.F64.F32 R4, R4 ;  /* 0x0000000400047310 */ /* 0x000e240000201800 */
[----:B0-----:R0:W-:Y:S01]  /*5ae0*/  STG.E.64 desc[UR36][R2.64], R4 ;  /* 0x0000000402007986 */ /* 0x0011e2000c101b24 */
[----:B------:R-:W-:Y:S05]  /*5af0*/  BRA `(.L_x_4434) ;  /* 0x0000000800a87947 */ /* 0x000fea0003800000 */
.L_x_4429:
        /* <DEDUP_REMOVED lines=14> */
.L_x_4444:
        /* <DEDUP_REMOVED lines=18> */
.L_x_4447:
[----:B------:R-:W-:-:S04]  /*5d00*/  SHF.R.U32.HI R5, RZ, 0x18, R5 ;  /* 0x00000018ff057819 */ /* 0x000fc80000011605 */
[----:B------:R-:W-:-:S07]  /*5d10*/  LOP3.LUT R0, R0, 0x80, R5, 0xf8, !PT ;  /* 0x0000008000007812 */ /* 0x000fce00078ef805 */
.L_x_4446:
[----:B------:R-:W-:Y:S05]  /*5d20*/  BSYNC.RECONVERGENT B0 ;  /* 0x0000000000007941 */ /* 0x000fea0003800200 */
.L_x_4445:
[----:B------:R0:W-:Y:S01]  /*5d30*/  STG.E.U8 desc[UR36][R2.64], R0 ;  /* 0x0000000002007986 */ /* 0x0001e2000c101124 */
[----:B------:R-:W-:Y:S05]  /*5d40*/  BRA `(.L_x_4434) ;  /* 0x0000000800147947 */ /* 0x000fea0003800000 */
.L_x_4443:
        /* <DEDUP_REMOVED lines=18> */
.L_x_4450:
[----:B------:R-:W-:-:S04]  /*5e70*/  SHF.R.U32.HI R5, RZ, 0x18, R5 ;  /* 0x00000018ff057819 */ /* 0x000fc80000011605 */
[----:B------:R-:W-:-:S07]  /*5e80*/  LOP3.LUT R0, R0, 0x80, R5, 0xf8, !PT ;  /* 0x0000008000007812 */ /* 0x000fce00078ef805 */
.L_x_4449:
[----:B------:R-:W-:Y:S05]  /*5e90*/  BSYNC.RECONVERGENT B0 ;  /* 0x0000000000007941 */ /* 0x000fea0003800200 */
.L_x_4448:
[----:B------:R0:W-:Y:S01]  /*5ea0*/  STG.E.U8 desc[UR36][R2.64], R0 ;  /* 0x0000000002007986 */ /* 0x0001e2000c101124 */
[----:B------:R-:W-:Y:S05]  /*5eb0*/  BRA `(.L_x_4434) ;  /* 0x0000000400b87947 */ /* 0x000fea0003800000 */
.L_x_4442:
        /* <DEDUP_REMOVED lines=22> */
.L_x_4452:
[----:B------:R-:W-:-:S06]  /*6020*/  HADD2.F32 R4, -RZ, R25.H0_H0 ;  /* 0x20000019ff047230 */ /* 0x000fcc0000004100 */
[----:B------:R-:W0:Y:S02]  /*6030*/  F2I.U64.TRUNC R4, R4 ;  /* 0x0000000400047311 */ /* 0x000e24000020d800 */
[----:B0-----:R0:W-:Y:S01]  /*6040*/  STG.E.64 desc[UR36][R2.64], R4 ;  /* 0x0000000402007986 */ /* 0x0011e2000c101b24 */
[----:B------:R-:W-:Y:S05]  /*6050*/  BRA `(.L_x_4434) ;  /* 0x0000000400507947 */ /* 0x000fea0003800000 */
.L_x_4451:
[----:B------:R-:W-:-:S06]  /*6060*/  HADD2.F32 R25, -RZ, R25.H0_H0 ;  /* 0x20000019ff197230 */ /* 0x000fcc0000004100 */
[----:B------:R-:W0:Y:S02]  /*6070*/  F2I.FTZ.U32.TRUNC.NTZ R25, R25 ;  /* 0x0000001900197305 */ /* 0x000e24000021f000 */
[----:B0-----:R0:W-:Y:S01]  /*6080*/  STG.E desc[UR36][R2.64], R25 ;  /* 0x0000001902007986 */ /* 0x0011e2000c101924 */
[----:B------:R-:W-:Y:S05]  /*6090*/  BRA `(.L_x_4434) ;  /* 0x0000000400407947 */ /* 0x000fea0003800000 */
.L_x_4441:
        /* <DEDUP_REMOVED lines=11> */
.L_x_4454:
[----:B------:R-:W-:Y:S01]  /*6150*/  HADD2.F32 R25, -RZ, R25.H0_H0 ;  /* 0x20000019ff197230 */ /* 0x000fe20000004100 */
[----:B------:R-:W-:-:S04]  /*6160*/  CS2R R6, SRZ ;  /* 0x0000000000067805 */ /* 0x000fc8000001ff00 */
[----:B------:R-:W-:-:S06]  /*6170*/  FMUL.FTZ R4, R25, 1 ;  /* 0x3f80000019047820 */ /* 0x000fcc0000410000 */
[----:B------:R-:W0:Y:S02]  /*6180*/  F2F.F64.F32 R4, R4 ;  /* 0x0000000400047310 */ /* 0x000e240000201800 */
[----:B0-----:R0:W-:Y:S01]  /*6190*/  STG.E.128 desc[UR36][R2.64], R4 ;  /* 0x0000000402007986 */ /* 0x0011e2000c101d24 */
[----:B------:R-:W-:Y:S05]  /*61a0*/  BRA `(.L_x_4434) ;  /* 0x0000000000fc7947 */ /* 0x000fea0003800000 */
.L_x_4453:
[----:B------:R-:W-:-:S13]  /*61b0*/  ISETP.NE.AND P0, PT, R0, 0xf, PT ;  /* 0x0000000f0000780c */ /* 0x000fda0003f05270 */
[----:B------:R-:W-:Y:S05]  /*61c0*/  @!P0 BRA `(.L_x_4455) ;  /* 0x0000000000e88947 */ /* 0x000fea0003800000 */
[----:B------:R-:W-:-:S13]  /*61d0*/  ISETP.NE.AND P0, PT, R0, 0x17, PT ;  /* 0x000000170000780c */ /* 0x000fda0003f05270 */
[----:B------:R-:W-:Y:S05]  /*61e0*/  @!P0 BRA `(.L_x_4456) ;  /* 0x0000000000908947 */ /* 0x000fea0003800000 */
[----:B------:R-:W-:-:S13]  /*61f0*/  ISETP.NE.AND P0, PT, R0, 0x18, PT ;  /* 0x000000180000780c */ /* 0x000fda0003f05270 */
[----:B------:R-:W-:Y:S05]  /*6200*/  @!P0 BRA `(.L_x_4457) ;  /* 0x0000000000448947 */ /* 0x000fea0003800000 */
.L_x_4433:
        /* <DEDUP_REMOVED lines=16> */
.L_x_4458:
[----:B------:R-:W-:Y:S05]  /*6310*/  BRA `(.L_x_4434) ;  /* 0x0000000000a07947 */ /* 0x000fea0003800000 */
.L_x_4457:
        /* <DEDUP_REMOVED lines=13> */
.L_x_4460:
[----:B------:R-:W-:Y:S05]  /*63f0*/  BSYNC.RECONVERGENT B0 ;  /* 0x0000000000007941 */ /* 0x000fea0003800200 */
.L_x_4459:
[----:B------:R-:W-:-:S05]  /*6400*/  LOP3.LUT R5, R0, 0x80, R5, 0xf8, !PT ;  /* 0x0000008000057812 */ /* 0x000fca00078ef805 */
[----:B------:R3:W-:Y:S01]  /*6410*/  STG.E.U8 desc[UR36][R2.64], R5 ;  /* 0x0000000502007986 */ /* 0x0007e2000c101124 */
[----:B------:R-:W-:Y:S05]  /*6420*/  BRA `(.L_x_4434) ;  /* 0x00000000005c7947 */ /* 0x000fea0003800000 */
.L_x_4456:
        /* <DEDUP_REMOVED lines=12> */
.L_x_4462:
[----:B------:R-:W-:Y:S01]  /*64f0*/  IMAD.MOV.U32 R0, RZ, RZ, 0x7f ;  /* 0x0000007fff007424 */ /* 0x000fe200078e00ff */
[----:B------:R-:W-:-:S04]  /*6500*/  ISETP.GT.U32.AND P0, PT, R4, 0x7f800000, PT ;  /* 0x7f8000000400780c */ /* 0x000fc80003f04070 */
[----:B------:R-:W-:-:S09]  /*6510*/  SEL R0, R0, 0x7c, P0 ;  /* 0x0000007c00007807 */ /* 0x000fd20000000000 */
.L_x_4463:
[----:B------:R-:W-:Y:S05]  /*6520*/  BSYNC.RECONVERGENT B0 ;  /* 0x0000000000007941 */ /* 0x000fea0003800200 */
.L_x_4461:
[----:B------:R-:W-:-:S04]  /*6530*/  SHF.R.U32.HI R5, RZ, 0x18, R5 ;  /* 0x00000018ff057819 */ /* 0x000fc80000011605 */
[----:B------:R-:W-:-:S05]  /*6540*/  LOP3.LUT R5, R0, 0x80, R5, 0xf8, !PT ;  /* 0x0000008000057812 */ /* 0x000fca00078ef805 */
[----:B------:R2:W-:Y:S01]  /*6550*/  STG.E.U8 desc[UR36][R2.64], R5 ;  /* 0x0000000502007986 */ /* 0x0005e2000c101124 */
[----:B------:R-:W-:Y:S05]  /*6560*/  BRA `(.L_x_4434) ;  /* 0x00000000000c7947 */ /* 0x000fea0003800000 */
.L_x_4455:
[----:B------:R-:W-:-:S05]  /*6570*/  HADD2.F32 R0, -RZ, R25.H0_H0 ;  /* 0x20000019ff007230 */ /* 0x000fca0000004100 */
[----:B------:R-:W-:-:S05]  /*6580*/  F2FP.BF16.F32.PACK_AB R0, RZ, R0 ;  /* 0x00000000ff00723e */ /* 0x000fca00000010ff */
[----:B------:R4:W-:Y:S02]  /*6590*/  STG.E.U16 desc[UR36][R2.64], R0 ;  /* 0x0000000002007986 */ /* 0x0009e4000c101524 */
.L_x_4434:
        /* <DEDUP_REMOVED lines=25> */
.L_x_4467:
[----:B------:R-:W-:-:S06]  /*6730*/  HADD2.F32 R5, -RZ, R24.H0_H0 ;  /* 0x20000018ff057230 */ /* 0x000fcc0000004100 */
[----:B------:R-:W0:Y:S02]  /*6740*/  F2I.S64.TRUNC R4, R5 ;  /* 0x0000000500047311 */ /* 0x000e24000020d900 */
[----:B0-----:R4:W-:Y:S01]  /*6750*/  STG.E.U8 desc[UR36][R2.64], R4 ;  /* 0x0000000402007986 */ /* 0x0019e2000c101124 */
[----:B------:R-:W-:Y:S05]  /*6760*/  BRA `(.L_x_4469) ;  /* 0x0000000c006c7947 */ /* 0x000fea0003800000 */
.L_x_4466:
        /* <DEDUP_REMOVED lines=10> */
.L_x_4471:
[----:B------:R-:W-:-:S04]  /*6810*/  HADD2.F32 R24, -RZ, R24.H0_H0 ;  /* 0x20000018ff187230 */ /* 0x000fc80000004100 */
[----:B------:R-:W0:Y:S02]  /*6820*/  F2I.FTZ.TRUNC.NTZ R5, R24 ;  /* 0x0000001800057305 */ /* 0x000e24000021f100 */
[----:B0-----:R2:W-:Y:S01]  /*6830*/  STG.E desc[UR36][R2.64], R5 ;  /* 0x0000000502007986 */ /* 0x0015e2000c101924 */
[----:B------:R-:W-:Y:S05]  /*6840*/  BRA `(.L_x_4469) ;  /* 0x0000000c00347947 */ /* 0x000fea0003800000 */
.L_x_4470:
[----:B------:R-:W-:-:S04]  /*6850*/  HADD2.F32 R24, -RZ, R24.H0_H0 ;  /* 0x20000018ff187230 */ /* 0x000fc80000004100 */
[----:B------:R-:W0:Y:S02]  /*6860*/  F2I.FTZ.TRUNC.NTZ R5, R24 ;  /* 0x0000001800057305 */ /* 0x000e24000021f100 */
[----:B0-----:R0:W-:Y:S01]  /*6870*/  STG.E.U16 desc[UR36][R2.64], R5 ;  /* 0x0000000502007986 */ /* 0x0011e2000c101524 */
[----:B------:R-:W-:Y:S05]  /*6880*/  BRA `(.L_x_4469) ;  /* 0x0000000c00247947 */ /* 0x000fea0003800000 */
.L_x_4465:
        /* <DEDUP_REMOVED lines=9> */
.L_x_4473:
[----:B------:R0:W-:Y:S01]  /*6920*/  STG.E.U16 desc[UR36][R2.64], R24 ;  /* 0x0000001802007986 */ /* 0x0001e2000c101524 */
[----:B------:R-:W-:Y:S05]  /*6930*/  BRA `(.L_x_4469) ;  /* 0x0000000800f87947 */ /* 0x000fea0003800000 */
.L_x_4472:
        /* <DEDUP_REMOVED lines=10> */
.L_x_4475:
[----:B------:R-:W-:-:S05]  /*69e0*/  HADD2.F32 R0, -RZ, R24.H0_H0 ;  /* 0x20000018ff007230 */ /* 0x000fca0000004100 */
[----:B------:R-:W-:-:S04]  /*69f0*/  F2FP.F16.F32.PACK_AB R0, RZ, R0 ;  /* 0x00000000ff00723e */ /* 0x000fc800000000ff */
[----:B------:R-:W-:-:S05]  /*6a00*/  PRMT R0, R0, 0x5410, RZ ;  /* 0x0000541000007816 */ /* 0x000fca00000000ff */
[----:B------:R0:W-:Y:S01]  /*6a10*/  STG.E desc[UR36][R2.64], R0 ;  /* 0x0000000002007986 */ /* 0x0001e2000c101924 */
[----:B------:R-:W-:Y:S05]  /*6a20*/  BRA `(.L_x_4469) ;  /* 0x0000000800bc7947 */ /* 0x000fea0003800000 */
.L_x_4474:
[----:B------:R-:W-:-:S05]  /*6a30*/  HADD2.F32 R4, -RZ, R24.H0_H0 ;  /* 0x20000018ff047230 */ /* 0x000fca0000004100 */
[----:B------:R-:W-:-:S06]  /*6a40*/  FMUL.FTZ R4, R4, 1 ;  /* 0x3f80000004047820 */ /* 0x000fcc0000410000 */
[----:B------:R-:W0:Y:S02]  /*6a50*/  F2F.F64.F32 R4, R4 ;  /* 0x0000000400047310 */ /* 0x000e240000201800 */
[----:B0-----:R0:W-:Y:S01]  /*6a60*/  STG.E.64 desc[UR36][R2.64], R4 ;  /* 0x0000000402007986 */ /* 0x0011e2000c101b24 */
[----:B------:R-:W-:Y:S05]  /*6a70*/  BRA `(.L_x_4469) ;  /* 0x0000000800a87947 */ /* 0x000fea0003800000 */
.L_x_4464:
        /* <DEDUP_REMOVED lines=14> */
.L_x_4479:
        /* <DEDUP_REMOVED lines=18> */
.L_x_4482:
[----:B------:R-:W-:-:S04]  /*6c80*/  SHF.R.U32.HI R5, RZ, 0x18, R5 ;  /* 0x00000018ff057819 */ /* 0x000fc80000011605 */
[----:B------:R-:W-:-:S07]  /*6c90*/  LOP3.LUT R0, R0, 0x80, R5, 0xf8, !PT ;  /* 0x0000008000007812 */ /* 0x000fce00078ef805 */
.L_x_4481:
[----:B------:R-:W-:Y:S05]  /*6ca0*/  BSYNC.RECONVERGENT B0 ;  /* 0x0000000000007941 */ /* 0x000fea0003800200 */
.L_x_4480:
[----:B------:R0:W-:Y:S01]  /*6cb0*/  STG.E.U8 desc[UR36][R2.64], R0 ;  /* 0x0000000002007986 */ /* 0x0001e2000c101124 */
[----:B------:R-:W-:Y:S05]  /*6cc0*/  BRA `(.L_x_4469) ;  /* 0x0000000800147947 */ /* 0x000fea0003800000 */
.L_x_4478:
        /* <DEDUP_REMOVED lines=18> */
.L_x_4485:
[----:B------:R-:W-:-:S04]  /*6df0*/  SHF.R.U32.HI R5, RZ, 0x18, R5 ;  /* 0x00000018ff057819 */ /* 0x000fc80000011605 */
[----:B------:R-:W-:-:S07]  /*6e00*/  LOP3.LUT R0, R0, 0x80, R5, 0xf8, !PT ;  /* 0x0000008000007812 */ /* 0x000fce00078ef805 */
.L_x_4484:
[----:B------:R-:W-:Y:S05]  /*6e10*/  BSYNC.RECONVERGENT B0 ;  /* 0x0000000000007941 */ /* 0x000fea0003800200 */
.L_x_4483:
[----:B------:R0:W-:Y:S01]  /*6e20*/  STG.E.U8 desc[UR36][R2.64], R0 ;  /* 0x0000000002007986 */ /* 0x0001e2000c101124 */
[----:B------:R-:W-:Y:S05]  /*6e30*/  BRA `(.L_x_4469) ;  /* 0x0000000400b87947 */ /* 0x000fea0003800000 */
.L_x_4477:
        /* <DEDUP_REMOVED lines=22> */
.L_x_4487:
[----:B------:R-:W-:-:S06]  /*6fa0*/  HADD2.F32 R4, -RZ, R24.H0_H0 ;  /* 0x20000018ff047230 */ /* 0x000fcc0000004100 */
[----:B------:R-:W0:Y:S02]  /*6fb0*/  F2I.U64.TRUNC R4, R4 ;  /* 0x0000000400047311 */ /* 0x000e24000020d800 */
[----:B0-----:R0:W-:Y:S01]  /*6fc0*/  STG.E.64 desc[UR36][R2.64], R4 ;  /* 0x0000000402007986 */ /* 0x0011e2000c101b24 */
[----:B------:R-:W-:Y:S05]  /*6fd0*/  BRA `(.L_x_4469) ;  /* 0x0000000400507947 */ /* 0x000fea0003800000 */
.L_x_4486:
[----:B------:R-:W-:-:S04]  /*6fe0*/  HADD2.F32 R24, -RZ, R24.H0_H0 ;  /* 0x20000018ff187230 */ /* 0x000fc80000004100 */
[----:B------:R-:W0:Y:S02]  /*6ff0*/  F2I.FTZ.U32.TRUNC.NTZ R5, R24 ;  /* 0x0000001800057305 */ /* 0x000e24000021f000 */
[----:B0-----:R0:W-:Y:S01]  /*7000*/  STG.E desc[UR36][R2.64], R5 ;  /* 0x0000000502007986 */ /* 0x0011e2000c101924 */
[----:B------:R-:W-:Y:S05]  /*7010*/  BRA `(.L_x_4469) ;  /* 0x0000000400407947 */ /* 0x000fea0003800000 */
.L_x_4476:
        /* <DEDUP_REMOVED lines=11> */
.L_x_4489:
[----:B------:R-:W-:Y:S01]  /*70d0*/  HADD2.F32 R24, -RZ, R24.H0_H0 ;  /* 0x20000018ff187230 */ /* 0x000fe20000004100 */
[----:B------:R-:W-:-:S04]  /*70e0*/  CS2R R6, SRZ ;  /* 0x0000000000067805 */ /* 0x000fc8000001ff00 */
[----:B------:R-:W-:-:S06]  /*70f0*/  FMUL.FTZ R4, R24, 1 ;  /* 0x3f80000018047820 */ /* 0x000fcc0000410000 */
[----:B------:R-:W0:Y:S02]  /*7100*/  F2F.F64.F32 R4, R4 ;  /* 0x0000000400047310 */ /* 0x000e240000201800 */
[----:B0-----:R0:W-:Y:S01]  /*7110*/  STG.E.128 desc[UR36][R2.64], R4 ;  /* 0x0000000402007986 */ /* 0x0011e2000c101d24 */
[----:B------:R-:W-:Y:S05]  /*7120*/  BRA `(.L_x_4469) ;  /* 0x0000000000fc7947 */ /* 0x000fea0003800000 */
.L_x_4488:
[----:B------:R-:W-:-:S13]  /*7130*/  ISETP.NE.AND P0, PT, R0, 0xf, PT ;  /* 0x0000000f0000780c */ /* 0x000fda0003f05270 */
[----:B------:R-:W-:Y:S05]  /*7140*/  @!P0 BRA `(.L_x_4490) ;  /* 0x0000000000e88947 */ /* 0x000fea0003800000 */
[----:B------:R-:W-:-:S13]  /*7150*/  ISETP.NE.AND P0, PT, R0, 0x17, PT ;  /* 0x000000170000780c */ /* 0x000fda0003f05270 */
[----:B------:R-:W-:Y:S05]  /*7160*/  @!P0 BRA `(.L_x_4491) ;  /* 0x0000000000908947 */ /* 0x000fea0003800000 */
[----:B------:R-:W-:-:S13]  /*7170*/  ISETP.NE.AND P0, PT, R0, 0x18, PT ;  /* 0x000000180000780c */ /* 0x000fda0003f05270 */
[----:B------:R-:W-:Y:S05]  /*7180*/  @!P0 BRA `(.L_x_4492) ;  /* 0x0000000000448947 */ /* 0x000fea0003800000 */
.L_x_4468:
        /* <DEDUP_REMOVED lines=16> */
.L_x_4493:
[----:B------:R-:W-:Y:S05]  /*7290*/  BRA `(.L_x_4469) ;  /* 0x0000000000a07947 */ /* 0x000fea0003800000 */
.L_x_4492:
        /* <DEDUP_REMOVED lines=13> */
.L_x_4495:
[----:B------:R-:W-:Y:S05]  /*7370*/  BSYNC.RECONVERGENT B0 ;  /* 0x0000000000007941 */ /* 0x000fea0003800200 */
.L_x_4494:
[----:B------:R-:W-:-:S05]  /*7380*/  LOP3.LUT R5, R0, 0x80, R5, 0xf8, !PT ;  /* 0x0000008000057812 */ /* 0x000fca00078ef805 */
[----:B------:R0:W-:Y:S01]  /*7390*/  STG.E.U8 desc[UR36][R2.64], R5 ;  /* 0x0000000502007986 */ /* 0x0001e2000c101124 */
[----:B------:R-:W-:Y:S05]  /*73a0*/  BRA `(.L_x_4469) ;  /* 0x00000000005c7947 */ /* 0x000fea0003800000 */
.L_x_4491:
        /* <DEDUP_REMOVED lines=12> */
.L_x_4497:
[----:B------:R-:W-:Y:S01]  /*7470*/  IMAD.MOV.U32 R0, RZ, RZ, 0x7f ;  /* 0x0000007fff007424 */ /* 0x000fe200078e00ff */
[----:B------:R-:W-:-:S04]  /*7480*/  ISETP.GT.U32.AND P0, PT, R4, 0x7f800000, PT ;  /* 0x7f8000000400780c */ /* 0x000fc80003f04070 */
[----:B------:R-:W-:-:S09]  /*7490*/  SEL R0, R0, 0x7c, P0 ;  /* 0x0000007c00007807 */ /* 0x000fd20000000000 */
.L_x_4498:
[----:B------:R-:W-:Y:S05]  /*74a0*/  BSYNC.RECONVERGENT B0 ;  /* 0x0000000000007941 */ /* 0x000fea0003800200 */
.L_x_4496:
[----:B------:R-:W-:-:S04]  /*74b0*/  SHF.R.U32.HI R5, RZ, 0x18, R5 ;  /* 0x00000018ff057819 */ /* 0x000fc80000011605 */
[----:B------:R-:W-:-:S05]  /*74c0*/  LOP3.LUT R5, R0, 0x80, R5, 0xf8, !PT ;  /* 0x0000008000057812 */ /* 0x000fca00078ef805 */
[----:B------:R0:W-:Y:S01]  /*74d0*/  STG.E.U8 desc[UR36][R2.64], R5 ;  /* 0x0000000502007986 */ /* 0x0001e2000c101124 */
[----:B------:R-:W-:Y:S05]  /*74e0*/  BRA `(.L_x_4469) ;  /* 0x00000000000c7947 */ /* 0x000fea0003800000 */
.L_x_4490:
[----:B------:R-:W-:-:S05]  /*74f0*/  HADD2.F32 R0, -RZ, R24.H0_H0 ;  /* 0x20000018ff007230 */ /* 0x000fca0000004100 */
[----:B------:R-:W-:-:S05]  /*7500*/  F2FP.BF16.F32.PACK_AB R0, RZ, R0 ;  /* 0x00000000ff00723e */ /* 0x000fca00000010ff */
[----:B------:R0:W-:Y:S02]  /*7510*/  STG.E.U16 desc[UR36][R2.64], R0 ;  /* 0x0000000002007986 */ /* 0x0001e4000c101524 */
.L_x_4469:
[----:B------:R-:W-:-:S07]  /*7520*/  VIADD R19, R19, 0x80 ;  /* 0x0000008013137836 */ /* 0x000fce0000000000 */
.L_x_4428:
[----:B------:R-:W-:Y:S05]  /*7530*/  BSYNC.RECONVERGENT B6 ;  /* 0x0000000000067941 */ /* 0x000fea0003800200 */
.L_x_4427:
        /* <DEDUP_REMOVED lines=21> */
[----:B0-----:R-:W-:Y:S01]  /*7690*/  STG.E.U8 desc[UR36][R2.64], R23 ;  /* 0x0000001702007986 */ /* 0x001fe2000c101124 */
[----:B------:R-:W-:Y:S05]  /*76a0*/  EXIT ;  /* 0x000000000000794d */ /* 0x000fea0003800000 */
.L_x_4502:
[----:B------:R-:W-:-:S06]  /*76b0*/  HADD2.F32 R5, -RZ, R23.H0_H0 ;  /* 0x20000017ff057230 */ /* 0x000fcc0000004100 */
[----:B------:R-:W0:Y:S02]  /*76c0*/  F2I.S64.TRUNC R4, R5 ;  /* 0x0000000500047311 */ /* 0x000e24000020d900 */
[----:B0-----:R-:W-:Y:S01]  /*76d0*/  STG.E.U8 desc[UR36][R2.64], R4 ;  /* 0x0000000402007986 */ /* 0x001fe2000c101124 */
[----:B------:R-:W-:Y:S05]  /*76e0*/  EXIT ;  /* 0x000000000000794d */ /* 0x000fea0003800000 */
.L_x_4501:
        /* <DEDUP_REMOVED lines=10> */
.L_x_4505:
[----:B------:R-:W-:-:S06]  /*7790*/  HADD2.F32 R23, -RZ, R23.H0_H0 ;  /* 0x20000017ff177230 */ /* 0x000fcc0000004100 */
[----:B------:R-:W0:Y:S02]  /*77a0*/  F2I.FTZ.TRUNC.NTZ R23, R23 ;  /* 0x0000001700177305 */ /* 0x000e24000021f100 */
[----:B0-----:R-:W-:Y:S01]  /*77b0*/  STG.E desc[UR36][R2.64], R23 ;  /* 0x0000001702007986 */ /* 0x001fe2000c101924 */
[----:B------:R-:W-:Y:S05]  /*77c0*/  EXIT ;  /* 0x000000000000794d */ /* 0x000fea0003800000 */
.L_x_4504:
[----:B------:R-:W-:-:S06]  /*77d0*/  HADD2.F32 R23, -RZ, R23.H0_H0 ;  /* 0x20000017ff177230 */ /* 0x000fcc0000004100 */
[----:B------:R-:W0:Y:S02]  /*77e0*/  F2I.FTZ.TRUNC.NTZ R23, R23 ;  /* 0x0000001700177305 */ /* 0x000e24000021f100 */
[----:B0-----:R-:W-:Y:S01]  /*77f0*/  STG.E.U16 desc[UR36][R2.64], R23 ;  /* 0x0000001702007986 */ /* 0x001fe2000c101524 */
[----:B------:R-:W-:Y:S05]  /*7800*/  EXIT ;  /* 0x000000000000794d */ /* 0x000fea0003800000 */
.L_x_4500:
        /* <DEDUP_REMOVED lines=9> */
.L_x_4507:
[----:B------:R-:W-:Y:S01]  /*78a0*/  STG.E.U16 desc[UR36][R2.64], R23 ;  /* 0x0000001702007986 */ /* 0x000fe2000c101524 */
[----:B------:R-:W-:Y:S05]  /*78b0*/  EXIT ;  /* 0x000000000000794d */ /* 0x000fea0003800000 */
.L_x_4506:
        /* <DEDUP_REMOVED lines=10> */
.L_x_4509:
[----:B------:R-:W-:-:S05]  /*7960*/  HADD2.F32 R0, -RZ, R23.H0_H0 ;  /* 0x20000017ff007230 */ /* 0x000fca0000004100 */
[----:B------:R-:W-:-:S04]  /*7970*/  F2FP.F16.F32.PACK_AB R0, RZ, R0 ;  /* 0x00000000ff00723e */ /* 0x000fc800000000ff */
[----:B------:R-:W-:-:S05]  /*7980*/  PRMT R0, R0, 0x5410, RZ ;  /* 0x0000541000007816 */ /* 0x000fca00000000ff */
[----:B------:R-:W-:Y:S01]  /*7990*/  STG.E desc[UR36][R2.64], R0 ;  /* 0x0000000002007986 */ /* 0x000fe2000c101924 */
[----:B------:R-:W-:Y:S05]  /*79a0*/  EXIT ;  /* 0x000000000000794d */ /* 0x000fea0003800000 */
.L_x_4508:
[----:B------:R-:W-:-:S05]  /*79b0*/  HADD2.F32 R4, -RZ, R23.H0_H0 ;  /* 0x20000017ff047230 */ /* 0x000fca0000004100 */
[----:B------:R-:W-:-:S06]  /*79c0*/  FMUL.FTZ R4, R4, 1 ;  /* 0x3f80000004047820 */ /* 0x000fcc0000410000 */
[----:B------:R-:W0:Y:S02]  /*79d0*/  F2F.F64.F32 R4, R4 ;  /* 0x0000000400047310 */ /* 0x000e240000201800 */
[----:B0-----:R-:W-:Y:S01]  /*79e0*/  STG.E.64 desc[UR36][R2.64], R4 ;  /* 0x0000000402007986 */ /* 0x001fe2000c101b24 */
[----:B------:R-:W-:Y:S05]  /*79f0*/  EXIT ;  /* 0x000000000000794d */ /* 0x000fea0003800000 */
.L_x_4499:
        /* <DEDUP_REMOVED lines=14> */
.L_x_4513:
        /* <DEDUP_REMOVED lines=18> */
.L_x_4516:
[----:B------:R-:W-:-:S04]  /*7c00*/  SHF.R.U32.HI R5, RZ, 0x18, R5 ;  /* 0x00000018ff057819 */ /* 0x000fc80000011605 */
[----:B------:R-:W-:-:S07]  /*7c10*/  LOP3.LUT R0, R0, 0x80, R5, 0xf8, !PT ;  /* 0x0000008000007812 */ /* 0x000fce00078ef805 */
.L_x_4515:
[----:B------:R-:W-:Y:S05]  /*7c20*/  BSYNC.RECONVERGENT B0 ;  /* 0x0000000000007941 */ /* 0x000fea0003800200 */
.L_x_4514:
[----:B------:R-:W-:Y:S01]  /*7c30*/  STG.E.U8 desc[UR36][R2.64], R0 ;  /* 0x0000000002007986 */ /* 0x000fe2000c101124 */
[----:B------:R-:W-:Y:S05]  /*7c40*/  EXIT ;  /* 0x000000000000794d */ /* 0x000fea0003800000 */
.L_x_4512:
        /* <DEDUP_REMOVED lines=18> */
.L_x_4519:
[----:B------:R-:W-:-:S04]  /*7d70*/  SHF.R.U32.HI R5, RZ, 0x18, R5 ;  /* 0x00000018ff057819 */ /* 0x000fc80000011605 */
[----:B------:R-:W-:-:S07]  /*7d80*/  LOP3.LUT R0, R0, 0x80, R5, 0xf8, !PT ;  /* 0x0000008000007812 */ /* 0x000fce00078ef805 */
.L_x_4518:
[----:B------:R-:W-:Y:S05]  /*7d90*/  BSYNC.RECONVERGENT B0 ;  /* 0x0000000000007941 */ /* 0x000fea0003800200 */
.L_x_4517:
[----:B------:R-:W-:Y:S01]  /*7da0*/  STG.E.U8 desc[UR36][R2.64], R0 ;  /* 0x0000000002007986 */ /* 0x000fe2000c101124 */
[----:B------:R-:W-:Y:S05]  /*7db0*/  EXIT ;  /* 0x000000000000794d */ /* 0x000fea0003800000 */
.L_x_4511:
        /* <DEDUP_REMOVED lines=22> */
.L_x_4521:
[----:B------:R-:W-:-:S06]  /*7f20*/  HADD2.F32 R4, -RZ, R23.H0_H0 ;  /* 0x20000017ff047230 */ /* 0x000fcc0000004100 */
[----:B------:R-:W0:Y:S02]  /*7f30*/  F2I.U64.TRUNC R4, R4 ;  /* 0x0000000400047311 */ /* 0x000e24000020d800 */
[----:B0-----:R-:W-:Y:S01]  /*7f40*/  STG.E.64 desc[UR36][R2.64], R4 ;  /* 0x0000000402007986 */ /* 0x001fe2000c101b24 */
[----:B------:R-:W-:Y:S05]  /*7f50*/  EXIT ;  /* 0x000000000000794d */ /* 0x000fea0003800000 */
.L_x_4520:
[----:B------:R-:W-:-:S06]  /*7f60*/  HADD2.F32 R23, -RZ, R23.H0_H0 ;  /* 0x20000017ff177230 */ /* 0x000fcc0000004100 */
[----:B------:R-:W0:Y:S02]  /*7f70*/  F2I.FTZ.U32.TRUNC.NTZ R23, R23 ;  /* 0x0000001700177305 */ /* 0x000e24000021f000 */
[----:B0-----:R-:W-:Y:S01]  /*7f80*/  STG.E desc[UR36][R2.64], R23 ;  /* 0x0000001702007986 */ /* 0x001fe2000c101924 */
[----:B------:R-:W-:Y:S05]  /*7f90*/  EXIT ;  /* 0x000000000000794d */ /* 0x000fea0003800000 */
.L_x_4510:
        /* <DEDUP_REMOVED lines=11> */
.L_x_4523:
[----:B------:R-:W-:Y:S01]  /*8050*/  HADD2.F32 R23, -RZ, R23.H0_H0 ;  /* 0x20000017ff177230 */ /* 0x000fe20000004100 */
[----:B------:R-:W-:-:S04]  /*8060*/  CS2R R6, SRZ ;  /* 0x0000000000067805 */ /* 0x000fc8000001ff00 */
[----:B------:R-:W-:-:S06]  /*8070*/  FMUL.FTZ R4, R23, 1 ;  /* 0x3f80000017047820 */ /* 0x000fcc0000410000 */
[----:B------:R-:W0:Y:S02]  /*8080*/  F2F.F64.F32 R4, R4 ;  /* 0x0000000400047310 */ /* 0x000e240000201800 */
[----:B0-----:R-:W-:Y:S01]  /*8090*/  STG.E.128 desc[UR36][R2.64], R4 ;  /* 0x0000000402007986 */ /* 0x001fe2000c101d24 */
[----:B------:R-:W-:Y:S05]  /*80a0*/  EXIT ;  /* 0x000000000000794d */ /* 0x000fea0003800000 */
.L_x_4522:
[----:B------:R-:W-:-:S13]  /*80b0*/  ISETP.NE.AND P0, PT, R0, 0xf, PT ;  /* 0x0000000f0000780c */ /* 0x000fda0003f05270 */
[----:B------:R-:W-:Y:S05]  /*80c0*/  @!P0 BRA `(.L_x_4524) ;  /* 0x0000000000e88947 */ /* 0x000fea0003800000 */
[----:B------:R-:W-:-:S13]  /*80d0*/  ISETP.NE.AND P0, PT, R0, 0x17, PT ;  /* 0x000000170000780c */ /* 0x000fda0003f05270 */
[----:B------:R-:W-:Y:S05]  /*80e0*/  @!P0 BRA `(.L_x_4525) ;  /* 0x0000000000908947 */ /* 0x000fea0003800000 */
[----:B------:R-:W-:-:S13]  /*80f0*/  ISETP.NE.AND P0, PT, R0, 0x18, PT ;  /* 0x000000180000780c */ /* 0x000fda0003f05270 */
[----:B------:R-:W-:Y:S05]  /*8100*/  @!P0 BRA `(.L_x_4526) ;  /* 0x0000000000448947 */ /* 0x000fea0003800000 */
.L_x_4503:
        /* <DEDUP_REMOVED lines=16> */
.L_x_4527:
[----:B------:R-:W-:Y:S05]  /*8210*/  EXIT ;  /* 0x000000000000794d */ /* 0x000fea0003800000 */
.L_x_4526:
        /* <DEDUP_REMOVED lines=13> */
.L_x_4529:
[----:B------:R-:W-:Y:S05]  /*82f0*/  BSYNC.RECONVERGENT B0 ;  /* 0x0000000000007941 */ /* 0x000fea0003800200 */
.L_x_4528:
[----:B------:R-:W-:-:S05]  /*8300*/  LOP3.LUT R5, R0, 0x80, R5, 0xf8, !PT ;  /* 0x0000008000057812 */ /* 0x000fca00078ef805 */
[----:B------:R-:W-:Y:S01]  /*8310*/  STG.E.U8 desc[UR36][R2.64], R5 ;  /* 0x0000000502007986 */ /* 0x000fe2000c101124 */
[----:B------:R-:W-:Y:S05]  /*8320*/  EXIT ;  /* 0x000000000000794d */ /* 0x000fea0003800000 */
.L_x_4525:
        /* <DEDUP_REMOVED lines=12> */
.L_x_4531:
[----:B------:R-:W-:Y:S01]  /*83f0*/  IMAD.MOV.U32 R0, RZ, RZ, 0x7f ;  /* 0x0000007fff007424 */ /* 0x000fe200078e00ff */
[----:B------:R-:W-:-:S04]  /*8400*/  ISETP.GT.U32.AND P0, PT, R4, 0x7f800000, PT ;  /* 0x7f8000000400780c */ /* 0x000fc80003f04070 */
[----:B------:R-:W-:-:S09]  /*8410*/  SEL R0, R0, 0x7c, P0 ;  /* 0x0000007c00007807 */ /* 0x000fd20000000000 */
.L_x_4532:
[----:B------:R-:W-:Y:S05]  /*8420*/  BSYNC.RECONVERGENT B0 ;  /* 0x0000000000007941 */ /* 0x000fea0003800200 */
.L_x_4530:
[----:B------:R-:W-:-:S04]  /*8430*/  SHF.R.U32.HI R5, RZ, 0x18, R5 ;  /* 0x00000018ff057819 */ /* 0x000fc80000011605 */
[----:B------:R-:W-:-:S05]  /*8440*/  LOP3.LUT R5, R0, 0x80, R5, 0xf8, !PT ;  /* 0x0000008000057812 */ /* 0x000fca00078ef805 */
[----:B------:R-:W-:Y:S01]  /*8450*/  STG.E.U8 desc[UR36][R2.64], R5 ;  /* 0x0000000502007986 */ /* 0x000fe2000c101124 */
[----:B------:R-:W-:Y:S05]  /*8460*/  EXIT ;  /* 0x000000000000794d */ /* 0x000fea0003800000 */
.L_x_4524:
[----:B------:R-:W-:-:S05]  /*8470*/  HADD2.F32 R0, -RZ, R23.H0_H0 ;  /* 0x20000017ff007230 */ /* 0x000fca0000004100 */
[----:B------:R-:W-:-:S05]  /*8480*/  F2FP.BF16.F32.PACK_AB R0, RZ, R0 ;  /* 0x00000000ff00723e */ /* 0x000fca00000010ff */
[----:B------:R-:W-:Y:S01]  /*8490*/  STG.E.U16 desc[UR36][R2.64], R0 ;  /* 0x0000000002007986 */ /* 0x000fe2000c101524 */
[----:B------:R-:W-:Y:S05]  /*84a0*/  EXIT ;  /* 0x000000000000794d */ /* 0x000fea0003800000 */
.L_x_4533:
        /* <DEDUP_REMOVED lines=13> */
.L_x_5756:


//--------------------- .text._ZN2at6native18elementwise_kernelILi128ELi4EZNS0_22gpu_kernel_impl_nocastIZZZNS0_66_GLOBAL__N__d53a5ca4_28_ActivationLeakyReluKernel_cu_9e10b42f_311217leaky_relu_kernelERNS_18TensorIteratorBaseERKN3c106ScalarEENKUlvE_clEvENKUlvE1_clEvEUlNS6_4HalfEE_EEvS5_RKT_EUliE_EEviT1_ --------------------------
	.section	.text._ZN2at6native18elementwise_kernelILi128ELi4EZNS0_22gpu_kernel_impl_nocastIZZZNS0_66_GLOBAL__N__d53a5ca4_28_ActivationLeakyReluKernel_cu_9e10b42f_311217leaky_relu_kernelERNS_18TensorIteratorBaseERKN3c106ScalarEENKUlvE_clEvENKUlvE1_clEvEUlNS6_4HalfEE_EEvS5_RKT_EUliE_EEviT1_,"ax",@progbits
	.align	128
        .global         _ZN2at6native18elementwise_kernelILi128ELi4EZNS0_22gpu_kernel_impl_nocastIZZZNS0_66_GLOBAL__N__d53a5ca4_28_ActivationLeakyReluKernel_cu_9e10b42f_311217leaky_relu_kernelERNS_18TensorIteratorBaseERKN3c106ScalarEENKUlvE_clEvENKUlvE1_clEvEUlNS6_4HalfEE_EEvS5_RKT_EUliE_EEviT1_
        .type           _ZN2at6native18elementwise_kernelILi128ELi4EZNS0_22gpu_kernel_impl_nocastIZZZNS0_66_GLOBAL__N__d53a5ca4_28_ActivationLeakyReluKernel_cu_9e10b42f_311217leaky_relu_kernelERNS_18TensorIteratorBaseERKN3c106ScalarEENKUlvE_clEvENKUlvE1_clEvEUlNS6_4HalfEE_EEvS5_RKT_EUliE_EEviT1_,@function
        .size           _ZN2at6native18elementwise_kernelILi128ELi4EZNS0_22gpu_kernel_impl_nocastIZZZNS0_66_GLOBAL__N__d53a5ca4_28_ActivationLeakyReluKernel_cu_9e10b42f_311217leaky_relu_kernelERNS_18TensorIteratorBaseERKN3c106ScalarEENKUlvE_clEvENKUlvE1_clEvEUlNS6_4HalfEE_EEvS5_RKT_EUliE_EEviT1_,(.L_x_5757 - _ZN2at6native18elementwise_kernelILi128ELi4EZNS0_22gpu_kernel_impl_nocastIZZZNS0_66_GLOBAL__N__d53a5ca4_28_ActivationLeakyReluKernel_cu_9e10b42f_311217leaky_relu_kernelERNS_18TensorIteratorBaseERKN3c106ScalarEENKUlvE_clEvENKUlvE1_clEvEUlNS6_4HalfEE_EEvS5_RKT_EUliE_EEviT1_)
        .other          _ZN2at6native18elementwise_kernelILi128ELi4EZNS0_22gpu_kernel_impl_nocastIZZZNS0_66_GLOBAL__N__d53a5ca4_28_ActivationLeakyReluKernel_cu_9e10b42f_311217leaky_relu_kernelERNS_18TensorIteratorBaseERKN3c106ScalarEENKUlvE_clEvENKUlvE1_clEvEUlNS6_4HalfEE_EEvS5_RKT_EUliE_EEviT1_,@"STO_CUDA_ENTRY STV_DEFAULT"
_ZN2at6native18elementwise_kernelILi128ELi4EZNS0_22gpu_kernel_impl_nocastIZZZNS0_66_GLOBAL__N__d53a5ca4_28_ActivationLeakyReluKernel_cu_9e10b42f_311217leaky_relu_kernelERNS_18TensorIteratorBaseERKN3c106ScalarEENKUlvE_clEvENKUlvE1_clEvEUlNS6_4HalfEE_EEvS5_RKT_EUliE_EEviT1_:
.text._ZN2at6native18elementwise_kernelILi128ELi4EZNS0_22gpu_kernel_impl_nocastIZZZNS0_66_GLOBAL__N__d53a5ca4_28_ActivationLeakyReluKernel_cu_9e10b42f_311217leaky_relu_kernelERNS_18TensorIteratorBaseERKN3c106ScalarEENKUlvE_clEvENKUlvE1_clEvEUlNS6_4HalfEE_EEvS5_RKT_EUliE_EEviT1_:
        /* <DEDUP_REMOVED lines=18> */
[----:B------:R-:W-:Y:S01]  /*0120*/  IADD3 R3, PT, PT, R3, 0x80, RZ ;  /* 0x0000008003037810 */ /* 0x000fe20007ffe0ff */
[----:B--2---:R-:W-:-:S05]  /*0130*/  HADD2.F32 R0, -RZ, R4.H0_H0 ;  /* 0x20000004ff007230 */ /* 0x004fca0000004100 */
[----:B------:R-:W-:-:S13]  /*0140*/  FSETP.GT.FTZ.AND P0, PT, R0, RZ, PT ;  /* 0x000000ff0000720b */ /* 0x000fda0003f14000 */
[----:B-1----:R-:W-:Y:S01]  /*0150*/  @!P0 FMUL.FTZ R0, R0, UR5 ;  /* 0x0000000500008c20 */ /* 0x002fe20008410000 */
[----:B------:R-:W-:-:S04]  /*0160*/  ISETP.GE.AND P0, PT, R3, UR4, PT ;  /* 0x0000000403007c0c */ /* 0x000fc8000bf06270 */
[----:B------:R-:W-:-:S05]  /*0170*/  F2FP.F16.F32.PACK_AB R0, RZ, R0 ;  /* 0x00000000ff00723e */ /* 0x000fca00000000ff */
[----:B0-----:R0:W-:Y:S04]  /*0180*/  STG.E.U16 desc[UR6][R6.64], R0 ;  /* 0x0000000006007986 */ /* 0x0011e8000c101506 */
[----:B------:R-:W-:Y:S05]  /*0190*/  @P0 BREAK.RELIABLE B1 ;  /* 0x0000000000010942 */ /* 0x000fea0003800100 */
[----:B------:R-:W-:Y:S05]  /*01a0*/  @P0 BRA `(.L_x_4538) ;  /* 0x0000000000600947 */ /* 0x000fea0003800000 */
[----:B------:R-:W1:Y:S01]  /*01b0*/  LDC.64 R4, c[0x0][0x588] ;  /* 0x00016200ff047b82 */ /* 0x000e620000000a00 */
[----:B------:R-:W2:Y:S01]  /*01c0*/  LDCU UR5, c[0x0][0x590] ;  /* 0x0000b200ff0577ac */ /* 0x000ea20008000800 */
[----:B-1----:R-:W3:Y:S06]  /*01d0*/  LDG.E.U16 R4, desc[UR6][R4.64] ;  /* 0x0000000604047981 */ /* 0x002eec000c1e1500 */
[----:B0-----:R-:W0:Y:S01]  /*01e0*/  LDC.64 R6, c[0x0][0x580] ;  /* 0x00016000ff067b82 */ /* 0x001e220000000a00 */
[----:B------:R-:W-:Y:S01]  /*01f0*/  IADD3 R3, PT, PT, R3, 0x80, RZ ;  /* 0x0000008003037810 */ /* 0x000fe20007ffe0ff */
[----:B---3--:R-:W-:-:S05]  /*0200*/  HADD2.F32 R0, -RZ, R4.H0_H0 ;  /* 0x20000004ff007230 */ /* 0x008fca0000004100 */
[----:B------:R-:W-:-:S13]  /*0210*/  FSETP.GT.FTZ.AND P0, PT, R0, RZ, PT ;  /* 0x000000ff0000720b */ /* 0x000fda0003f14000 */
[----:B--2---:R-:W-:-:S05]  /*0220*/  @!P0 FMUL.FTZ R0, R0, UR5 ;  /* 0x0000000500008c20 */ /* 0x004fca0008410000 */
[----:B------:R-:W-:-:S05]  /*0230*/  F2FP.F16.F32.PACK_AB R0, RZ, R0 ;  /* 0x00000000ff00723e */ /* 0x000fca00000000ff */
[----:B0-----:R0:W-:Y:S02]  /*0240*/  STG.E.U16 desc[UR6][R6.64], R0 ;  /* 0x0000000006007986 */ /* 0x0011e4000c101506 */
.L_x_4537:
[----:B------:R-:W-:-:S13]  /*0250*/  ISETP.GE.AND P0, PT, R3, UR4, PT ;  /* 0x0000000403007c0c */ /* 0x000fda000bf06270 */
[----:B------:R-:W-:Y:S05]  /*0260*/  @P0 BREAK.RELIABLE B1 ;  /* 0x0000000000010942 */ /* 0x000fea0003800100 */
[----:B------:R-:W-:Y:S05]  /*0270*/  @P0 BRA `(.L_x_4538) ;  /* 0x00000000002c0947 */ /* 0x000fea0003800000 */
[----:B------:R-:W-:Y:S05]  /*0280*/  BSYNC.RELIABLE B1 ;  /* 0x0000000000017941 */ /* 0x000fea0003800100 */
.L_x_4536:
        /* <DEDUP_REMOVED lines=10> */
.L_x_4538:
[----:B------:R-:W-:Y:S05]  /*0330*/  BSYNC.RECONVERGENT B0 ;  /* 0x0000000000007941 */ /* 0x000fea0003800200 */
.L_x_4535:
[----:B------:R-:W-:Y:S05]  /*0340*/  WARPSYNC.ALL ;  /* 0x0000000000007948 */ /* 0x000fea0003800000 */
[----:B------:R-:W-:-:S13]  /*0350*/  ISETP.GE.AND P0, PT, R3, UR4, PT ;  /* 0x0000000403007c0c */ /* 0x000fda000bf06270 */
[----:B------:R-:W-:Y:S05]  /*0360*/  @P0 EXIT ;  /* 0x000000000000094d */ /* 0x000fea0003800000 */
[----:B------:R-:W2:Y:S01]  /*0370*/  LDC.64 R2, c[0x0][0x588] ;  /* 0x00016200ff027b82 */ /* 0x000ea20000000a00 */
[----:B------:R-:W3:Y:S01]  /*0380*/  LDCU UR4, c[0x0][0x590] ;  /* 0x0000b200ff0477ac */ /* 0x000ee20008000800 */
[----:B--2---:R-:W0:Y:S06]  /*0390*/  LDG.E.U16 R2, desc[UR6][R2.64] ;  /* 0x0000000602027981 */ /* 0x004e2c000c1e1500 */
[----:B------:R-:W2:Y:S01]  /*03a0*/  LDC.64 R4, c[0x0][0x580] ;  /* 0x00016000ff047b82 */ /* 0x000ea20000000a00 */
[----:B01----:R-:W-:-:S05]  /*03b0*/  HADD2.F32 R0, -RZ, R2.H0_H0 ;  /* 0x20000002ff007230 */ /* 0x003fca0000004100 */
[----:B------:R-:W-:-:S13]  /*03c0*/  FSETP.GT.FTZ.AND P0, PT, R0, RZ, PT ;  /* 0x000000ff0000720b */ /* 0x000fda0003f14000 */
[----:B---3--:R-:W-:-:S05]  /*03d0*/  @!P0 FMUL.FTZ R0, R0, UR4 ;  /* 0x0000000400008c20 */ /* 0x008fca0008410000 */
[----:B------:R-:W-:-:S05]  /*03e0*/  F2FP.F16.F32.PACK_AB R0, RZ, R0 ;  /* 0x00000000ff00723e */ /* 0x000fca00000000ff */
[----:B--2---:R-:W-:Y:S01]  /*03f0*/  STG.E.U16 desc[UR6][R4.64], R0 ;  /* 0x0000000004007986 */ /* 0x004fe2000c101506 */
[----:B------:R-:W-:Y:S05]  /*0400*/  EXIT ;  /* 0x000000000000794d */ /* 0x000fea0003800000 */
.L_x_4534:
        /* <DEDUP_REMOVED lines=306> */
.L_x_4542:
[----:B------:R-:W0:Y:S01]  /*1730*/  LDCU.128 UR8, c[0x0][0x580] ;  /* 0x0000b000ff0877ac */ /* 0x000e220008000c00 */
[----:B------:R-:W1:Y:S01]  /*1740*/  LDCU UR5, c[0x0][0x590] ;  /* 0x0000b200ff0577ac */ /* 0x000e620008000800 */
[----:B0-----:R-:W-:-:S04]  /*1750*/  IADD3 R6, P0, PT, R4, UR10, RZ ;  /* 0x0000000a04067c10 */ /* 0x001fc8000ff1e0ff */
[----:B------:R-:W-:-:S05]  /*1760*/  IADD3.X R7, PT, PT, RZ, UR11, RZ, P0, !PT ;  /* 0x0000000bff077c10 */ /* 0x000fca00087fe4ff */
[----:B------:R-:W2:Y:S01]  /*1770*/  LDG.E.U16 R6, desc[UR6][R6.64] ;  /* 0x0000000606067981 */ /* 0x000ea2000c1e1500 */
[----:B------:R-:W-:Y:S01]  /*1780*/  IADD3 R3, PT, PT, R3, 0x80, RZ ;  /* 0x0000008003037810 */ /* 0x000fe20007ffe0ff */
[----:B--2---:R-:W-:-:S05]  /*1790*/  HADD2.F32 R8, -RZ, R6.H0_H0 ;  /* 0x20000006ff087230 */ /* 0x004fca0000004100 */
[----:B------:R-:W-:-:S13]  /*17a0*/  FSETP.GT.FTZ.AND P0, PT, R8, RZ, PT ;  /* 0x000000ff0800720b */ /* 0x000fda0003f14000 */
[----:B-1----:R-:W-:Y:S01]  /*17b0*/  @!P0 FMUL.FTZ R8, R8, UR5 ;  /* 0x0000000508088c20 */ /* 0x002fe20008410000 */
[----:B------:R-:W-:-:S04]  /*17c0*/  IADD3 R4, P0, PT, R5, UR8, RZ ;  /* 0x0000000805047c10 */ /* 0x000fc8000ff1e0ff */
[----:B------:R-:W-:Y:S02]  /*17d0*/  F2FP.F16.F32.PACK_AB R8, RZ, R8 ;  /* 0x00000008ff08723e */ /* 0x000fe400000000ff */
[----:B------:R-:W-:Y:S02]  /*17e0*/  IADD3.X R5, PT, PT, RZ, UR9, RZ, P0, !PT ;  /* 0x00000009ff057c10 */ /* 0x000fe400087fe4ff */
[----:B------:R-:W-:-:S03]  /*17f0*/  ISETP.GE.AND P0, PT, R3, UR4, PT ;  /* 0x0000000403007c0c */ /* 0x000fc6000bf06270 */
[----:B------:R0:W-:Y:S10]  /*1800*/  STG.E.U16 desc[UR6][R4.64], R8 ;  /* 0x0000000804007986 */ /* 0x0001f4000c101506 */
[----:B------:R-:W-:Y:S05]  /*1810*/  @P0 BREAK.RELIABLE B1 ;  /* 0x0000000000010942 */ /* 0x000fea0003800100 */
[----:B------:R-:W-:Y:S05]  /*1820*/  @P0 BRA `(.L_x_4543) ;  /* 0x0000002400c80947 */ /* 0x000fea0003800000 */
[----:B------:R-:W1:Y:S01]  /*1830*/  LDCU.64 UR8, c[0x0][0x390] ;  /* 0x00007200ff0877ac */ /* 0x000e620008000a00 */
[----:B0-----:R-:W-:Y:S01]  /*1840*/  MOV R5, R3 ;  /* 0x0000000300057202 */ /* 0x001fe20000000f00 */
[----:B------:R-:W-:Y:S01]  /*1850*/  IMAD.MOV.U32 R4, RZ, RZ, RZ ;  /* 0x000000ffff047224 */ /* 0x000fe200078e00ff */
        /* <DEDUP_REMOVED lines=295> */
.L_x_4544:
        /* <DEDUP_REMOVED lines=11> */
[----:B------:R-:W-:-:S05]  /*2b80*/  IADD3.X R5, PT, PT, RZ, UR9, RZ, P0, !PT ;  /* 0x00000009ff057c10 */ /* 0x000fca00087fe4ff */
[----:B------:R0:W-:Y:S02]  /*2b90*/  STG.E.U16 desc[UR6][R4.64], R8 ;  /* 0x0000000804007986 */ /* 0x0001e4000c101506 */
.L_x_4541:
[----:B------:R-:W-:-:S13]  /*2ba0*/  ISETP.GE.AND P0, PT, R3, UR4, PT ;  /* 0x0000000403007c0c */ /* 0x000fda000bf06270 */
[----:B------:R-:W-:Y:S05]  /*2bb0*/  @P0 BREAK.RELIABLE B1 ;  /* 0x0000000000010942 */ /* 0x000fea0003800100 */
[----:B------:R-:W-:Y:S05]  /*2bc0*/  @P0 BRA `(.L_x_4543) ;  /* 0x0000001000e00947 */ /* 0x000fea0003800000 */
[----:B------:R-:W-:Y:S05]  /*2bd0*/  BSYNC.RELIABLE B1 ;  /* 0x0000000000017941 */ /* 0x000fea0003800100 */
.L_x_4540:
[----:B------:R-:W1:Y:S01]  /*2be0*/  LDCU.64 UR8, c[0x0][0x390] ;  /* 0x00007200ff0877ac */ /* 0x000e620008000a00 */
[----:B0-----:R-:W-:Y:S02]  /*2bf0*/  MOV R4, RZ ;  /* 0x000000ff00047202 */ /* 0x001fe40000000f00 */
[----:B------:R-:W-:Y:S01]  /*2c00*/  MOV R5, R3 ;  /* 0x0000000300057202 */ /* 0x000fe20000000f00 */
[----:B------:R-:W0:Y:S01]  /*2c10*/  LDCU UR5, c[0x0][0x38c] ;  /* 0x00007180ff0577ac */ /* 0x000e220008000800 */
[----:B------:R-:W-:Y:S01]  /*2c20*/  ISETP.NE.AND P0, PT, R2, RZ, PT ;  /* 0x000000ff0200720c */ /* 0x000fe20003f05270 */
        /* <DEDUP_REMOVED lines=293> */
.L_x_4545:
        /* <DEDUP_REMOVED lines=13> */
.L_x_4543:
[----:B------:R-:W-:Y:S05]  /*3f50*/  BSYNC.RECONVERGENT B0 ;  /* 0x0000000000007941 */ /* 0x000fea0003800200 */
.L_x_4539:
[----:B------:R-:W-:Y:S05]  /*3f60*/  WARPSYNC.ALL ;  /* 0x0000000000007948 */ /* 0x000fea0003800000 */
[----:B------:R-:W-:-:S13]  /*3f70*/  ISETP.GE.AND P0, PT, R3, UR4, PT ;  /* 0x0000000403007c0c */ /* 0x000fda000bf06270 */
[----:B------:R-:W-:Y:S05]  /*3f80*/  @P0 EXIT ;  /* 0x000000000000094d */ /* 0x000fea0003800000 */
[----:B------:R-:W2:Y:S01]  /*3f90*/  LDCU.64 UR4, c[0x0][0x390] ;  /* 0x00007200ff0477ac */ /* 0x000ea20008000a00 */
[----:B01----:R-:W-:Y:S01]  /*3fa0*/  MOV R4, RZ ;  /* 0x000000ff00047202 */ /* 0x003fe20000000f00 */
[----:B------:R-:W-:Y:S01]  /*3fb0*/  IMAD.MOV.U32 R5, RZ, RZ, R3 ;  /* 0x000000ffff057224 */ /* 0x000fe200078e0003 */
        /* <DEDUP_REMOVED lines=295> */
.L_x_4546:
[----:B------:R-:W0:Y:S01]  /*5230*/  LDCU.128 UR8, c[0x0][0x580] ;  /* 0x0000b000ff0877ac */ /* 0x000e220008000c00 */
[----:B------:R-:W1:Y:S01]  /*5240*/  LDCU UR4, c[0x0][0x590] ;  /* 0x0000b200ff0477ac */ /* 0x000e620008000800 */
[----:B0-----:R-:W-:-:S04]  /*5250*/  IADD3 R4, P0, PT, R2, UR10, RZ ;  /* 0x0000000a02047c10 */ /* 0x001fc8000ff1e0ff */
[----:B------:R-:W-:-:S05]  /*5260*/  IADD3.X R5, PT, PT, RZ, UR11, RZ, P0, !PT ;  /* 0x0000000bff057c10 */ /* 0x000fca00087fe4ff */
[----:B------:R-:W2:Y:S02]  /*5270*/  LDG.E.U16 R4, desc[UR6][R4.64] ;  /* 0x0000000604047981 */ /* 0x000ea4000c1e1500 */
[----:B--2---:R-:W-:-:S05]  /*5280*/  HADD2.F32 R0, -RZ, R4.H0_H0 ;  /* 0x20000004ff007230 */ /* 0x004fca0000004100 */
[----:B------:R-:W-:-:S13]  /*5290*/  FSETP.GT.FTZ.AND P0, PT, R0, RZ, PT ;  /* 0x000000ff0000720b */ /* 0x000fda0003f14000 */
[----:B-1----:R-:W-:Y:S01]  /*52a0*/  @!P0 FMUL.FTZ R0, R0, UR4 ;  /* 0x0000000400008c20 */ /* 0x002fe20008410000 */
[----:B------:R-:W-:-:S04]  /*52b0*/  IADD3 R2, P0, PT, R3, UR8, RZ ;  /* 0x0000000803027c10 */ /* 0x000fc8000ff1e0ff */
[----:B------:R-:W-:Y:S02]  /*52c0*/  F2FP.F16.F32.PACK_AB R0, RZ, R0 ;  /* 0x00000000ff00723e */ /* 0x000fe400000000ff */
[----:B------:R-:W-:-:S05]  /*52d0*/  IADD3.X R3, PT, PT, RZ, UR9, RZ, P0, !PT ;  /* 0x00000009ff037c10 */ /* 0x000fca00087fe4ff */
[----:B------:R-:W-:Y:S01]  /*52e0*/  STG.E.U16 desc[UR6][R2.64], R0 ;  /* 0x0000000002007986 */ /* 0x000fe2000c101506 */
[----:B------:R-:W-:Y:S05]  /*52f0*/  EXIT ;  /* 0x000000000000794d */ /* 0x000fea0003800000 */
.L_x_4547:
        /* <DEDUP_REMOVED lines=16> */
.L_x_5757:


//--------------------- .text._ZN2at6native27unrolled_elementwise_kernelIZZZNS0_66_GLOBAL__N__d53a5ca4_28_ActivationLeakyReluKernel_cu_9e10b42f_311217leaky_relu_kernelERNS_18TensorIteratorBaseERKN3c106ScalarEENKUlvE_clEvENKUlvE1_clEvEUlNS5_4HalfEE_St5arrayIPcLm2EELi4E23TrivialOffsetCalculatorILi1EjESH_NS0_6memory15LoadWithoutCastENSI_16StoreWithoutCastEEEviT_T0_T2_T3_T4_T5_ --------------------------
	.section	.text._ZN2at6native27unrolled_elementwise_kernelIZZZNS0_66_GLOBAL__N__d53a5ca4_28_ActivationLeakyReluKernel_cu_9e10b42f_311217leaky_relu_kernelERNS_18TensorIteratorBaseERKN3c106ScalarEENKUlvE_clEvENKUlvE1_clEvEUlNS5_4HalfEE_St5arrayIPcLm2EELi4E23TrivialOffsetCalculatorILi1EjESH_NS0_6memory15LoadWithoutCastENSI_16StoreWithoutCastEEEviT_T0_T2_T3_T4_T5_,"ax",@progbits
	.align	128
        .global         _ZN2at6native27unrolled_elementwise_kernelIZZZNS0_66_GLOBAL__N__d53a5ca4_28_ActivationLeakyReluKernel_cu_9e10b42f_311217leaky_relu_kernelERNS_18TensorIteratorBaseERKN3c106ScalarEENKUlvE_clEvENKUlvE1_clEvEUlNS5_4HalfEE_St5arrayIPcLm2EELi4E23TrivialOffsetCalculatorILi1EjESH_NS0_6memory15LoadWithoutCastENSI_16StoreWithoutCastEEEviT_T0_T2_T3_T4_T5_
        .type           _ZN2at6native27unrolled_elementwise_kernelIZZZNS0_66_GLOBAL__N__d53a5ca4_28_ActivationLeakyReluKernel_cu_9e10b42f_311217leaky_relu_kernelERNS_18TensorIteratorBaseERKN3c106ScalarEENKUlvE_clEvENKUlvE1_clEvEUlNS5_4HalfEE_St5arrayIPcLm2EELi4E23TrivialOffsetCalculatorILi1EjESH_NS0_6memory15LoadWithoutCastENSI_16StoreWithoutCastEEEviT_T0_T2_T3_T4_T5_,@function
        .size           _ZN2at6native27unrolled_elementwise_kernelIZZZNS0_66_GLOBAL__N__d53a5ca4_28_ActivationLeakyReluKernel_cu_9e10b42f_311217leaky_relu_kernelERNS_18TensorIteratorBaseERKN3c106ScalarEENKUlvE_clEvENKUlvE1_clEvEUlNS5_4HalfEE_St5arrayIPcLm2EELi4E23TrivialOffsetCalculatorILi1EjESH_NS0_6memory15LoadWithoutCastENSI_16StoreWithoutCastEEEviT_T0_T2_T3_T4_T5_,(.L_x_5758 - _ZN2at6native27unrolled_elementwise_kernelIZZZNS0_66_GLOBAL__N__d53a5ca4_28_ActivationLeakyReluKernel_cu_9e10b42f_311217leaky_relu_kernelERNS_18TensorIteratorBaseERKN3c106ScalarEENKUlvE_clEvENKUlvE1_clEvEUlNS5_4HalfEE_St5arrayIPcLm2EELi4E23TrivialOffsetCalculatorILi1EjESH_NS0_6memory15LoadWithoutCastENSI_16StoreWithoutCastEEEviT_T0_T2_T3_T4_T5_)
        .other          _ZN2at6native27unrolled_elementwise_kernelIZZZNS0_66_GLOBAL__N__d53a5ca4_28_ActivationLeakyReluKernel_cu_9e10b42f_311217leaky_relu_kernelERNS_18TensorIteratorBaseERKN3c106ScalarEENKUlvE_clEvENKUlvE1_clEvEUlNS5_4HalfEE_St5arrayIPcLm2EELi4E23TrivialOffsetCalculatorILi1EjESH_NS0_6memory15LoadWithoutCastENSI_16StoreWithoutCastEEEviT_T0_T2_T3_T4_T5_,@"STO_CUDA_ENTRY STV_DEFAULT"
_ZN2at6native27unrolled_elementwise_kernelIZZZNS0_66_GLOBAL__N__d53a5ca4_28_ActivationLeakyReluKernel_cu_9e10b42f_311217leaky_relu_kernelERNS_18TensorIteratorBaseERKN3c106ScalarEENKUlvE_clEvENKUlvE1_clEvEUlNS5_4HalfEE_St5arrayIPcLm2EELi4E23TrivialOffsetCalculatorILi1EjESH_NS0_6memory15LoadWithoutCastENSI_16StoreWithoutCastEEEviT_T0_T2_T3_T4_T5_:
.text._ZN2at6native27unrolled_elementwise_kernelIZZZNS0_66_GLOBAL__N__d53a5ca4_28_ActivationLeakyReluKernel_cu_9e10b42f_311217leaky_relu_kernelERNS_18TensorIteratorBaseERKN3c106ScalarEENKUlvE_clEvENKUlvE1_clEvEUlNS5_4HalfEE_St5arrayIPcLm2EELi4E23TrivialOffsetCalculatorILi1EjESH_NS0_6memory15LoadWithoutCastENSI_16StoreWithoutCastEEEviT_T0_T2_T3_T4_T5_:
        /* <DEDUP_REMOVED lines=27> */
[C---:B------:R-:W-:Y:S01]  /*01b0*/  IADD3 R19, PT, PT, R3.reuse, 0x80, RZ ;  /* 0x0000008003137810 */ /* 0x040fe20007ffe0ff */
[C---:B------:R-:W-:Y:S01]  /*01c0*/  VIADD R17, R3.reuse, 0x100 ;  /* 0x0000010003117836 */ /* 0x040fe20000000000 */
[-C--:B------:R-:W-:Y:S02]  /*01d0*/  ISETP.GE.AND P4, PT, R3, R2.reuse, PT ;  /* 0x000000020300720c */ /* 0x080fe40003f86270 */
[-C--:B------:R-:W-:Y:S02]  /*01e0*/  ISETP.GE.AND P3, PT, R19, R2.reuse, PT ;  /* 0x000000021300720c */ /* 0x080fe40003f66270 */
[----:B------:R-:W-:Y:S02]  /*01f0*/  ISETP.GE.AND P5, PT, R17, R2, PT ;  /* 0x000000021100720c */ /* 0x000fe40003fa6270 */
[----:B------:R-:W-:Y:S01]  /*0200*/  PLOP3.LUT P0, PT, PT, PT, PT, 0x80, 0x8 ;  /* 0x000000000008781c */ /* 0x000fe20003f0f070 */
[----:B------:R-:W-:Y:S01]  /*0210*/  @!P2 VIADD R7, R7, 0x80 ;  /* 0x000000800707a836 */ /* 0x000fe20000000000 */
[----:B------:R-:W-:-:S05]  /*0220*/  PLOP3.LUT P2, PT, PT, PT, PT, 0x80, 0x8 ;  /* 0x000000000008781c */ /* 0x000fca0003f4f070 */
[----:B------:R-:W1:Y:S08]  /*0230*/  @!P4 LDC R17, c[0x0][0x388] ;  /* 0x0000e200ff11cb82 */ /* 0x000e700000000800 */
[----:B0-----:R-:W0:Y:S08]  /*0240*/  @!P4 LDC.64 R8, c[0x0][0x398] ;  /* 0x0000e600ff08cb82 */ /* 0x001e300000000a00 */
[----:B------:R-:W5:Y:S08]  /*0250*/  @!P3 LDC R12, c[0x0][0x388] ;  /* 0x0000e200ff0cbb82 */ /* 0x000f700000000800 */
[----:B------:R-:W5:Y:S01]  /*0260*/  @!P5 LDC R21, c[0x0][0x388] ;  /* 0x0000e200ff15db82 */ /* 0x000f620000000800 */
[----:B---3--:R-:W-:-:S05]  /*0270*/  @!P4 HADD2.F32 R14, -RZ, R14.H0_H0 ;  /* 0x2000000eff0ec230 */ /* 0x008fca0000004100 */
[----:B------:R-:W-:Y:S01]  /*0280*/  @!P4 FSETP.GT.FTZ.AND P6, PT, R14, RZ, PT ;  /* 0x000000ff0e00c20b */ /* 0x000fe20003fd4000 */
[----:B--2---:R-:W-:-:S05]  /*0290*/  @!P3 HADD2.F32 R15, -RZ, R15.H0_H0 ;  /* 0x2000000fff0fb230 */ /* 0x004fca0000004100 */
[----:B------:R-:W-:-:S04]  /*02a0*/  @!P3 FSETP.GT.FTZ.AND P1, PT, R15, RZ, PT ;  /* 0x000000ff0f00b20b */ /* 0x000fc80003f34000 */
[----:B------:R-:W-:Y:S02]  /*02b0*/  @!P3 PLOP3.LUT P0, PT, P1, PT, PT, 0x80, 0x8 ;  /* 0x000000000008b81c */ /* 0x000fe40000f0f070 */
[----:B------:R-:W-:Y:S02]  /*02c0*/  PLOP3.LUT P1, PT, PT, PT, PT, 0x80, 0x8 ;  /* 0x000000000008781c */ /* 0x000fe40003f2f070 */
[----:B------:R-:W-:Y:S01]  /*02d0*/  @!P4 PLOP3.LUT P1, PT, P6, PT, PT, 0x80, 0x8 ;  /* 0x000000000008c81c */ /* 0x000fe2000372f070 */
[----:B----4-:R-:W-:-:S05]  /*02e0*/  @!P5 HADD2.F32 R16, -RZ, R16.H0_H0 ;  /* 0x20000010ff10d230 */ /* 0x010fca0000004100 */
        /* <DEDUP_REMOVED lines=9> */
[----:B------:R-:W-:-:S04]  /*0380*/  @!P4 LEA R17, R0, R3, 0x9 ;  /* 0x000000030011c211 */ /* 0x000fc800078e48ff */
[----:B------:R-:W-:Y:S01]  /*0390*/  @!P4 F2FP.F16.F32.PACK_AB R6, RZ, R14 ;  /* 0x0000000eff06c23e */ /* 0x000fe200000000ff */
[----:B0-----:R-:W-:-:S04]  /*03a0*/  @!P4 IMAD.WIDE.U32 R8, R17, 0x2, R8 ;  /* 0x000000021108c825 */ /* 0x001fc800078e0008 */
[----:B------:R-:W-:Y:S01]  /*03b0*/  VIADD R13, R3, 0x180 ;  /* 0x00000180030d7836 */ /* 0x000fe20000000000 */
[----:B------:R0:W-:Y:S01]  /*03c0*/  @!P4 STG.E.U16 desc[UR4][R8.64], R6 ;  /* 0x000000060800c986 */ /* 0x0001e2000c101504 */
[----:B------:R-:W-:Y:S02]  /*03d0*/  @!P4 IMAD.MOV.U32 R3, RZ, RZ, R19 ;  /* 0x000000ffff03c224 */ /* 0x000fe400078e0013 */
[----:B-----5:R-:W-:Y:S01]  /*03e0*/  @!P0 FMUL.FTZ R15, R15, R12 ;  /* 0x0000000c0f0f8220 */ /* 0x020fe20000410000 */
[-C--:B------:R-:W-:Y:S02]  /*03f0*/  ISETP.GE.AND P1, PT, R13, R2.reuse, PT ;  /* 0x000000020d00720c */ /* 0x080fe40003f26270 */
[----:B------:R-:W-:Y:S01]  /*0400*/  ISETP.GE.AND P0, PT, R3, R2, PT ;  /* 0x000000020300720c */ /* 0x000fe20003f06270 */
[----:B------:R-:W-:Y:S01]  /*0410*/  @!P2 FMUL.FTZ R16, R16, R21 ;  /* 0x000000151010a220 */ /* 0x000fe20000410000 */
[----:B------:R-:W-:Y:S01]  /*0420*/  BSSY.RECONVERGENT B0, `(.L_x_4548) ;  /* 0x000000f000007945 */ /* 0x000fe20003800200 */
[----:B------:R-:W-:-:S03]  /*0430*/  @!P3 F2FP.F16.F32.PACK_AB R5, RZ, R15 ;  /* 0x0000000fff05b23e */ /* 0x000fc600000000ff */
[----:B------:R-:W-:-:S05]  /*0440*/  @!P5 F2FP.F16.F32.PACK_AB R4, RZ, R16 ;  /* 0x00000010ff04d23e */ /* 0x000fca00000000ff */
[----:B--2---:R-:W-:Y:S02]  /*0450*/  @!P1 HADD2.F32 R10, -RZ, R7.H0_H0 ;  /* 0x20000007ff0a9230 */ /* 0x004fe40000004100 */
[----:B0-----:R-:W-:Y:S05]  /*0460*/  @P0 BRA `(.L_x_4549) ;  /* 0x0000000000280947 */ /* 0x001fea0003800000 */
[----:B------:R-:W0:Y:S01]  /*0470*/  LDC.64 R6, c[0x0][0x398] ;  /* 0x0000e600ff067b82 */ /* 0x000e220000000a00 */
[----:B------:R-:W-:Y:S02]  /*0480*/  IMAD R9, R0, 0x200, R3 ;  /* 0x0000020000097824 */ /* 0x000fe400078e0203 */
[----:B------:R-:W-:-:S05]  /*0490*/  VIADD R3, R3, 0x80 ;  /* 0x0000008003037836 */ /* 0x000fca0000000000 */
[----:B------:R-:W-:-:S13]  /*04a0*/  ISETP.GE.AND P0, PT, R3, R2, PT ;  /* 0x000000020300720c */ /* 0x000fda0003f06270 */
[----:B------:R-:W-:Y:S01]  /*04b0*/  @!P0 LEA R11, R0, R3, 0x9 ;  /* 0x00000003000b8211 */ /* 0x000fe200078e48ff */
[----:B------:R-:W-:Y:S02]  /*04c0*/  @!P0 VIADD R3, R3, 0x80 ;  /* 0x0000008003038836 */ /* 0x000fe40000000000 */
[----:B0-----:R-:W-:-:S04]  /*04d0*/  IMAD.WIDE.U32 R8, R9, 0x2, R6 ;  /* 0x0000000209087825 */ /* 0x001fc800078e0006 */
[----:B------:R-:W-:Y:S01]  /*04e0*/  @!P0 IMAD.WIDE.U32 R6, R11, 0x2, R6 ;  /* 0x000000020b068825 */ /* 0x000fe200078e0006 */
[----:B------:R0:W-:Y:S04]  /*04f0*/  STG.E.U16 desc[UR4][R8.64], R5 ;  /* 0x0000000508007986 */ /* 0x0001e8000c101504 */
[----:B------:R0:W-:Y:S02]  /*0500*/  @!P0 STG.E.U16 desc[UR4][R6.64], R4 ;  /* 0x0000000406008986 */ /* 0x0001e4000c101504 */
.L_x_4549:
[----:B------:R-:W-:Y:S05]  /*0510*/  BSYNC.RECONVERGENT B0 ;  /* 0x0000000000007941 */ /* 0x000fea0003800200 */
.L_x_4548:
        /* <DEDUP_REMOVED lines=9> */
[----:B------:R-:W-:-:S04]  /*05b0*/  @!P1 F2FP.F16.F32.PACK_AB R2, RZ, R10 ;  /* 0x0000000aff02923e */ /* 0x000fc800000000ff */
[----:B------:R-:W-:Y:S01]  /*05c0*/  PRMT R0, R2, 0x7610, R0 ;  /* 0x0000761002007816 */ /* 0x000fe20000000000 */
[----:B-1----:R-:W-:-:S05]  /*05d0*/  IMAD.WIDE.U32 R2, R3, 0x2, R4 ;  /* 0x0000000203027825 */ /* 0x002fca00078e0004 */
[----:B------:R-:W-:Y:S01]  /*05e0*/  STG.E.U16 desc[UR4][R2.64], R0 ;  /* 0x0000000002007986 */ /* 0x000fe2000c101504 */
[----:B------:R-:W-:Y:S05]  /*05f0*/  EXIT ;  /* 0x000000000000794d */ /* 0x000fea0003800000 */
.L_x_4550:
        /* <DEDUP_REMOVED lines=16> */
.L_x_5758:


//--------------------- .text._ZN2at6native29vectorized_elementwise_kernelILi2EZZZNS0_66_GLOBAL__N__d53a5ca4_28_ActivationLeakyReluKernel_cu_9e10b42f_311217leaky_relu_kernelERNS_18TensorIteratorBaseERKN3c106ScalarEENKUlvE_clEvENKUlvE1_clEvEUlNS5_4HalfEE_St5arrayIPcLm2EEEEviT0_T1_ --------------------------
	.section	.text._ZN2at6native29vectorized_elementwise_kernelILi2EZZZNS0_66_GLOBAL__N__d53a5ca4_28_ActivationLeakyReluKernel_cu_9e10b42f_311217leaky_relu_kernelERNS_18TensorIteratorBaseERKN3c106ScalarEENKUlvE_clEvENKUlvE1_clEvEUlNS5_4HalfEE_St5arrayIPcLm2EEEEviT0_T1_,"ax",@progbits
	.align	128
        .global         _ZN2at6native29vectorized_elementwise_kernelILi2EZZZNS0_66_GLOBAL__N__d53a5ca4_28_ActivationLeakyReluKernel_cu_9e10b42f_311217leaky_relu_kernelERNS_18TensorIteratorBaseERKN3c106ScalarEENKUlvE_clEvENKUlvE1_clEvEUlNS5_4HalfEE_St5arrayIPcLm2EEEEviT0_T1_
        .type           _ZN2at6native29vectorized_elementwise_kernelILi2EZZZNS0_66_GLOBAL__N__d53a5ca4_28_ActivationLeakyReluKernel_cu_9e10b42f_311217leaky_relu_kernelERNS_18TensorIteratorBaseERKN3c106ScalarEENKUlvE_clEvENKUlvE1_clEvEUlNS5_4HalfEE_St5arrayIPcLm2EEEEviT0_T1_,@function
        .size           _ZN2at6native29vectorized_elementwise_kernelILi2EZZZNS0_66_GLOBAL__N__d53a5ca4_28_ActivationLeakyReluKernel_cu_9e10b42f_311217leaky_relu_kernelERNS_18TensorIteratorBaseERKN3c106ScalarEENKUlvE_clEvENKUlvE1_clEvEUlNS5_4HalfEE_St5arrayIPcLm2EEEEviT0_T1_,(.L_x_5759 - _ZN2at6native29vectorized_elementwise_kernelILi2EZZZNS0_66_GLOBAL__N__d53a5ca4_28_ActivationLeakyReluKernel_cu_9e10b42f_311217leaky_relu_kernelERNS_18TensorIteratorBaseERKN3c106ScalarEENKUlvE_clEvENKUlvE1_clEvEUlNS5_4HalfEE_St5arrayIPcLm2EEEEviT0_T1_)
        .other          _ZN2at6native29vectorized_elementwise_kernelILi2EZZZNS0_66_GLOBAL__N__d53a5ca4_28_ActivationLeakyReluKernel_cu_9e10b42f_311217leaky_relu_kernelERNS_18TensorIteratorBaseERKN3c106ScalarEENKUlvE_clEvENKUlvE1_clEvEUlNS5_4HalfEE_St5arrayIPcLm2EEEEviT0_T1_,@"STO_CUDA_ENTRY STV_DEFAULT"
_ZN2at6native29vectorized_elementwise_kernelILi2EZZZNS0_66_GLOBAL__N__d53a5ca4_28_ActivationLeakyReluKernel_cu_9e10b42f_311217leaky_relu_kernelERNS_18TensorIteratorBaseERKN3c106ScalarEENKUlvE_clEvENKUlvE1_clEvEUlNS5_4HalfEE_St5arrayIPcLm2EEEEviT0_T1_:
.text._ZN2at6native29vectorized_elementwise_kernelILi2EZZZNS0_66_GLOBAL__N__d53a5ca4_28_ActivationLeakyReluKernel_cu_9e10b42f_311217leaky_relu_kernelERNS_18TensorIteratorBaseERKN3c106ScalarEENKUlvE_clEvENKUlvE1_clEvEUlNS5_4HalfEE_St5arrayIPcLm2EEEEviT0_T1_:
        /* <DEDUP_REMOVED lines=24> */
[----:B------:R-:W-:Y:S01]  /*0180*/  @!P2 IADD3 R13, PT, PT, R13, 0x80, RZ ;  /* 0x000000800d0da810 */ /* 0x000fe20007ffe0ff */
[----:B------:R-:W0:Y:S03]  /*0190*/  @!P2 LDC.64 R14, c[0x0][0x3a0] ;  /* 0x0000e800ff0eab82 */ /* 0x000e260000000a00 */
[----:B------:R-:W-:Y:S01]  /*01a0*/  ISETP.GE.U32.AND P0, PT, R13, R2, PT ;  /* 0x000000020d00720c */ /* 0x000fe20003f06070 */
[----:B-1----:R-:W-:-:S05]  /*01b0*/  @!P1 IMAD.WIDE.U32 R16, R21, 0x2, R16 ;  /* 0x0000000215109825 */ /* 0x002fca00078e0010 */
[----:B------:R1:W3:Y:S07]  /*01c0*/  @!P1 LDG.E.U16 R11, desc[UR4][R16.64] ;  /* 0x00000004100b9981 */ /* 0x0002ee000c1e1500 */
[----:B------:R-:W4:Y:S01]  /*01d0*/  @!P0 LDC.64 R20, c[0x0][0x3a0] ;  /* 0x0000e800ff148b82 */ /* 0x000f220000000a00 */
[----:B------:R-:W-:Y:S02]  /*01e0*/  @!P0 IMAD.IADD R27, R0, 0x1, R13 ;  /* 0x00000001001b8824 */ /* 0x000fe400078e020d */
[----:B------:R-:W-:Y:S01]  /*01f0*/  @!P0 VIADD R13, R13, 0x80 ;  /* 0x000000800d0d8836 */ /* 0x000fe20000000000 */
[----:B------:R-:W-:-:S04]  /*0200*/  PRMT R26, RZ, 0x7610, R26 ;  /* 0x00007610ff1a7816 */ /* 0x000fc8000000001a */
[----:B------:R-:W-:Y:S01]  /*0210*/  ISETP.GE.U32.AND P4, PT, R13, R2, PT ;  /* 0x000000020d00720c */ /* 0x000fe20003f86070 */
[----:B0-----:R-:W-:-:S05]  /*0220*/  @!P2 IMAD.WIDE.U32 R24, R25, 0x2, R14 ;  /* 0x000000021918a825 */ /* 0x001fca00078e000e */
[----:B------:R0:W5:Y:S01]  /*0230*/  @!P2 LDG.E.U16 R26, desc[UR4][R24.64] ;  /* 0x00000004181aa981 */ /* 0x000162000c1e1500 */
[----:B-1----:R-:W-:-:S06]  /*0240*/  PRMT R16, RZ, 0x7610, R16 ;  /* 0x00007610ff107816 */ /* 0x002fcc0000000010 */
[----:B------:R-:W1:Y:S01]  /*0250*/  @!P4 LDC.64 R14, c[0x0][0x3a0] ;  /* 0x0000e800ff0ecb82 */ /* 0x000e620000000a00 */
[----:B----4-:R-:W-:-:S05]  /*0260*/  @!P0 IMAD.WIDE.U32 R18, R27, 0x2, R20 ;  /* 0x000000021b128825 */ /* 0x010fca00078e0014 */
[----:B------:R-:W4:Y:S01]  /*0270*/  @!P0 LDG.E.U16 R16, desc[UR4][R18.64] ;  /* 0x0000000412108981 */ /* 0x000f22000c1e1500 */
[----:B------:R-:W-:-:S04]  /*0280*/  @!P4 IMAD.IADD R17, R0, 0x1, R13 ;  /* 0x000000010011c824 */ /* 0x000fc800078e020d */
[----:B-1----:R-:W-:Y:S01]  /*0290*/  @!P4 IMAD.WIDE.U32 R14, R17, 0x2, R14 ;  /* 0x00000002110ec825 */ /* 0x002fe200078e000e */
[----:B------:R-:W-:-:S06]  /*02a0*/  PRMT R17, RZ, 0x7610, R17 ;  /* 0x00007610ff117816 */ /* 0x000fcc0000000011 */
[----:B------:R1:W4:Y:S01]  /*02b0*/  @!P4 LDG.E.U16 R17, desc[UR4][R14.64] ;  /* 0x000000040e11c981 */ /* 0x000322000c1e1500 */
[C---:B------:R-:W-:Y:S01]  /*02c0*/  ISETP.GE.U32.AND P0, PT, R3.reuse, R2, PT ;  /* 0x000000020300720c */ /* 0x040fe20003f06070 */
[----:B------:R-:W-:-:S05]  /*02d0*/  VIADD R21, R3, 0x80 ;  /* 0x0000008003157836 */ /* 0x000fca0000000000 */
[----:B------:R-:W-:Y:S02]  /*02e0*/  ISETP.GE.U32.AND P3, PT, R21, R2, PT ;  /* 0x000000021500720c */ /* 0x000fe40003f66070 */
[----:B------:R-:W-:Y:S02]  /*02f0*/  PLOP3.LUT P2, PT, PT, PT, PT, 0x80, 0x8 ;  /* 0x000000000008781c */ /* 0x000fe40003f4f070 */
[----:B0-----:R-:W-:-:S03]  /*0300*/  P2R R24, PR, RZ, 0x1 ;  /* 0x00000001ff187803 */ /* 0x001fc60000000000 */
[----:B-1----:R-:W0:Y:S08]  /*0310*/  @!P0 LDC R14, c[0x0][0x388] ;  /* 0x0000e200ff0e8b82 */ /* 0x002e300000000800 */
[----:B------:R-:W1:Y:S01]  /*0320*/  @!P3 LDC R18, c[0x0][0x388] ;  /* 0x0000e200ff12bb82 */ /* 0x000e620000000800 */
[----:B------:R-:W-:Y:S02]  /*0330*/  VIADD R15, R3, 0x180 ;  /* 0x00000180030f7836 */ /* 0x000fe40000000000 */
[----:B------:R-:W-:Y:S01]  /*0340*/  @!P4 VIADD R13, R13, 0x80 ;  /* 0x000000800d0dc836 */ /* 0x000fe20000000000 */
[----:B------:R-:W-:Y:S01]  /*0350*/  PLOP3.LUT P4, PT, PT, PT, PT, 0x80, 0x8 ;  /* 0x000000000008781c */ /* 0x000fe20003f8f070 */
[----:B--2---:R-:W-:-:S05]  /*0360*/  @!P0 HADD2.F32 R23, -RZ, R23.H0_H0 ;  /* 0x20000017ff178230 */ /* 0x004fca0000004100 */
[----:B------:R-:W-:-:S04]  /*0370*/  @!P0 FSETP.GT.FTZ.AND P1, PT, R23, RZ, PT ;  /* 0x000000ff1700820b */ /* 0x000fc80003f34000 */
[----:B------:R-:W-:Y:S02]  /*0380*/  @!P0 PLOP3.LUT P2, PT, P1, PT, PT, 0x80, 0x8 ;  /* 0x000000000008881c */ /* 0x000fe40000f4f070 */
[----:B------:R-:W-:Y:S01]  /*0390*/  ISETP.GE.U32.AND P0, PT, R21, R2, PT ;  /* 0x000000021500720c */ /* 0x000fe20003f06070 */
[----:B---3--:R-:W-:Y:S02]  /*03a0*/  @!P3 HADD2.F32 R25, -RZ, R11.H0_H0 ;  /* 0x2000000bff19b230 */ /* 0x008fe40000004100 */
        /* <DEDUP_REMOVED lines=8> */
[----:B-----5:R-:W-:-:S04]  /*0430*/  @!P1 HADD2.F32 R20, -RZ, R26.H0_H0 ;  /* 0x2000001aff149230 */ /* 0x020fc80000004100 */
[----:B-1----:R-:W-:Y:S01]  /*0440*/  @!P3 FMUL.FTZ R25, R25, R18 ;  /* 0x000000121919b220 */ /* 0x002fe20000410000 */
[----:B------:R-:W-:Y:S02]  /*0450*/  @!P1 FSETP.GT.FTZ.AND P3, PT, R20, RZ, PT ;  /* 0x000000ff1400920b */ /* 0x000fe40003f74000 */
[----:B------:R-:W-:Y:S01]  /*0460*/  PLOP3.LUT P5, PT, PT, PT, PT, 0x80, 0x8 ;  /* 0x000000000008781c */ /* 0x000fe20003faf070 */
[----:B------:R-:W1:Y:S01]  /*0470*/  @!P2 LDC R14, c[0x0][0x388] ;  /* 0x0000e200ff0eab82 */ /* 0x000e620000000800 */
[----:B------:R-:W-:Y:S01]  /*0480*/  @!P1 PLOP3.LUT P5, PT, P3, PT, PT, 0x80, 0x8 ;  /* 0x000000000008981c */ /* 0x000fe20001faf070 */
[----:B----4-:R-:W-:Y:S01]  /*0490*/  @!P2 HADD2.F32 R19, -RZ, R16.H0_H0 ;  /* 0x20000010ff13a230 */ /* 0x010fe20000004100 */
[----:B------:R-:W-:-:S04]  /*04a0*/  IADD3 R15, PT, PT, R3, 0x200, RZ ;  /* 0x00000200030f7810 */ /* 0x000fc80007ffe0ff */
[----:B------:R-:W-:-:S07]  /*04b0*/  @!P2 FSETP.GT.FTZ.AND P3, PT, R19, RZ, PT ;  /* 0x000000ff1300a20b */ /* 0x000fce0003f74000 */
[----:B0-----:R-:W-:Y:S01]  /*04c0*/  @!P5 FMUL.FTZ R20, R20, R27 ;  /* 0x0000001b1414d220 */ /* 0x001fe20000410000 */
[----:B------:R-:W-:Y:S02]  /*04d0*/  PLOP3.LUT P5, PT, PT, PT, PT, 0x80, 0x8 ;  /* 0x000000000008781c */ /* 0x000fe40003faf070 */
[----:B------:R-:W-:Y:S02]  /*04e0*/  @!P2 PLOP3.LUT P5, PT, P3, PT, PT, 0x80, 0x8 ;  /* 0x000000000008a81c */ /* 0x000fe40001faf070 */
[----:B------:R-:W-:-:S13]  /*04f0*/  ISETP.GE.U32.AND P3, PT, R15, R2, PT ;  /* 0x000000020f00720c */ /* 0x000fda0003f66070 */
[----:B------:R-:W-:Y:S02]  /*0500*/  @!P3 HADD2.F32 R18, -RZ, R17.H0_H0 ;  /* 0x20000011ff12b230 */ /* 0x000fe40000004100 */
        /* <DEDUP_REMOVED lines=17> */
[----:B--2---:R-:W-:-:S05]  /*0620*/  @!P4 HADD2.F32 R26, -RZ, R26.H0_H0 ;  /* 0x2000001aff1ac230 */ /* 0x004fca0000004100 */
        /* <DEDUP_REMOVED lines=11> */
[----:B------:R-:W-:-:S05]  /*06e0*/  @!P5 IADD3 R13, PT, PT, R0, R13, RZ ;  /* 0x0000000d000dd210 */ /* 0x000fca0007ffe0ff */
        /* <DEDUP_REMOVED lines=12> */
[----:B------:R-:W-:Y:S02]  /*07b0*/  @!P2 F2FP.F16.F32.PACK_AB R6, RZ, R19 ;  /* 0x00000013ff06a23e */ /* 0x000fe400000000ff */
[----:B------:R-:W-:-:S02]  /*07c0*/  @!P3 F2FP.F16.F32.PACK_AB R7, RZ, R18 ;  /* 0x00000012ff07b23e */ /* 0x000fc400000000ff */
[----:B------:R-:W-:Y:S01]  /*07d0*/  @!P4 F2FP.F16.F32.PACK_AB R8, RZ, R26 ;  /* 0x0000001aff08c23e */ /* 0x000fe200000000ff */
[----:B--2---:R-:W-:-:S05]  /*07e0*/  @!P5 HADD2.F32 R27, -RZ, R27.H0_H0 ;  /* 0x2000001bff1bd230 */ /* 0x004fca0000004100 */
[----:B------:R-:W-:-:S04]  /*07f0*/  @!P5 FSETP.GT.FTZ.AND P0, PT, R27, RZ, PT ;  /* 0x000000ff1b00d20b */ /* 0x000fc80003f14000 */
[----:B------:R-:W-:-:S13]  /*0800*/  @!P5 PLOP3.LUT P6, PT, P0, PT, PT, 0x80, 0x8 ;  /* 0x000000000008d81c */ /* 0x000fda00007cf070 */
[----:B0-----:R-:W-:Y:S01]  /*0810*/  @!P6 FMUL.FTZ R27, R27, R14 ;  /* 0x0000000e1b1be220 */ /* 0x001fe20000410000 */
[----:B------:R-:W-:Y:S02]  /*0820*/  ISETP.GE.U32.AND P6, PT, R15, R2, PT ;  /* 0x000000020f00720c */ /* 0x000fe40003fc6070 */
[----:B------:R-:W-:-:S11]  /*0830*/  PLOP3.LUT P0, PT, PT, PT, PT, 0x80, 0x8 ;  /* 0x000000000008781c */ /* 0x000fd60003f0f070 */
[----:B---3--:R-:W-:-:S05]  /*0840*/  @!P6 HADD2.F32 R14, -RZ, R13.H0_H0 ;  /* 0x2000000dff0ee230 */ /* 0x008fca0000004100 */
[----:B------:R-:W-:-:S04]  /*0850*/  @!P6 FSETP.GT.FTZ.AND P1, PT, R14, RZ, PT ;  /* 0x000000ff0e00e20b */ /* 0x000fc80003f34000 */
[----:B------:R-:W-:Y:S02]  /*0860*/  @!P6 PLOP3.LUT P0, PT, P1, PT, PT, 0x80, 0x8 ;  /* 0x000000000008e81c */ /* 0x000fe40000f0f070 */
[----:B------:R-:W-:Y:S02]  /*0870*/  ISETP.NE.AND P1, PT, R11, RZ, PT ;  /* 0x000000ff0b00720c */ /* 0x000fe40003f25270 */
[----:B------:R-:W0:Y:S09]  /*0880*/  @!P6 LDC R11, c[0x0][0x388] ;  /* 0x0000e200ff0beb82 */ /* 0x000e320000000800 */
[----:B0-----:R-:W-:Y:S01]  /*0890*/  @!P0 FMUL.FTZ R14, R14, R11 ;  /* 0x0000000b0e0e8220 */ /* 0x001fe20000410000 */
[----:B------:R-:W-:-:S13]  /*08a0*/  ISETP.NE.AND P0, PT, R12, RZ, PT ;  /* 0x000000ff0c00720c */ /* 0x000fda0003f05270 */
[----:B------:R-:W-:Y:S02]  /*08b0*/  @!P0 F2FP.F16.F32.PACK_AB R4, RZ, R25 ;  /* 0x00000019ff04823e */ /* 0x000fe400000000ff */
[----:B------:R-:W-:-:S13]  /*08c0*/  ISETP.NE.AND P0, PT, R24, RZ, PT ;  /* 0x000000ff1800720c */ /* 0x000fda0003f05270 */
[----:B------:R-:W0:Y:S01]  /*08d0*/  @!P0 LDC.64 R12, c[0x0][0x398] ;  /* 0x0000e600ff0c8b82 */ /* 0x000e220000000a00 */
[----:B------:R-:W-:Y:S01]  /*08e0*/  @!P0 IMAD.IADD R11, R0, 0x1, R3 ;  /* 0x00000001000b8824 */ /* 0x000fe200078e0203 */
[----:B------:R-:W-:Y:S01]  /*08f0*/  @!P0 F2FP.F16.F32.PACK_AB R22, RZ, R23 ;  /* 0x00000017ff16823e */ /* 0x000fe200000000ff */
[----:B------:R-:W-:Y:S02]  /*0900*/  @!P0 IMAD.MOV.U32 R3, RZ, RZ, R21 ;  /* 0x000000ffff038224 */ /* 0x000fe400078e0015 */
[----:B0-----:R-:W-:-:S05]  /*0910*/  @!P0 IMAD.WIDE.U32 R12, R11, 0x2, R12 ;  /* 0x000000020b0c8825 */ /* 0x001fca00078e000c */
[----:B------:R0:W-:Y:S01]  /*0920*/  @!P0 STG.E.U16 desc[UR4][R12.64], R22 ;  /* 0x000000160c008986 */ /* 0x0001e2000c101504 */
[----:B------:R-:W-:Y:S02]  /*0930*/  ISETP.GE.U32.AND P0, PT, R3, R2, PT ;  /* 0x000000020300720c */ /* 0x000fe40003f06070 */
[----:B------:R-:W-:Y:S02]  /*0940*/  @!P1 F2FP.F16.F32.PACK_AB R5, RZ, R20 ;  /* 0x00000014ff05923e */ /* 0x000fe400000000ff */
[----:B------:R-:W-:Y:S02]  /*0950*/  @!P5 F2FP.F16.F32.PACK_AB R9, RZ, R27 ;  /* 0x0000001bff09d23e */ /* 0x000fe400000000ff */
[----:B------:R-:W-:-:S07]  /*0960*/  @!P6 F2FP.F16.F32.PACK_AB R10, RZ, R14 ;  /* 0x0000000eff0ae23e */ /* 0x000fce00000000ff */
        /* <DEDUP_REMOVED lines=9> */
[----:B------:R-:W-:Y:S01]  /*0a00*/  IADD3 R11, PT, PT, R0, R3, RZ ;  /* 0x00000003000b7210 */ /* 0x000fe20007ffe0ff */
[----:B------:R-:W-:-:S04]  /*0a10*/  VIADD R3, R3, 0x80 ;  /* 0x0000008003037836 */ /* 0x000fc80000000000 */
[----:B0-----:R-:W-:-:S05]  /*0a20*/  IMAD.WIDE.U32 R12, R11, 0x2, R12 ;  /* 0x000000020b0c7825 */ /* 0x001fca00078e000c */
[----:B------:R0:W-:Y:S02]  /*0a30*/  STG.E.U16 desc[UR4][R12.64], R5 ;  /* 0x000000050c007986 */ /* 0x0001e4000c101504 */
.L_x_4554:
[----:B------:R-:W-:-:S13]  /*0a40*/  ISETP.GE.U32.AND P0, PT, R3, R2, PT ;  /* 0x000000020300720c */ /* 0x000fda0003f06070 */
[----:B------:R-:W-:Y:S05]  /*0a50*/  @P0 BRA `(.L_x_4556) ;  /* 0x0000000000300947 */ /* 0x000fea0003800000 */
[----:B0-----:R-:W0:Y:S01]  /*0a60*/  LDC.64 R4, c[0x0][0x398] ;  /* 0x0000e600ff047b82 */ /* 0x001e220000000a00 */
[----:B------:R-:W-:Y:S02]  /*0a70*/  IMAD.IADD R11, R0, 0x1, R3 ;  /* 0x00000001000b7824 */ /* 0x000fe400078e0203 */
[----:B------:R-:W-:Y:S02]  /*0a80*/  VIADD R3, R3, 0x80 ;  /* 0x0000008003037836 */ /* 0x000fe40000000000 */
[----:B0-----:R-:W-:-:S05]  /*0a90*/  IMAD.WIDE.U32 R4, R11, 0x2, R4 ;  /* 0x000000020b047825 */ /* 0x001fca00078e0004 */
[----:B------:R1:W-:Y:S02]  /*0aa0*/  STG.E.U16 desc[UR4][R4.64], R6 ;  /* 0x0000000604007986 */ /* 0x0003e4000c101504 */
.L_x_4555:
[----:B------:R-:W-:-:S13]  /*0ab0*/  ISETP.GE.U32.AND P0, PT, R3, R2, PT ;  /* 0x000000020300720c */ /* 0x000fda0003f06070 */
[----:B------:R-:W-:Y:S05]  /*0ac0*/  @P0 BRA `(.L_x_4557) ;  /* 0x0000000000340947 */ /* 0x000fea0003800000 */
[----:B01----:R-:W0:Y:S01]  /*0ad0*/  LDC.64 R4, c[0x0][0x398] ;  /* 0x0000e600ff047b82 */ /* 0x003e220000000a00 */
[----:B------:R-:W-:Y:S02]  /*0ae0*/  IMAD.IADD R11, R0, 0x1, R3 ;  /* 0x00000001000b7824 */ /* 0x000fe400078e0203 */
[----:B------:R-:W-:Y:S02]  /*0af0*/  VIADD R3, R3, 0x80 ;  /* 0x0000008003037836 */ /* 0x000fe40000000000 */
[----:B0-----:R-:W-:-:S05]  /*0b00*/  IMAD.WIDE.U32 R4, R11, 0x2, R4 ;  /* 0x000000020b047825 */ /* 0x001fca00078e0004 */
[----:B------:R1:W-:Y:S02]  /*0b10*/  STG.E.U16 desc[UR4][R4.64], R7 ;  /* 0x0000000704007986 */ /* 0x0003e4000c101504 */
.L_x_4556:
[----:B------:R-:W-:-:S13]  /*0b20*/  ISETP.GE.U32.AND P0, PT, R3, R2, PT ;  /* 0x000000020300720c */ /* 0x000fda0003f06070 */
[----:B------:R-:W-:Y:S05]  /*0b30*/  @P0 BREAK.RELIABLE B1 ;  /* 0x0000000000010942 */ /* 0x000fea0003800100 */
[----:B------:R-:W-:Y:S05]  /*0b40*/  @P0 BRA `(.L_x_4558) ;  /* 0x0000000000300947 */ /* 0x000fea0003800000 */
[----:B01----:R-:W0:Y:S01]  /*0b50*/  LDC.64 R4, c[0x0][0x398] ;  /* 0x0000e600ff047b82 */ /* 0x003e220000000a00 */
[----:B------:R-:W-:Y:S01]  /*0b60*/  IADD3 R7, PT, PT, R0, R3, RZ ;  /* 0x0000000300077210 */ /* 0x000fe20007ffe0ff */
[----:B------:R-:W-:-:S04]  /*0b70*/  VIADD R3, R3, 0x80 ;  /* 0x0000008003037836 */ /* 0x000fc80000000000 */
[----:B0-----:R-:W-:-:S05]  /*0b80*/  IMAD.WIDE.U32 R4, R7, 0x2, R4 ;  /* 0x0000000207047825 */ /* 0x001fca00078e0004 */
[----:B------:R2:W-:Y:S02]  /*0b90*/  STG.E.U16 desc[UR4][R4.64], R8 ;  /* 0x0000000804007986 */ /* 0x0005e4000c101504 */
.L_x_4557:
[----:B------:R-:W-:Y:S05]  /*0ba0*/  BSYNC.RELIABLE B1 ;  /* 0x0000000000017941 */ /* 0x000fea0003800100 */
.L_x_4553:
[----:B------:R-:W-:-:S13]  /*0bb0*/  ISETP.GE.U32.AND P0, PT, R3, R2, PT ;  /* 0x000000020300720c */ /* 0x000fda0003f06070 */
[----:B012---:R-:W0:Y:S01]  /*0bc0*/  @!P0 LDC.64 R4, c[0x0][0x398] ;  /* 0x0000e600ff048b82 */ /* 0x007e220000000a00 */
[----:B------:R-:W-:Y:S02]  /*0bd0*/  @!P0 IMAD.IADD R7, R0, 0x1, R3 ;  /* 0x0000000100078824 */ /* 0x000fe400078e0203 */
[----:B------:R-:W-:Y:S02]  /*0be0*/  @!P0 VIADD R3, R3, 0x80 ;  /* 0x0000008003038836 */ /* 0x000fe40000000000 */
[----:B0-----:R-:W-:-:S05]  /*0bf0*/  @!P0 IMAD.WIDE.U32 R4, R7, 0x2, R4 ;  /* 0x0000000207048825 */ /* 0x001fca00078e0004 */
[----:B------:R2:W-:Y:S02]  /*0c00*/  @!P0 STG.E.U16 desc[UR4][R4.64], R9 ;  /* 0x0000000904008986 */ /* 0x0005e4000c101504 */
.L_x_4558:
[----:B------:R-:W-:Y:S05]  /*0c10*/  BSYNC.RECONVERGENT B0 ;  /* 0x0000000000007941 */ /* 0x000fea0003800200 */
.L_x_4552:
        /* <DEDUP_REMOVED lines=8> */
.L_x_4551:
        /* <DEDUP_REMOVED lines=9> */
[----:B------:R-:W2:Y:S01]  /*0d30*/  LDG.E R9, desc[UR4][R4.64+0x600] ;  /* 0x0006000404097981 */ /* 0x000ea2000c1e1900 */
[----:B0-----:R-:W-:-:S04]  /*0d40*/  IMAD.WIDE.U32 R2, R0, 0x2, R2 ;  /* 0x0000000200027825 */ /* 0x001fc800078e0002 */
[----:B------:R-:W-:-:S04]  /*0d50*/  IMAD.WIDE.U32 R2, R15, 0x4, R2 ;  /* 0x000000040f027825 */ /* 0x000fc800078e0002 */
[----:B---3--:R-:W-:-:S05]  /*0d60*/  HADD2.F32 R10, -RZ, R6.H0_H0 ;  /* 0x20000006ff0a7230 */ /* 0x008fca0000004100 */
[----:B------:R-:W-:Y:S01]  /*0d70*/  FSETP.GT.FTZ.AND P6, PT, R10, RZ, PT ;  /* 0x000000ff0a00720b */ /* 0x000fe20003fd4000 */
[----:B------:R-:W-:Y:S02]  /*0d80*/  HADD2.F32 R11, -RZ, R6.H1_H1 ;  /* 0x30000006ff0b7230 */ /* 0x000fe40000004100 */
[--C-:B----4-:R-:W-:Y:S02]  /*0d90*/  HADD2.F32 R12, -RZ, R8.reuse.H0_H0 ;  /* 0x20000008ff0c7230 */ /* 0x110fe40000004100 */
[----:B------:R-:W-:Y:S02]  /*0da0*/  HADD2.F32 R13, -RZ, R8.H1_H1 ;  /* 0x30000008ff0d7230 */ /* 0x000fe40000004100 */
[----:B-----5:R-:W-:Y:S02]  /*0db0*/  HADD2.F32 R6, -RZ, R7.H0_H0 ;  /* 0x20000007ff067230 */ /* 0x020fe40000004100 */
[----:B--2---:R-:W-:Y:S02]  /*0dc0*/  HADD2.F32 R8, -RZ, R9.H0_H0 ;  /* 0x20000009ff087230 */ /* 0x004fe40000004100 */
[----:B------:R-:W-:-:S02]  /*0dd0*/  HADD2.F32 R7, -RZ, R7.H1_H1 ;  /* 0x30000007ff077230 */ /* 0x000fc40000004100 */
[----:B------:R-:W-:Y:S02]  /*0de0*/  HADD2.F32 R9, -RZ, R9.H1_H1 ;  /* 0x30000009ff097230 */ /* 0x000fe40000004100 */
[----:B------:R-:W-:Y:S01]  /*0df0*/  @!P6 FMUL.FTZ R10, R10, UR6 ;  /* 0x000000060a0aec20 */ /* 0x000fe20008410000 */
[----:B------:R-:W-:Y:S02]  /*0e00*/  FSETP.GT.FTZ.AND P5, PT, R11, RZ, PT ;  /* 0x000000ff0b00720b */ /* 0x000fe40003fb4000 */
[----:B------:R-:W-:Y:S02]  /*0e10*/  FSETP.GT.FTZ.AND P4, PT, R6, RZ, PT ;  /* 0x000000ff0600720b */ /* 0x000fe40003f94000 */
[----:B------:R-:W-:Y:S02]  /*0e20*/  FSETP.GT.FTZ.AND P3, PT, R7, RZ, PT ;  /* 0x000000ff0700720b */ /* 0x000fe40003f74000 */
[----:B------:R-:W-:Y:S02]  /*0e30*/  FSETP.GT.FTZ.AND P2, PT, R12, RZ, PT ;  /* 0x000000ff0c00720b */ /* 0x000fe40003f54000 */
[----:B------:R-:W-:-:S02]  /*0e40*/  FSETP.GT.FTZ.AND P1, PT, R13, RZ, PT ;  /* 0x000000ff0d00720b */ /* 0x000fc40003f34000 */
[----:B------:R-:W-:Y:S02]  /*0e50*/  FSETP.GT.FTZ.AND P0, PT, R8, RZ, PT ;  /* 0x000000ff0800720b */ /* 0x000fe40003f14000 */
[----:B------:R-:W-:Y:S01]  /*0e60*/  FSETP.GT.FTZ.AND P6, PT, R9, RZ, PT ;  /* 0x000000ff0900720b */ /* 0x000fe20003fd4000 */
[----:B------:R-:W-:Y:S02]  /*0e70*/  @!P5 FMUL.FTZ R11, R11, UR6 ;  /* 0x000000060b0bdc20 */ /* 0x000fe40008410000 */
[----:B------:R-:W-:Y:S02]  /*0e80*/  @!P4 FMUL.FTZ R6, R6, UR6 ;  /* 0x000000060606cc20 */ /* 0x000fe40008410000 */
[----:B------:R-:W-:Y:S02]  /*0e90*/  @!P3 FMUL.FTZ R7, R7, UR6 ;  /* 0x000000060707bc20 */ /* 0x000fe40008410000 */
[----:B------:R-:W-:Y:S02]  /*0ea0*/  @!P2 FMUL.FTZ R12, R12, UR6 ;  /* 0x000000060c0cac20 */ /* 0x000fe40008410000 */
[----:B------:R-:W-:-:S02]  /*0eb0*/  @!P1 FMUL.FTZ R13, R13, UR6 ;  /* 0x000000060d0d9c20 */ /* 0x000fc40008410000 */
[----:B------:R-:W-:Y:S02]  /*0ec0*/  @!P0 FMUL.FTZ R8, R8, UR6 ;  /* 0x0000000608088c20 */ /* 0x000fe40008410000 */
[----:B------:R-:W-:Y:S01]  /*0ed0*/  @!P6 FMUL.FTZ R9, R9, UR6 ;  /* 0x000000060909ec20 */ /* 0x000fe20008410000 */
[----:B------:R-:W-:Y:S02]  /*0ee0*/  F2FP.F16.F32.PACK_AB R11, R11, R10 ;  /* 0x0000000a0b0b723e */ /* 0x000fe400000000ff */
[----:B------:R-:W-:Y:S02]  /*0ef0*/  F2FP.F16.F32.PACK_AB R7, R7, R6 ;  /* 0x000000060707723e */ /* 0x000fe400000000ff */
[----:B------:R-:W-:Y:S02]  /*0f00*/  F2FP.F16.F32.PACK_AB R13, R13, R12 ;  /* 0x0000000c0d0d723e */ /* 0x000fe400000000ff */
[----:B------:R-:W-:Y:S01]  /*0f10*/  F2FP.F16.F32.PACK_AB R9, R9, R8 ;  /* 0x000000080909723e */ /* 0x000fe200000000ff */
[----:B------:R-:W-:Y:S04]  /*0f20*/  STG.E desc[UR4][R2.64], R11 ;  /* 0x0000000b02007986 */ /* 0x000fe8000c101904 */
[----:B------:R-:W-:Y:S04]  /*0f30*/  STG.E desc[UR4][R2.64+0x200], R7 ;  /* 0x0002000702007986 */ /* 0x000fe8000c101904 */
[----:B------:R-:W-:Y:S04]  /*0f40*/  STG.E desc[UR4][R2.64+0x400], R13 ;  /* 0x0004000d02007986 */ /* 0x000fe8000c101904 */
[----:B------:R-:W-:Y:S01]  /*0f50*/  STG.E desc[UR4][R2.64+0x600], R9 ;  /* 0x0006000902007986 */ /* 0x000fe2000c101904 */
[----:B------:R-:W-:Y:S05]  /*0f60*/  EXIT ;  /* 0x000000000000794d */ /* 0x000fea0003800000 */
.L_x_4559:
        /* <DEDUP_REMOVED lines=9> */
.L_x_5759:


//--------------------- .text._ZN2at6native29vectorized_elementwise_kernelILi4EZZZNS0_66_GLOBAL__N__d53a5ca4_28_ActivationLeakyReluKernel_cu_9e10b42f_311217leaky_relu_kernelERNS_18TensorIteratorBaseERKN3c106ScalarEENKUlvE_clEvENKUlvE1_clEvEUlNS5_4HalfEE_St5arrayIPcLm2EEEEviT0_T1_ --------------------------
	.section	.text._ZN2at6native29vectorized_elementwise_kernelILi4EZZZNS0_66_GLOBAL__N__d53a5ca4_28_ActivationLeakyReluKernel_cu_9e10b42f_311217leaky_relu_kernelERNS_18TensorIteratorBaseERKN3c106ScalarEENKUlvE_clEvENKUlvE1_clEvEUlNS5_4HalfEE_St5arrayIPcLm2EEEEviT0_T1_,"ax",@progbits
	.align	128
        .global         _ZN2at6native29vectorized_elementwise_kernelILi4EZZZNS0_66_GLOBAL__N__d53a5ca4_28_ActivationLeakyReluKernel_cu_9e10b42f_311217leaky_relu_kernelERNS_18TensorIteratorBaseERKN3c106ScalarEENKUlvE_clEvENKUlvE1_clEvEUlNS5_4HalfEE_St5arrayIPcLm2EEEEviT0_T1_
        .type           _ZN2at6native29vectorized_elementwise_kernelILi4EZZZNS0_66_GLOBAL__N__d53a5ca4_28_ActivationLeakyReluKernel_cu_9e10b42f_311217leaky_relu_kernelERNS_18TensorIteratorBaseERKN3c106ScalarEENKUlvE_clEvENKUlvE1_clEvEUlNS5_4HalfEE_St5arrayIPcLm2EEEEviT0_T1_,@function
        .size           _ZN2at6native29vectorized_elementwise_kernelILi4EZZZNS0_66_GLOBAL__N__d53a5ca4_28_ActivationLeakyReluKernel_cu_9e10b42f_311217leaky_relu_kernelERNS_18TensorIteratorBaseERKN3c106ScalarEENKUlvE_clEvENKUlvE1_clEvEUlNS5_4HalfEE_St5arrayIPcLm2EEEEviT0_T1_,(.L_x_5760 - _ZN2at6native29vectorized_elementwise_kernelILi4EZZZNS0_66_GLOBAL__N__d53a5ca4_28_ActivationLeakyReluKernel_cu_9e10b42f_311217leaky_relu_kernelERNS_18TensorIteratorBaseERKN3c106ScalarEENKUlvE_clEvENKUlvE1_clEvEUlNS5_4HalfEE_St5arrayIPcLm2EEEEviT0_T1_)
        .other          _ZN2at6native29vectorized_elementwise_kernelILi4EZZZNS0_66_GLOBAL__N__d53a5ca4_28_ActivationLeakyReluKernel_cu_9e10b42f_311217leaky_relu_kernelERNS_18TensorIteratorBaseERKN3c106ScalarEENKUlvE_clEvENKUlvE1_clEvEUlNS5_4HalfEE_St5arrayIPcLm2EEEEviT0_T1_,@"STO_CUDA_ENTRY STV_DEFAULT"
_ZN2at6native29vectorized_elementwise_kernelILi4EZZZNS0_66_GLOBAL__N__d53a5ca4_28_ActivationLeakyReluKernel_cu_9e10b42f_311217leaky_relu_kernelERNS_18TensorIteratorBaseERKN3c106ScalarEENKUlvE_clEvENKUlvE1_clEvEUlNS5_4HalfEE_St5arrayIPcLm2EEEEviT0_T1_:
.text._ZN2at6native29vectorized_elementwise_kernelILi4EZZZNS0_66_GLOBAL__N__d53a5ca4_28_ActivationLeakyReluKernel_cu_9e10b42f_311217leaky_relu_kernelERNS_18TensorIteratorBaseERKN3c106ScalarEENKUlvE_clEvENKUlvE1_clEvEUlNS5_4HalfEE_St5arrayIPcLm2EEEEviT0_T1_:
        /* <DEDUP_REMOVED lines=164> */
.L_x_4563:
[----:B------:R-:W-:-:S13]  /*0a40*/  ISETP.GE.U32.AND P0, PT, R3, R2, PT ;  /* 0x000000020300720c */ /* 0x000fda0003f06070 */
[----:B------:R-:W-:Y:S05]  /*0a50*/  @P0 BRA `(.L_x_4565) ;  /* 0x0000000000300947 */ /* 0x000fea0003800000 */
[----:B0-----:R-:W0:Y:S01]  /*0a60*/  LDC.64 R4, c[0x0][0x398] ;  /* 0x0000e600ff047b82 */ /* 0x001e220000000a00 */
[----:B------:R-:W-:Y:S02]  /*0a70*/  IMAD.IADD R11, R0, 0x1, R3 ;  /* 0x00000001000b7824 */ /* 0x000fe400078e0203 */
[----:B------:R-:W-:Y:S02]  /*0a80*/  VIADD R3, R3, 0x80 ;  /* 0x0000008003037836 */ /* 0x000fe40000000000 */
[----:B0-----:R-:W-:-:S05]  /*0a90*/  IMAD.WIDE.U32 R4, R11, 0x2, R4 ;  /* 0x000000020b047825 */ /* 0x001fca00078e0004 */
[----:B------:R1:W-:Y:S02]  /*0aa0*/  STG.E.U16 desc[UR4][R4.64], R6 ;  /* 0x0000000604007986 */ /* 0x0003e4000c101504 */
.L_x_4564:
[----:B------:R-:W-:-:S13]  /*0ab0*/  ISETP.GE.U32.AND P0, PT, R3, R2, PT ;  /* 0x000000020300720c */ /* 0x000fda0003f06070 */
[----:B------:R-:W-:Y:S05]  /*0ac0*/  @P0 BRA `(.L_x_4566) ;  /* 0x0000000000340947 */ /* 0x000fea0003800000 */
[----:B01----:R-:W0:Y:S01]  /*0ad0*/  LDC.64 R4, c[0x0][0x398] ;  /* 0x0000e600ff047b82 */ /* 0x003e220000000a00 */
[----:B------:R-:W-:Y:S02]  /*0ae0*/  IMAD.IADD R11, R0, 0x1, R3 ;  /* 0x00000001000b7824 */ /* 0x000fe400078e0203 */
[----:B------:R-:W-:Y:S02]  /*0af0*/  VIADD R3, R3, 0x80 ;  /* 0x0000008003037836 */ /* 0x000fe40000000000 */
[----:B0-----:R-:W-:-:S05]  /*0b00*/  IMAD.WIDE.U32 R4, R11, 0x2, R4 ;  /* 0x000000020b047825 */ /* 0x001fca00078e0004 */
[----:B------:R1:W-:Y:S02]  /*0b10*/  STG.E.U16 desc[UR4][R4.64], R7 ;  /* 0x0000000704007986 */ /* 0x0003e4000c101504 */
.L_x_4565:
        /* <DEDUP_REMOVED lines=8> */
.L_x_4566:
[----:B------:R-:W-:Y:S05]  /*0ba0*/  BSYNC.RELIABLE B1 ;  /* 0x0000000000017941 */ /* 0x000fea0003800100 */
.L_x_4562:
[----:B------:R-:W-:-:S13]  /*0bb0*/  ISETP.GE.U32.AND P0, PT, R3, R2, PT ;  /* 0x000000020300720c */ /* 0x000fda0003f06070 */
[----:B012---:R-:W0:Y:S01]  /*0bc0*/  @!P0 LDC.64 R4, c[0x0][0x398] ;  /* 0x0000e600ff048b82 */ /* 0x007e220000000a00 */
[----:B------:R-:W-:Y:S02]  /*0bd0*/  @!P0 IMAD.IADD R7, R0, 0x1, R3 ;  /* 0x0000000100078824 */ /* 0x000fe400078e0203 */
[----:B------:R-:W-:Y:S02]  /*0be0*/  @!P0 VIADD R3, R3, 0x80 ;  /* 0x0000008003038836 */ /* 0x000fe40000000000 */
[----:B0-----:R-:W-:-:S05]  /*0bf0*/  @!P0 IMAD.WIDE.U32 R4, R7, 0x2, R4 ;  /* 0x0000000207048825 */ /* 0x001fca00078e0004 */
[----:B------:R2:W-:Y:S02]  /*0c00*/  @!P0 STG.E.U16 desc[UR4][R4.64], R9 ;  /* 0x0000000904008986 */ /* 0x0005e4000c101504 */
.L_x_4567:
[----:B------:R-:W-:Y:S05]  /*0c10*/  BSYNC.RECONVERGENT B0 ;  /* 0x0000000000007941 */ /* 0x000fea0003800200 */
.L_x_4561:
        /* <DEDUP_REMOVED lines=8> */
.L_x_4560:
[----:B------:R-:W0:Y:S01]  /*0ca0*/  S2R R15, SR_TID.X ;  /* 0x00000000000f7919 */ /* 0x000e220000002100 */
[----:B------:R-:W1:Y:S01]  /*0cb0*/  LDC.64 R2, c[0x0][0x3a0] ;  /* 0x0000e800ff027b82 */ /* 0x000e620000000a00 */
[----:B------:R-:W2:Y:S07]  /*0cc0*/  LDCU UR6, c[0x0][0x388] ;  /* 0x00007100ff0677ac */ /* 0x000eae0008000800 */
[----:B------:R-:W3:Y:S01]  /*0cd0*/  LDC.64 R4, c[0x0][0x398] ;  /* 0x0000e600ff047b82 */ /* 0x000ee20000000a00 */
[----:B-1----:R-:W-:-:S04]  /*0ce0*/  IMAD.WIDE.U32 R2, R0, 0x2, R2 ;  /* 0x0000000200027825 */ /* 0x002fc800078e0002 */
[----:B0-----:R-:W-:-:S05]  /*0cf0*/  IMAD.WIDE.U32 R2, R15, 0x8, R2 ;  /* 0x000000080f027825 */ /* 0x001fca00078e0002 */
[----:B------:R-:W4:Y:S04]  /*0d00*/  LDG.E.64 R8, desc[UR4][R2.64] ;  /* 0x0000000402087981 */ /* 0x000f28000c1e1b00 */
[----:B------:R3:W5:Y:S02]  /*0d10*/  LDG.E.64 R12, desc[UR4][R2.64+0x400] ;  /* 0x00040004020c7981 */ /* 0x000764000c1e1b00 */
[----:B---3--:R-:W-:-:S04]  /*0d20*/  IMAD.WIDE.U32 R2, R0, 0x2, R4 ;  /* 0x0000000200027825 */ /* 0x008fc800078e0004 */
[----:B------:R-:W-:-:S04]  /*0d30*/  IMAD.WIDE.U32 R2, R15, 0x8, R2 ;  /* 0x000000080f027825 */ /* 0x000fc800078e0002 */
[--C-:B----4-:R-:W-:Y:S02]  /*0d40*/  HADD2.F32 R6, -RZ, R8.reuse.H0_H0 ;  /* 0x20000008ff067230 */ /* 0x110fe40000004100 */
[----:B------:R-:W-:Y:S02]  /*0d50*/  HADD2.F32 R7, -RZ, R8.H1_H1 ;  /* 0x30000008ff077230 */ /* 0x000fe40000004100 */
[--C-:B-----5:R-:W-:Y:S01]  /*0d60*/  HADD2.F32 R10, -RZ, R12.reuse.H0_H0 ;  /* 0x2000000cff0a7230 */ /* 0x120fe20000004100 */
[----:B------:R-:W-:Y:S01]  /*0d70*/  FSETP.GT.FTZ.AND P6, PT, R6, RZ, PT ;  /* 0x000000ff0600720b */ /* 0x000fe20003fd4000 */
[----:B------:R-:W-:Y:S01]  /*0d80*/  HADD2.F32 R11, -RZ, R12.H1_H1 ;  /* 0x3000000cff0b7230 */ /* 0x000fe20000004100 */
[----:B------:R-:W-:Y:S01]  /*0d90*/  FSETP.GT.FTZ.AND P5, PT, R7, RZ, PT ;  /* 0x000000ff0700720b */ /* 0x000fe20003fb4000 */
[----:B------:R-:W-:Y:S01]  /*0da0*/  HADD2.F32 R8, -RZ, R9.H0_H0 ;  /* 0x20000009ff087230 */ /* 0x000fe20000004100 */
[----:B------:R-:W-:Y:S01]  /*0db0*/  FSETP.GT.FTZ.AND P2, PT, R10, RZ, PT ;  /* 0x000000ff0a00720b */ /* 0x000fe20003f54000 */
[----:B------:R-:W-:Y:S01]  /*0dc0*/  HADD2.F32 R12, -RZ, R13.H0_H0 ;  /* 0x2000000dff0c7230 */ /* 0x000fe20000004100 */
[----:B------:R-:W-:Y:S01]  /*0dd0*/  FSETP.GT.FTZ.AND P1, PT, R11, RZ, PT ;  /* 0x000000ff0b00720b */ /* 0x000fe20003f34000 */
[----:B------:R-:W-:Y:S01]  /*0de0*/  HADD2.F32 R9, -RZ, R9.H1_H1 ;  /* 0x30000009ff097230 */ /* 0x000fe20000004100 */
[----:B------:R-:W-:Y:S01]  /*0df0*/  FSETP.GT.FTZ.AND P4, PT, R8, RZ, PT ;  /* 0x000000ff0800720b */ /* 0x000fe20003f94000 */
[----:B------:R-:W-:Y:S01]  /*0e00*/  HADD2.F32 R13, -RZ, R13.H1_H1 ;  /* 0x3000000dff0d7230 */ /* 0x000fe20000004100 */
[----:B------:R-:W-:-:S02]  /*0e10*/  FSETP.GT.FTZ.AND P0, PT, R12, RZ, PT ;  /* 0x000000ff0c00720b */ /* 0x000fc40003f14000 */
[----:B------:R-:W-:Y:S01]  /*0e20*/  FSETP.GT.FTZ.AND P3, PT, R9, RZ, PT ;  /* 0x000000ff0900720b */ /* 0x000fe20003f74000 */
[----:B--2---:R-:W-:Y:S01]  /*0e30*/  @!P6 FMUL.FTZ R6, R6, UR6 ;  /* 0x000000060606ec20 */ /* 0x004fe20008410000 */
[----:B------:R-:W-:Y:S01]  /*0e40*/  FSETP.GT.FTZ.AND P6, PT, R13, RZ, PT ;  /* 0x000000ff0d00720b */ /* 0x000fe20003fd4000 */
[----:B------:R-:W-:Y:S02]  /*0e50*/  @!P5 FMUL.FTZ R7, R7, UR6 ;  /* 0x000000060707dc20 */ /* 0x000fe40008410000 */
[----:B------:R-:W-:Y:S02]  /*0e60*/  @!P2 FMUL.FTZ R10, R10, UR6 ;  /* 0x000000060a0aac20 */ /* 0x000fe40008410000 */
[----:B------:R-:W-:Y:S01]  /*0e70*/  @!P1 FMUL.FTZ R11, R11, UR6 ;  /* 0x000000060b0b9c20 */ /* 0x000fe20008410000 */
[----:B------:R-:W-:Y:S01]  /*0e80*/  F2FP.F16.F32.PACK_AB R6, R7, R6 ;  /* 0x000000060706723e */ /* 0x000fe200000000ff */
[----:B------:R-:W-:Y:S02]  /*0e90*/  @!P4 FMUL.FTZ R8, R8, UR6 ;  /* 0x000000060808cc20 */ /* 0x000fe40008410000 */
[----:B------:R-:W-:Y:S01]  /*0ea0*/  @!P0 FMUL.FTZ R12, R12, UR6 ;  /* 0x000000060c0c8c20 */ /* 0x000fe20008410000 */
[----:B------:R-:W-:Y:S01]  /*0eb0*/  F2FP.F16.F32.PACK_AB R10, R11, R10 ;  /* 0x0000000a0b0a723e */ /* 0x000fe200000000ff */
[----:B------:R-:W-:-:S02]  /*0ec0*/  @!P3 FMUL.FTZ R9, R9, UR6 ;  /* 0x000000060909bc20 */ /* 0x000fc40008410000 */
[----:B------:R-:W-:-:S03]  /*0ed0*/  @!P6 FMUL.FTZ R13, R13, UR6 ;  /* 0x000000060d0dec20 */ /* 0x000fc60008410000 */
[----:B------:R-:W-:Y:S02]  /*0ee0*/  F2FP.F16.F32.PACK_AB R7, R9, R8 ;  /* 0x000000080907723e */ /* 0x000fe400000000ff */
[----:B------:R-:W-:-:S03]  /*0ef0*/  F2FP.F16.F32.PACK_AB R11, R13, R12 ;  /* 0x0000000c0d0b723e */ /* 0x000fc600000000ff */
[----:B------:R-:W-:Y:S04]  /*0f00*/  STG.E.64 desc[UR4][R2.64], R6 ;  /* 0x0000000602007986 */ /* 0x000fe8000c101b04 */
[----:B------:R-:W-:Y:S01]  /*0f10*/  STG.E.64 desc[UR4][R2.64+0x400], R10 ;  /* 0x0004000a02007986 */ /* 0x000fe2000c101b04 */
[----:B------:R-:W-:Y:S05]  /*0f20*/  EXIT ;  /* 0x000000000000794d */ /* 0x000fea0003800000 */
.L_x_4568:
        /* <DEDUP_REMOVED lines=13> */
.L_x_5760:


//--------------------- .text._ZN2at6native29vectorized_elementwise_kernelILi8EZZZNS0_66_GLOBAL__N__d53a5ca4_28_ActivationLeakyReluKernel_cu_9e10b42f_311217leaky_relu_kernelERNS_18TensorIteratorBaseERKN3c106ScalarEENKUlvE_clEvENKUlvE1_clEvEUlNS5_4HalfEE_St5arrayIPcLm2EEEEviT0_T1_ --------------------------
	.section	.text._ZN2at6native29vectorized_elementwise_kernelILi8EZZZNS0_66_GLOBAL__N__d53a5ca4_28_ActivationLeakyReluKernel_cu_9e10b42f_311217leaky_relu_kernelERNS_18TensorIteratorBaseERKN3c106ScalarEENKUlvE_clEvENKUlvE1_clEvEUlNS5_4HalfEE_St5arrayIPcLm2EEEEviT0_T1_,"ax",@progbits
	.align	128
        .global         _ZN2at6native29vectorized_elementwise_kernelILi8EZZZNS0_66_GLOBAL__N__d53a5ca4_28_ActivationLeakyReluKernel_cu_9e10b42f_311217leaky_relu_kernelERNS_18TensorIteratorBaseERKN3c106ScalarEENKUlvE_clEvENKUlvE1_clEvEUlNS5_4HalfEE_St5arrayIPcLm2EEEEviT0_T1_
        .type           _ZN2at6native29vectorized_elementwise_kernelILi8EZZZNS0_66_GLOBAL__N__d53a5ca4_28_ActivationLeakyReluKernel_cu_9e10b42f_311217leaky_relu_kernelERNS_18TensorIteratorBaseERKN3c106ScalarEENKUlvE_clEvENKUlvE1_clEvEUlNS5_4HalfEE_St5arrayIPcLm2EEEEviT0_T1_,@function
        .size           _ZN2at6native29vectorized_elementwise_kernelILi8EZZZNS0_66_GLOBAL__N__d53a5ca4_28_ActivationLeakyReluKernel_cu_9e10b42f_311217leaky_relu_kernelERNS_18TensorIteratorBaseERKN3c106ScalarEENKUlvE_clEvENKUlvE1_clEvEUlNS5_4HalfEE_St5arrayIPcLm2EEEEviT0_T1_,(.L_x_5761 - _ZN2at6native29vectorized_elementwise_kernelILi8EZZZNS0_66_GLOBAL__N__d53a5ca4_28_ActivationLeakyReluKernel_cu_9e10b42f_311217leaky_relu_kernelERNS_18TensorIteratorBaseERKN3c106ScalarEENKUlvE_clEvENKUlvE1_clEvEUlNS5_4HalfEE_St5arrayIPcLm2EEEEviT0_T1_)
        .other          _ZN2at6native29vectorized_elementwise_kernelILi8EZZZNS0_66_GLOBAL__N__d53a5ca4_28_ActivationLeakyReluKernel_cu_9e10b42f_311217leaky_relu_kernelERNS_18TensorIteratorBaseERKN3c106ScalarEENKUlvE_clEvENKUlvE1_clEvEUlNS5_4HalfEE_St5arrayIPcLm2EEEEviT0_T1_,@"STO_CUDA_ENTRY STV_DEFAULT"
_ZN2at6native29vectorized_elementwise_kernelILi8EZZZNS0_66_GLOBAL__N__d53a5ca4_28_ActivationLeakyReluKernel_cu_9e10b42f_311217leaky_relu_kernelERNS_18TensorIteratorBaseERKN3c106ScalarEENKUlvE_clEvENKUlvE1_clEvEUlNS5_4HalfEE_St5arrayIPcLm2EEEEviT0_T1_:
.text._ZN2at6native29vectorized_elementwise_kernelILi8EZZZNS0_66_GLOBAL__N__d53a5ca4_28_ActivationLeakyReluKernel_cu_9e10b42f_311217leaky_relu_kernelERNS_18TensorIteratorBaseERKN3c106ScalarEENKUlvE_clEvENKUlvE1_clEvEUlNS5_4HalfEE_St5arrayIPcLm2EEEEviT0_T1_:
        /* <DEDUP_REMOVED lines=164> */
.L_x_4572:
[----:B------:R-:W-:-:S13]  /*0a40*/  ISETP.GE.U32.AND P0, PT, R3, R2, PT ;  /* 0x000000020300720c */ /* 0x000fda0003f06070 */
[----:B------:R-:W-:Y:S05]  /*0a50*/  @P0 BRA `(.L_x_4574) ;  /* 0x0000000000300947 */ /* 0x000fea0003800000 */
[----:B0-----:R-:W0:Y:S01]  /*0a60*/  LDC.64 R4, c[0x0][0x398] ;  /* 0x0000e600ff047b82 */ /* 0x001e220000000a00 */
[----:B------:R-:W-:Y:S02]  /*0a70*/  IMAD.IADD R11, R0, 0x1, R3 ;  /* 0x00000001000b7824 */ /* 0x000fe400078e0203 */
[----:B------:R-:W-:Y:S02]  /*0a80*/  VIADD R3, R3, 0x80 ;  /* 0x0000008003037836 */ /* 0x000fe40000000000 */
[----:B0-----:R-:W-:-:S05]  /*0a90*/  IMAD.WIDE.U32 R4, R11, 0x2, R4 ;  /* 0x000000020b047825 */ /* 0x001fca00078e0004 */
[----:B------:R1:W-:Y:S02]  /*0aa0*/  STG.E.U16 desc[UR4][R4.64], R6 ;  /* 0x0000000604007986 */ /* 0x0003e4000c101504 */
.L_x_4573:
[----:B------:R-:W-:-:S13]  /*0ab0*/  ISETP.GE.U32.AND P0, PT, R3, R2, PT ;  /* 0x000000020300720c */ /* 0x000fda0003f06070 */
[----:B------:R-:W-:Y:S05]  /*0ac0*/  @P0 BRA `(.L_x_4575) ;  /* 0x0000000000340947 */ /* 0x000fea0003800000 */
[----:B01----:R-:W0:Y:S01]  /*0ad0*/  LDC.64 R4, c[0x0][0x398] ;  /* 0x0000e600ff047b82 */ /* 0x003e220000000a00 */
[----:B------:R-:W-:Y:S02]  /*0ae0*/  IMAD.IADD R11, R0, 0x1, R3 ;  /* 0x00000001000b7824 */ /* 0x000fe400078e0203 */
[----:B------:R-:W-:Y:S02]  /*0af0*/  VIADD R3, R3, 0x80 ;  /* 0x0000008003037836 */ /* 0x000fe40000000000 */
[----:B0-----:R-:W-:-:S05]  /*0b00*/  IMAD.WIDE.U32 R4, R11, 0x2, R4 ;  /* 0x000000020b047825 */ /* 0x001fca00078e0004 */
[----:B------:R1:W-:Y:S02]  /*0b10*/  STG.E.U16 desc[UR4][R4.64], R7 ;  /* 0x0000000704007986 */ /* 0x0003e4000c101504 */
.L_x_4574:
        /* <DEDUP_REMOVED lines=8> */
.L_x_4575:
[----:B------:R-:W-:Y:S05]  /*0ba0*/  BSYNC.RELIABLE B1 ;  /* 0x0000000000017941 */ /* 0x000fea0003800100 */
.L_x_4571:
[----:B------:R-:W-:-:S13]  /*0bb0*/  ISETP.GE.U32.AND P0, PT, R3, R2, PT ;  /* 0x000000020300720c */ /* 0x000fda0003f06070 */
[----:B012---:R-:W0:Y:S01]  /*0bc0*/  @!P0 LDC.64 R4, c[0x0][0x398] ;  /* 0x0000e600ff048b82 */ /* 0x007e220000000a00 */
[----:B------:R-:W-:Y:S02]  /*0bd0*/  @!P0 IMAD.IADD R7, R0, 0x1, R3 ;  /* 0x0000000100078824 */ /* 0x000fe400078e0203 */
[----:B------:R-:W-:Y:S02]  /*0be0*/  @!P0 VIADD R3, R3, 0x80 ;  /* 0x0000008003038836 */ /* 0x000fe40000000000 */
[----:B0-----:R-:W-:-:S05]  /*0bf0*/  @!P0 IMAD.WIDE.U32 R4, R7, 0x2, R4 ;  /* 0x0000000207048825 */ /* 0x001fca00078e0004 */
[----:B------:R2:W-:Y:S02]  /*0c00*/  @!P0 STG.E.U16 desc[UR4][R4.64], R9 ;  /* 0x0000000904008986 */ /* 0x0005e4000c101504 */
.L_x_4576:
[----:B------:R-:W-:Y:S05]  /*0c10*/  BSYNC.RECONVERGENT B0 ;  /* 0x0000000000007941 */ /* 0x000fea0003800200 */
.L_x_4570:
        /* <DEDUP_REMOVED lines=8> */
.L_x_4569:
[----:B------:R-:W0:Y:S01]  /*0ca0*/  S2R R15, SR_TID.X ;  /* 0x00000000000f7919 */ /* 0x000e220000002100 */
[----:B------:R-:W1:Y:S01]  /*0cb0*/  LDC.64 R2, c[0x0][0x3a0] ;  /* 0x0000e800ff027b82 */ /* 0x000e620000000a00 */
[----:B------:R-:W2:Y:S07]  /*0cc0*/  LDCU UR6, c[0x0][0x388] ;  /* 0x00007100ff0677ac */ /* 0x000eae0008000800 */
[----:B------:R-:W3:Y:S01]  /*0cd0*/  LDC.64 R8, c[0x0][0x398] ;  /* 0x0000e600ff087b82 */ /* 0x000ee20000000a00 */
[----:B-1----:R-:W-:-:S04]  /*0ce0*/  IMAD.WIDE.U32 R2, R0, 0x2, R2 ;  /* 0x0000000200027825 */ /* 0x002fc800078e0002 */
[----:B0-----:R-:W-:-:S05]  /*0cf0*/  IMAD.WIDE.U32 R2, R15, 0x10, R2 ;  /* 0x000000100f027825 */ /* 0x001fca00078e0002 */
[----:B------:R3:W4:Y:S02]  /*0d00*/  LDG.E.128 R4, desc[UR4][R2.64] ;  /* 0x0000000402047981 */ /* 0x000724000c1e1d00 */
[----:B---3--:R-:W-:-:S04]  /*0d10*/  IMAD.WIDE.U32 R2, R0, 0x2, R8 ;  /* 0x0000000200027825 */ /* 0x008fc800078e0008 */
[----:B------:R-:W-:-:S04]  /*0d20*/  IMAD.WIDE.U32 R2, R15, 0x10, R2 ;  /* 0x000000100f027825 */ /* 0x000fc800078e0002 */
[----:B----4-:R-:W-:Y:S02]  /*0d30*/  HADD2.F32 R10, -RZ, R4.H0_H0 ;  /* 0x20000004ff0a7230 */ /* 0x010fe40000004100 */
[----:B------:R-:W-:Y:S02]  /*0d40*/  HADD2.F32 R12, -RZ, R5.H0_H0 ;  /* 0x20000005ff0c7230 */ /* 0x000fe40000004100 */
[----:B------:R-:W-:Y:S01]  /*0d50*/  HADD2.F32 R13, -RZ, R6.H0_H0 ;  /* 0x20000006ff0d7230 */ /* 0x000fe20000004100 */
[----:B------:R-:W-:Y:S01]  /*0d60*/  FSETP.GT.FTZ.AND P6, PT, R10, RZ, PT ;  /* 0x000000ff0a00720b */ /* 0x000fe20003fd4000 */
[----:B------:R-:W-:Y:S01]  /*0d70*/  HADD2.F32 R14, -RZ, R7.H0_H0 ;  /* 0x20000007ff0e7230 */ /* 0x000fe20000004100 */
[----:B------:R-:W-:Y:S01]  /*0d80*/  FSETP.GT.FTZ.AND P4, PT, R12, RZ, PT ;  /* 0x000000ff0c00720b */ /* 0x000fe20003f94000 */
[----:B------:R-:W-:Y:S01]  /*0d90*/  HADD2.F32 R11, -RZ, R4.H1_H1 ;  /* 0x30000004ff0b7230 */ /* 0x000fe20000004100 */
[----:B------:R-:W-:Y:S01]  /*0da0*/  FSETP.GT.FTZ.AND P2, PT, R13, RZ, PT ;  /* 0x000000ff0d00720b */ /* 0x000fe20003f54000 */
[----:B------:R-:W-:Y:S01]  /*0db0*/  HADD2.F32 R5, -RZ, R5.H1_H1 ;  /* 0x30000005ff057230 */ /* 0x000fe20000004100 */
        /* <DEDUP_REMOVED lines=10> */
[----:B------:R-:W-:Y:S02]  /*0e60*/  @!P0 FMUL.FTZ R14, R14, UR6 ;  /* 0x000000060e0e8c20 */ /* 0x000fe40008410000 */
[----:B------:R-:W-:Y:S02]  /*0e70*/  @!P5 FMUL.FTZ R11, R11, UR6 ;  /* 0x000000060b0bdc20 */ /* 0x000fe40008410000 */
[----:B------:R-:W-:-:S02]  /*0e80*/  @!P3 FMUL.FTZ R5, R5, UR6 ;  /* 0x000000060505bc20 */ /* 0x000fc40008410000 */
[----:B------:R-:W-:Y:S01]  /*0e90*/  @!P1 FMUL.FTZ R6, R6, UR6 ;  /* 0x0000000606069c20 */ /* 0x000fe20008410000 */
[----:B------:R-:W-:Y:S01]  /*0ea0*/  F2FP.F16.F32.PACK_AB R4, R11, R10 ;  /* 0x0000000a0b04723e */ /* 0x000fe200000000ff */
[----:B------:R-:W-:Y:S01]  /*0eb0*/  @!P6 FMUL.FTZ R7, R7, UR6 ;  /* 0x000000060707ec20 */ /* 0x000fe20008410000 */
[----:B------:R-:W-:Y:S02]  /*0ec0*/  F2FP.F16.F32.PACK_AB R5, R5, R12 ;  /* 0x0000000c0505723e */ /* 0x000fe400000000ff */
[----:B------:R-:W-:Y:S02]  /*0ed0*/  F2FP.F16.F32.PACK_AB R6, R6, R13 ;  /* 0x0000000d0606723e */ /* 0x000fe400000000ff */
[----:B------:R-:W-:-:S05]  /*0ee0*/  F2FP.F16.F32.PACK_AB R7, R7, R14 ;  /* 0x0000000e0707723e */ /* 0x000fca00000000ff */
[----:B------:R-:W-:Y:S01]  /*0ef0*/  STG.E.128 desc[UR4][R2.64], R4 ;  /* 0x0000000402007986 */ /* 0x000fe2000c101d04 */
[----:B------:R-:W-:Y:S05]  /*0f00*/  EXIT ;  /* 0x000000000000794d */ /* 0x000fea0003800000 */
.L_x_4577:
        /* <DEDUP_REMOVED lines=15> */
.L_x_5761:


//--------------------- .text._ZN2at6native18elementwise_kernelILi128ELi4EZNS0_15gpu_kernel_implIZZZNS0_66_GLOBAL__N__d53a5ca4_28_ActivationLeakyReluKernel_cu_9e10b42f_311217leaky_relu_kernelERNS_18TensorIteratorBaseERKN3c106ScalarEENKUlvE_clEvENKUlvE0_clEvEUlfE_EEvS5_RKT_EUliE_EEviT1_ --------------------------
	.section	.text._ZN2at6native18elementwise_kernelILi128ELi4EZNS0_15gpu_kernel_implIZZZNS0_66_GLOBAL__N__d53a5ca4_28_ActivationLeakyReluKernel_cu_9e10b42f_311217leaky_relu_kernelERNS_18TensorIteratorBaseERKN3c106ScalarEENKUlvE_clEvENKUlvE0_clEvEUlfE_EEvS5_RKT_EUliE_EEviT1_,"ax",@progbits
	.align	128
        .global         _ZN2at6native18elementwise_kernelILi128ELi4EZNS0_15gpu_kernel_implIZZZNS0_66_GLOBAL__N__d53a5ca4_28_ActivationLeakyReluKernel_cu_9e10b42f_311217leaky_relu_kernelERNS_18TensorIteratorBaseERKN3c106ScalarEENKUlvE_clEvENKUlvE0_clEvEUlfE_EEvS5_RKT_EUliE_EEviT1_
        .type           _ZN2at6native18elementwise_kernelILi128ELi4EZNS0_15gpu_kernel_implIZZZNS0_66_GLOBAL__N__d53a5ca4_28_ActivationLeakyReluKernel_cu_9e10b42f_311217leaky_relu_kernelERNS_18TensorIteratorBaseERKN3c106ScalarEENKUlvE_clEvENKUlvE0_clEvEUlfE_EEvS5_RKT_EUliE_EEviT1_,@function
        .size           _ZN2at6native18elementwise_kernelILi128ELi4EZNS0_15gpu_kernel_implIZZZNS0_66_GLOBAL__N__d53a5ca4_28_ActivationLeakyReluKernel_cu_9e10b42f_311217leaky_relu_kernelERNS_18TensorIteratorBaseERKN3c106ScalarEENKUlvE_clEvENKUlvE0_clEvEUlfE_EEvS5_RKT_EUliE_EEviT1_,(.L_x_5762 - _ZN2at6native18elementwise_kernelILi128ELi4EZNS0_15gpu_kernel_implIZZZNS0_66_GLOBAL__N__d53a5ca4_28_ActivationLeakyReluKernel_cu_9e10b42f_311217leaky_relu_kernelERNS_18TensorIteratorBaseERKN3c106ScalarEENKUlvE_clEvENKUlvE0_clEvEUlfE_EEvS5_RKT_EUliE_EEviT1_)
        .other          _ZN2at6native18elementwise_kernelILi128ELi4EZNS0_15gpu_kernel_implIZZZNS0_66_GLOBAL__N__d53a5ca4_28_ActivationLeakyReluKernel_cu_9e10b42f_311217leaky_relu_kernelERNS_18TensorIteratorBaseERKN3c106ScalarEENKUlvE_clEvENKUlvE0_clEvEUlfE_EEvS5_RKT_EUliE_EEviT1_,@"STO_CUDA_ENTRY STV_DEFAULT"
_ZN2at6native18elementwise_kernelILi128ELi4EZNS0_15gpu_kernel_implIZZZNS0_66_GLOBAL__N__d53a5ca4_28_ActivationLeakyReluKernel_cu_9e10b42f_311217leaky_relu_kernelERNS_18TensorIteratorBaseERKN3c106ScalarEENKUlvE_clEvENKUlvE0_clEvEUlfE_EEvS5_RKT_EUliE_EEviT1_:
.text._ZN2at6native18elementwise_kernelILi128ELi4EZNS0_15gpu_kernel_implIZZZNS0_66_GLOBAL__N__d53a5ca4_28_ActivationLeakyReluKernel_cu_9e10b42f_311217leaky_relu_kernelERNS_18TensorIteratorBaseERKN3c106ScalarEENKUlvE_clEvENKUlvE0_clEvEUlfE_EEvS5_RKT_EUliE_EEviT1_:
        /* <DEDUP_REMOVED lines=319> */
.L_x_4580:
        /* <DEDUP_REMOVED lines=18> */
.L_x_4585:
[----:B------:R-:W2:Y:S02]  /*1510*/  LDG.E.U8 R2, desc[UR36][R2.64] ;  /* 0x0000002402027981 */ /* 0x000ea4000c1e1100 */
[----:B--2---:R-:W-:Y:S01]  /*1520*/  I2FP.F32.U32 R4, R2 ;  /* 0x0000000200047245 */ /* 0x004fe20000201000 */
[----:B------:R-:W-:Y:S06]  /*1530*/  BRA `(.L_x_4587) ;  /* 0x0000000c00247947 */ /* 0x000fec0003800000 */
.L_x_4584:
        /* <DEDUP_REMOVED lines=9> */
.L_x_4589:
[----:B------:R-:W2:Y:S02]  /*15d0*/  LDG.E R2, desc[UR36][R2.64] ;  /* 0x0000002402027981 */ /* 0x000ea4000c1e1900 */
[----:B--2---:R-:W-:Y:S01]  /*15e0*/  I2FP.F32.S32 R4, R2 ;  /* 0x0000000200047245 */ /* 0x004fe20000201400 */
[----:B------:R-:W-:Y:S06]  /*15f0*/  BRA `(.L_x_4587) ;  /* 0x0000000800f47947 */ /* 0x000fec0003800000 */
.L_x_4588:
[----:B------:R-:W2:Y:S02]  /*1600*/  LDG.E.U16 R2, desc[UR36][R2.64] ;  /* 0x0000002402027981 */ /* 0x000ea4000c1e1500 */
[----:B--2---:R0:W1:Y:S01]  /*1610*/  I2F.S16 R4, R2 ;  /* 0x0000000200047306 */ /* 0x0040620000101400 */
[----:B------:R-:W-:Y:S05]  /*1620*/  BRA `(.L_x_4587) ;  /* 0x0000000800e87947 */ /* 0x000fea0003800000 */
.L_x_4583:
        /* <DEDUP_REMOVED lines=8> */
.L_x_4591:
[----:B------:R-:W2:Y:S02]  /*16b0*/  LDG.E.U16 R2, desc[UR36][R2.64] ;  /* 0x0000002402027981 */ /* 0x000ea4000c1e1500 */
[----:B--2---:R-:W-:Y:S01]  /*16c0*/  HADD2.F32 R4, -RZ, R2.H0_H0 ;  /* 0x20000002ff047230 */ /* 0x004fe20000004100 */
[----:B------:R-:W-:Y:S06]  /*16d0*/  BRA `(.L_x_4587) ;  /* 0x0000000800bc7947 */ /* 0x000fec0003800000 */
.L_x_4590:
        /* <DEDUP_REMOVED lines=8> */
.L_x_4593:
[----:B------:R-:W2:Y:S02]  /*1760*/  LDG.E.U16 R2, desc[UR36][R2.64] ;  /* 0x0000002402027981 */ /* 0x000ea4000c1e1500 */
[----:B--2---:R-:W-:Y:S01]  /*1770*/  HADD2.F32 R4, -RZ, R2.H0_H0 ;  /* 0x20000002ff047230 */ /* 0x004fe20000004100 */
[----:B------:R-:W-:Y:S06]  /*1780*/  BRA `(.L_x_4587) ;  /* 0x0000000800907947 */ /* 0x000fec0003800000 */
.L_x_4592:
[----:B------:R-:W2:Y:S01]  /*1790*/  LDG.E.64 R2, desc[UR36][R2.64] ;  /* 0x0000002402027981 */ /* 0x000ea2000c1e1b00 */
[----:B------:R-:W-:Y:S01]  /*17a0*/  UMOV UR4, 0xf0000000 ;  /* 0xf000000000047882 */ /* 0x000fe20000000000 */
[----:B------:R-:W-:Y:S01]  /*17b0*/  UMOV UR5, 0x380fffff ;  /* 0x380fffff00057882 */ /* 0x000fe20000000000 */
[----:B--2---:R-:W0:Y:S01]  /*17c0*/  F2F.F32.F64 R4, R2 ;  /* 0x0000000200047310 */ /* 0x004e220000301000 */
[----:B------:R-:W-:-:S14]  /*17d0*/  DSETP.GEU.AND P0, PT, |R2|, UR4, PT ;  /* 0x0000000402007e2a */ /* 0x000fdc000bf0e200 */
[----:B0-----:R-:W-:Y:S01]  /*17e0*/  @!P0 FMUL R4, R4, 1.175494350822287508e-38 ;  /* 0x0080000004048820 */ /* 0x001fe20000400000 */
[----:B------:R-:W-:Y:S06]  /*17f0*/  BRA `(.L_x_4587) ;  /* 0x0000000800747947 */ /* 0x000fec0003800000 */
.L_x_4582:
        /* <DEDUP_REMOVED lines=12> */
.L_x_4596:
[----:B------:R-:W2:Y:S01]  /*18c0*/  LDG.E.64 R2, desc[UR36][R2.64] ;  /* 0x0000002402027981 */ /* 0x000ea2000c1e1b00 */
[----:B------:R-:W-:Y:S01]  /*18d0*/  UMOV UR4, 0xf0000000 ;  /* 0xf000000000047882 */ /* 0x000fe20000000000 */
[----:B------:R-:W-:Y:S01]  /*18e0*/  UMOV UR5, 0x380fffff ;  /* 0x380fffff00057882 */ /* 0x000fe20000000000 */
[----:B--2---:R-:W0:Y:S01]  /*18f0*/  F2F.F32.F64 R4, R2 ;  /* 0x0000000200047310 */ /* 0x004e220000301000 */
[----:B------:R-:W-:-:S14]  /*1900*/  DSETP.GEU.AND P0, PT, |R2|, UR4, PT ;  /* 0x0000000402007e2a */ /* 0x000fdc000bf0e200 */
[----:B0-----:R-:W-:Y:S01]  /*1910*/  @!P0 FMUL R4, R4, 1.175494350822287508e-38 ;  /* 0x0080000004048820 */ /* 0x001fe20000400000 */
[----:B------:R-:W-:Y:S06]  /*1920*/  BRA `(.L_x_4587) ;  /* 0x0000000800287947 */ /* 0x000fec0003800000 */
.L_x_4595:
        /* <DEDUP_REMOVED lines=25> */
.L_x_4598:
        /* <DEDUP_REMOVED lines=12> */
.L_x_4597:
[----:B------:R-:W2:Y:S02]  /*1b80*/  LDG.E.U16 R2, desc[UR36][R2.64] ;  /* 0x0000002402027981 */ /* 0x000ea4000c1e1500 */
[----:B--2---:R-:W-:Y:S01]  /*1b90*/  SHF.L.U32 R4, R2, 0x10, RZ ;  /* 0x0000001002047819 */ /* 0x004fe200000006ff */
[----:B------:R-:W-:Y:S06]  /*1ba0*/  BRA `(.L_x_4587) ;  /* 0x0000000400887947 */ /* 0x000fec0003800000 */
.L_x_4594:
        /* <DEDUP_REMOVED lines=11> */
.L_x_4601:
        /* <DEDUP_REMOVED lines=20> */
.L_x_4603:
[----:B------:R-:W-:Y:S05]  /*1da0*/  BSYNC.RECONVERGENT B0 ;  /* 0x0000000000007941 */ /* 0x000fea0003800200 */
.L_x_4602:
[----:B------:R-:W-:Y:S01]  /*1db0*/  IMAD.SHL.U32 R0, R0, 0x100000, RZ ;  /* 0x0010000000007824 */ /* 0x000fe200078e00ff */
[----:B------:R-:W-:-:S04]  /*1dc0*/  LEA R2, R2, 0x3b800000, 0x17 ;  /* 0x3b80000002027811 */ /* 0x000fc800078eb8ff */
[----:B------:R-:W-:Y:S01]  /*1dd0*/  LOP3.LUT R4, R2, R0, R7, 0xfe, !PT ;  /* 0x0000000002047212 */ /* 0x000fe200078efe07 */
[----:B------:R-:W-:Y:S06]  /*1de0*/  BRA `(.L_x_4587) ;  /* 0x0000000000f87947 */ /* 0x000fec0003800000 */
.L_x_4600:
        /* <DEDUP_REMOVED lines=20> */
.L_x_4605:
[----:B------:R-:W-:Y:S05]  /*1f30*/  BSYNC.RECONVERGENT B0 ;  /* 0x0000000000007941 */ /* 0x000fea0003800200 */
.L_x_4604:
[----:B------:R-:W-:Y:S01]  /*1f40*/  IMAD.SHL.U32 R0, R0, 0x200000, RZ ;  /* 0x0020000000007824 */ /* 0x000fe200078e00ff */
[----:B------:R-:W-:-:S04]  /*1f50*/  LEA R2, R2, 0x37800000, 0x17 ;  /* 0x3780000002027811 */ /* 0x000fc800078eb8ff */
[----:B------:R-:W-:Y:S01]  /*1f60*/  LOP3.LUT R4, R2, R0, R7, 0xfe, !PT ;  /* 0x0000000002047212 */ /* 0x000fe200078efe07 */
[----:B------:R-:W-:Y:S06]  /*1f70*/  BRA `(.L_x_4587) ;  /* 0x0000000000947947 */ /* 0x000fec0003800000 */
.L_x_4599:
[----:B------:R-:W-:-:S09]  /*1f80*/  UISETP.NE.AND UP0, UPT, UR4, 0x1c, UPT ;  /* 0x0000001c0400788c */ /* 0x000fd2000bf05270 */
[----:B------:R-:W-:Y:S05]  /*1f90*/  BRA.U !UP0, `(.L_x_4606) ;  /* 0x0000000108847547 */ /* 0x000fea000b800000 */
[----:B------:R-:W-:-:S09]  /*1fa0*/  UISETP.NE.AND UP0, UPT, UR4, 0x1d, UPT ;  /* 0x0000001d0400788c */ /* 0x000fd2000bf05270 */
[----:B------:R-:W-:Y:S05]  /*1fb0*/  BRA.U !UP0, `(.L_x_4607) ;  /* 0x0000000108707547 */ /* 0x000fea000b800000 */
[----:B------:R-:W-:-:S09]  /*1fc0*/  UISETP.NE.AND UP0, UPT, UR4, 0x2c, UPT ;  /* 0x0000002c0400788c */ /* 0x000fd2000bf05270 */
[----:B------:R-:W-:Y:S05]  /*1fd0*/  BRA.U !UP0, `(.L_x_4608) ;  /* 0x0000000108487547 */ /* 0x000fea000b800000 */
.L_x_4586:
        /* <DEDUP_REMOVED lines=16> */
.L_x_4609:
[----:B------:R-:W-:Y:S01]  /*20e0*/  IMAD.MOV.U32 R4, RZ, RZ, RZ ;  /* 0x000000ffff047224 */ /* 0x000fe200078e00ff */
[----:B------:R-:W-:Y:S06]  /*20f0*/  BRA `(.L_x_4587) ;  /* 0x0000000000347947 */ /* 0x000fec0003800000 */
.L_x_4608:
        /* <DEDUP_REMOVED lines=8> */
.L_x_4607:
[----:B------:R-:W2:Y:S02]  /*2180*/  LDG.E.64 R2, desc[UR36][R2.64] ;  /* 0x0000002402027981 */ /* 0x000ea4000c1e1b00 */
[----:B--2---:R0:W1:Y:S01]  /*2190*/  I2F.U64 R4, R2 ;  /* 0x0000000200047312 */ /* 0x0040620000301000 */
[----:B------:R-:W-:Y:S05]  /*21a0*/  BRA `(.L_x_4587) ;  /* 0x0000000000087947 */ /* 0x000fea0003800000 */
.L_x_4606:
[----:B------:R-:W2:Y:S02]  /*21b0*/  LDG.E R2, desc[UR36][R2.64] ;  /* 0x0000002402027981 */ /* 0x000ea4000c1e1900 */
[----:B--2---:R-:W-:-:S07]  /*21c0*/  I2FP.F32.U32 R4, R2 ;  /* 0x0000000200047245 */ /* 0x004fce0000201000 */
.L_x_4587:
[----:B------:R-:W-:Y:S05]  /*21d0*/  BSYNC.RECONVERGENT B6 ;  /* 0x0000000000067941 */ /* 0x000fea0003800200 */
.L_x_4581:
[----:B------:R-:W2:Y:S01]  /*21e0*/  LDCU.64 UR6, c[0x0][0x580] ;  /* 0x0000b000ff0677ac */ /* 0x000ea20008000a00 */
[----:B01---5:R-:W-:Y:S01]  /*21f0*/  FSETP.GT.FTZ.AND P0, PT, R4, RZ, PT ;  /* 0x000000ff0400720b */ /* 0x023fe20003f14000 */
[----:B------:R-:W0:Y:S01]  /*2200*/  LDCU UR5, c[0x0][0x590] ;  /* 0x0000b200ff0577ac */ /* 0x000e220008000800 */
[----:B------:R-:W-:-:S04]  /*2210*/  UPRMT UR4, UR41, 0x9910, URZ ;  /* 0x0000991029047896 */ /* 0x000fc800080000ff */
[----:B------:R-:W-:Y:S01]  /*2220*/  UISETP.GT.AND UP0, UPT, UR4, 0x9, UPT ;  /* 0x000000090400788c */ /* 0x000fe2000bf04270 */
[----:B--234-:R-:W-:-:S04]  /*2230*/  IADD3 R2, P1, PT, R16, UR6, RZ ;  /* 0x0000000610027c10 */ /* 0x01cfc8000ff3e0ff */
[----:B------:R-:W-:Y:S02]  /*2240*/  IADD3.X R3, PT, PT, RZ, UR7, RZ, P1, !PT ;  /* 0x00000007ff037c10 */ /* 0x000fe40008ffe4ff */
[----:B0-----:R-:W-:Y:S02]  /*2250*/  @!P0 FMUL.FTZ R4, R4, UR5 ;  /* 0x0000000504048c20 */ /* 0x001fe40008410000 */
        /* <DEDUP_REMOVED lines=12> */
.L_x_4613:
[----:B------:R-:W0:Y:S02]  /*2320*/  F2I.S64.TRUNC R4, R4 ;  /* 0x0000000400047311 */ /* 0x000e24000020d900 */
[----:B0-----:R-:W-:-:S05]  /*2330*/  IMAD.MOV.U32 R7, RZ, RZ, R4 ;  /* 0x000000ffff077224 */ /* 0x001fca00078e0004 */
[----:B------:R0:W-:Y:S01]  /*2340*/  STG.E.U8 desc[UR36][R2.64], R7 ;  /* 0x0000000702007986 */ /* 0x0001e2000c101124 */
[----:B------:R-:W-:Y:S05]  /*2350*/  BRA `(.L_x_4615) ;  /* 0x0000000c002c7947 */ /* 0x000fea0003800000 */
.L_x_4612:
        /* <DEDUP_REMOVED lines=9> */
.L_x_4617:
[----:B------:R-:W0:Y:S02]  /*23f0*/  F2I.FTZ.TRUNC.NTZ R5, R4 ;  /* 0x0000000400057305 */ /* 0x000e24000021f100 */
[----:B0-----:R0:W-:Y:S01]  /*2400*/  STG.E desc[UR36][R2.64], R5 ;  /* 0x0000000502007986 */ /* 0x0011e2000c101924 */
[----:B------:R-:W-:Y:S05]  /*2410*/  BRA `(.L_x_4615) ;  /* 0x0000000800fc7947 */ /* 0x000fea0003800000 */
.L_x_4616:
[----:B------:R-:W0:Y:S02]  /*2420*/  F2I.FTZ.TRUNC.NTZ R5, R4 ;  /* 0x0000000400057305 */ /* 0x000e24000021f100 */
[----:B0-----:R0:W-:Y:S01]  /*2430*/  STG.E.U16 desc[UR36][R2.64], R5 ;  /* 0x0000000502007986 */ /* 0x0011e2000c101524 */
[----:B------:R-:W-:Y:S05]  /*2440*/  BRA `(.L_x_4615) ;  /* 0x0000000800f07947 */ /* 0x000fea0003800000 */
.L_x_4611:
        /* <DEDUP_REMOVED lines=8> */
.L_x_4619:
[----:B------:R-:W-:-:S05]  /*24d0*/  F2FP.F16.F32.PACK_AB R4, RZ, R4 ;  /* 0x00000004ff04723e */ /* 0x000fca00000000ff */
[----:B------:R0:W-:Y:S01]  /*24e0*/  STG.E.U16 desc[UR36][R2.64], R4 ;  /* 0x0000000402007986 */ /* 0x0001e2000c101524 */
[----:B------:R-:W-:Y:S05]  /*24f0*/  BRA `(.L_x_4615) ;  /* 0x0000000800c47947 */ /* 0x000fea0003800000 */
.L_x_4618:
        /* <DEDUP_REMOVED lines=9> */
.L_x_4621:
[----:B------:R-:W-:-:S04]  /*2590*/  F2FP.F16.F32.PACK_AB R5, RZ, R4 ;  /* 0x00000004ff05723e */ /* 0x000fc800000000ff */
[----:B------:R-:W-:-:S05]  /*25a0*/  PRMT R5, R5, 0x5410, RZ ;  /* 0x0000541005057816 */ /* 0x000fca00000000ff */
[----:B------:R0:W-:Y:S01]  /*25b0*/  STG.E desc[UR36][R2.64], R5 ;  /* 0x0000000502007986 */ /* 0x0001e2000c101924 */
[----:B------:R-:W-:Y:S05]  /*25c0*/  BRA `(.L_x_4615) ;  /* 0x0000000800907947 */ /* 0x000fea0003800000 */
.L_x_4620:
[----:B------:R-:W-:-:S06]  /*25d0*/  FMUL.FTZ R4, R4, 1 ;  /* 0x3f80000004047820 */ /* 0x000fcc0000410000 */
[----:B------:R-:W0:Y:S02]  /*25e0*/  F2F.F64.F32 R4, R4 ;  /* 0x0000000400047310 */ /* 0x000e240000201800 */
[----:B0-----:R0:W-:Y:S01]  /*25f0*/  STG.E.64 desc[UR36][R2.64], R4 ;  /* 0x0000000402007986 */ /* 0x0011e2000c101b24 */
[----:B------:R-:W-:Y:S05]  /*2600*/  BRA `(.L_x_4615) ;  /* 0x0000000800807947 */ /* 0x000fea0003800000 */
.L_x_4610:
        /* <DEDUP_REMOVED lines=12> */
.L_x_4624:
[----:B------:R-:W-:Y:S01]  /*26d0*/  FMUL.FTZ R4, R4, 1 ;  /* 0x3f80000004047820 */ /* 0x000fe20000410000 */
[----:B------:R-:W-:-:S05]  /*26e0*/  CS2R R6, SRZ ;  /* 0x0000000000067805 */ /* 0x000fca000001ff00 */
[----:B------:R-:W0:Y:S02]  /*26f0*/  F2F.F64.F32 R4, R4 ;  /* 0x0000000400047310 */ /* 0x000e240000201800 */
[----:B0-----:R0:W-:Y:S01]  /*2700*/  STG.E.128 desc[UR36][R2.64], R4 ;  /* 0x0000000402007986 */ /* 0x0011e2000c101d24 */
[----:B------:R-:W-:Y:S05]  /*2710*/  BRA `(.L_x_4615) ;  /* 0x00000008003c7947 */ /* 0x000fea0003800000 */
.L_x_4623:
        /* <DEDUP_REMOVED lines=8> */
[----:B------:R-:W-:Y:S01]  /*27a0*/  HFMA2 R0, -RZ, RZ, 0, 7.569789886474609375e-06 ;  /* 0x0000007fff007431 */ /* 0x000fe200000001ff */
        /* <DEDUP_REMOVED lines=9> */
.L_x_4628:
[----:B------:R-:W-:Y:S05]  /*2840*/  BSYNC.RECONVERGENT B0 ;  /* 0x0000000000007941 */ /* 0x000fea0003800200 */
.L_x_4627:
[----:B------:R-:W-:-:S05]  /*2850*/  LOP3.LUT R7, R0, 0x80, R7, 0xf8, !PT ;  /* 0x0000008000077812 */ /* 0x000fca00078ef807 */
[----:B------:R0:W-:Y:S01]  /*2860*/  STG.E.U8 desc[UR36][R2.64], R7 ;  /* 0x0000000702007986 */ /* 0x0001e2000c101124 */
[----:B------:R-:W-:Y:S05]  /*2870*/  BRA `(.L_x_4615) ;  /* 0x0000000400e47947 */ /* 0x000fea0003800000 */
.L_x_4626:
        /* <DEDUP_REMOVED lines=14> */
.L_x_4630:
[----:B------:R-:W-:Y:S05]  /*2960*/  BSYNC.RECONVERGENT B0 ;  /* 0x0000000000007941 */ /* 0x000fea0003800200 */
.L_x_4629:
[----:B------:R-:W-:-:S05]  /*2970*/  LOP3.LUT R5, R0, 0x80, R7, 0xf8, !PT ;  /* 0x0000008000057812 */ /* 0x000fca00078ef807 */
[----:B------:R0:W-:Y:S01]  /*2980*/  STG.E.U8 desc[UR36][R2.64], R5 ;  /* 0x0000000502007986 */ /* 0x0001e2000c101124 */
[----:B------:R-:W-:Y:S05]  /*2990*/  BRA `(.L_x_4615) ;  /* 0x00000004009c7947 */ /* 0x000fea0003800000 */
.L_x_4625:
[----:B------:R-:W-:-:S05]  /*29a0*/  F2FP.BF16.F32.PACK_AB R4, RZ, R4 ;  /* 0x00000004ff04723e */ /* 0x000fca00000010ff */
[----:B------:R0:W-:Y:S01]  /*29b0*/  STG.E.U16 desc[UR36][R2.64], R4 ;  /* 0x0000000402007986 */ /* 0x0001e2000c101524 */
[----:B------:R-:W-:Y:S05]  /*29c0*/  BRA `(.L_x_4615) ;  /* 0x0000000400907947 */ /* 0x000fea0003800000 */
.L_x_4622:
        /* <DEDUP_REMOVED lines=11> */
.L_x_4633:
        /* <DEDUP_REMOVED lines=12> */
.L_x_4636:
[----:B------:R-:W-:-:S04]  /*2b40*/  SHF.R.U32.HI R0, RZ, 0x14, R4 ;  /* 0x00000014ff007819 */ /* 0x000fc80000011604 */
[----:B------:R-:W-:-:S04]  /*2b50*/  LOP3.LUT R5, R0, 0x1, RZ, 0xc0, !PT ;  /* 0x0000000100057812 */ /* 0x000fc800078ec0ff */
[----:B------:R-:W-:-:S04]  /*2b60*/  IADD3 R0, PT, PT, R4, 0x487ffff, R5 ;  /* 0x0487ffff04007810 */ /* 0x000fc80007ffe005 */
[----:B------:R-:W-:-:S04]  /*2b70*/  SHF.R.U32.HI R0, RZ, 0x14, R0 ;  /* 0x00000014ff007819 */ /* 0x000fc80000011600 */
[----:B------:R-:W-:-:S07]  /*2b80*/  LOP3.LUT R5, R0, 0xff, RZ, 0xc0, !PT ;  /* 0x000000ff00057812 */ /* 0x000fce00078ec0ff */
.L_x_4637:
[----:B------:R-:W-:-:S04]  /*2b90*/  SHF.R.U32.HI R4, RZ, 0x18, R4 ;  /* 0x00000018ff047819 */ /* 0x000fc80000011604 */
[----:B------:R-:W-:-:S04]  /*2ba0*/  LOP3.LUT R5, R5, 0x80, R4, 0xf8, !PT ;  /* 0x0000008005057812 */ /* 0x000fc800078ef804 */
[----:B------:R-:W-:-:S07]  /*2bb0*/  PRMT R0, R5, 0x7610, R0 ;  /* 0x0000761005007816 */ /* 0x000fce0000000000 */
.L_x_4635:
[----:B------:R-:W-:Y:S05]  /*2bc0*/  BSYNC.RECONVERGENT B0 ;  /* 0x0000000000007941 */ /* 0x000fea0003800200 */
.L_x_4634:
[----:B------:R4:W-:Y:S01]  /*2bd0*/  STG.E.U8 desc[UR36][R2.64], R0 ;  /* 0x0000000002007986 */ /* 0x0009e2000c101124 */
[----:B------:R-:W-:Y:S05]  /*2be0*/  BRA `(.L_x_4615) ;  /* 0x0000000400087947 */ /* 0x000fea0003800000 */
.L_x_4632:
        /* <DEDUP_REMOVED lines=12> */
.L_x_4640:
[----:B------:R-:W-:-:S04]  /*2cb0*/  SHF.R.U32.HI R0, RZ, 0x15, R4 ;  /* 0x00000015ff007819 */ /* 0x000fc80000011604 */
[----:B------:R-:W-:-:S04]  /*2cc0*/  LOP3.LUT R5, R0, 0x1, RZ, 0xc0, !PT ;  /* 0x0000000100057812 */ /* 0x000fc800078ec0ff */
[----:B------:R-:W-:-:S04]  /*2cd0*/  IADD3 R0, PT, PT, R4, 0x88fffff, R5 ;  /* 0x088fffff04007810 */ /* 0x000fc80007ffe005 */
[----:B------:R-:W-:-:S04]  /*2ce0*/  SHF.R.U32.HI R0, RZ, 0x15, R0 ;  /* 0x00000015ff007819 */ /* 0x000fc80000011600 */
[----:B------:R-:W-:-:S07]  /*2cf0*/  LOP3.LUT R5, R0, 0xff, RZ, 0xc0, !PT ;  /* 0x000000ff00057812 */ /* 0x000fce00078ec0ff */
.L_x_4641:
[----:B------:R-:W-:-:S04]  /*2d00*/  SHF.R.U32.HI R4, RZ, 0x18, R4 ;  /* 0x00000018ff047819 */ /* 0x000fc80000011604 */
[----:B------:R-:W-:-:S04]  /*2d10*/  LOP3.LUT R5, R5, 0x80, R4, 0xf8, !PT ;  /* 0x0000008005057812 */ /* 0x000fc800078ef804 */
[----:B------:R-:W-:-:S07]  /*2d20*/  PRMT R0, R5, 0x7610, R0 ;  /* 0x0000761005007816 */ /* 0x000fce0000000000 */
.L_x_4639:
[----:B------:R-:W-:Y:S05]  /*2d30*/  BSYNC.RECONVERGENT B0 ;  /* 0x0000000000007941 */ /* 0x000fea0003800200 */
.L_x_4638:
[----:B------:R3:W-:Y:S01]  /*2d40*/  STG.E.U8 desc[UR36][R2.64], R0 ;  /* 0x0000000002007986 */ /* 0x0007e2000c101124 */
[----:B------:R-:W-:Y:S05]  /*2d50*/  BRA `(.L_x_4615) ;  /* 0x0000000000ac7947 */ /* 0x000fea0003800000 */
.L_x_4631:
[----:B------:R-:W-:-:S09]  /*2d60*/  UISETP.NE.AND UP0, UPT, UR4, 0x1c, UPT ;  /* 0x0000001c0400788c */ /* 0x000fd2000bf05270 */
[----:B------:R-:W-:Y:S05]  /*2d70*/  BRA.U !UP0, `(.L_x_4642) ;  /* 0x00000001089c7547 */ /* 0x000fea000b800000 */
[----:B------:R-:W-:-:S09]  /*2d80*/  UISETP.NE.AND UP0, UPT, UR4, 0x1d, UPT ;  /* 0x0000001d0400788c */ /* 0x000fd2000bf05270 */
[----:B------:R-:W-:Y:S05]  /*2d90*/  BRA.U !UP0, `(.L_x_4643) ;  /* 0x0000000108887547 */ /* 0x000fea000b800000 */
[----:B------:R-:W-:-:S09]  /*2da0*/  UISETP.NE.AND UP0, UPT, UR4, 0x2c, UPT ;  /* 0x0000002c0400788c */ /* 0x000fd2000bf05270 */
[----:B------:R-:W-:Y:S05]  /*2db0*/  BRA.U !UP0, `(.L_x_4644) ;  /* 0x0000000108447547 */ /* 0x000fea000b800000 */
.L_x_4614:
        /* <DEDUP_REMOVED lines=16> */
.L_x_4645:
[----:B------:R-:W-:Y:S05]  /*2ec0*/  BRA `(.L_x_4615) ;  /* 0x0000000000507947 */ /* 0x000fea0003800000 */
.L_x_4644:
        /* <DEDUP_REMOVED lines=15> */
.L_x_4643:
[----:B------:R-:W0:Y:S02]  /*2fc0*/  F2I.U64.TRUNC R4, R4 ;  /* 0x0000000400047311 */ /* 0x000e24000020d800 */
[----:B0-----:R1:W-:Y:S01]  /*2fd0*/  STG.E.64 desc[UR36][R2.64], R4 ;  /* 0x0000000402007986 */ /* 0x0013e2000c101b24 */
[----:B------:R-:W-:Y:S05]  /*2fe0*/  BRA `(.L_x_4615) ;  /* 0x0000000000087947 */ /* 0x000fea0003800000 */
.L_x_4642:
[----:B------:R-:W0:Y:S02]  /*2ff0*/  F2I.FTZ.U32.TRUNC.NTZ R5, R4 ;  /* 0x0000000400057305 */ /* 0x000e24000021f000 */
[----:B0-----:R0:W-:Y:S02]  /*3000*/  STG.E desc[UR36][R2.64], R5 ;  /* 0x0000000502007986 */ /* 0x0011e4000c101924 */
.L_x_4615:
[----:B------:R-:W-:-:S07]  /*3010*/  VIADD R17, R17, 0x80 ;  /* 0x0000008011117836 */ /* 0x000fce0000000000 */
.L_x_4579:
[----:B------:R-:W-:Y:S05]  /*3020*/  BSYNC.RECONVERGENT B7 ;  /* 0x0000000000077941 */ /* 0x000fea0003800200 */
.L_x_4578:
[----:B------:R-:W5:Y:S01]  /*3030*/  LDCU UR4, c[0x0][0x380] ;  /* 0x00007000ff0477ac */ /* 0x000f620008000800 */
[----:B------:R-:W-:Y:S01]  /*3040*/  BSSY.RECONVERGENT B7, `(.L_x_4646) ;  /* 0x00002f4000077945 */ /* 0x000fe20003800200 */
[----:B-----5:R-:W-:-:S13]  /*3050*/  ISETP.GE.AND P0, PT, R17, UR4, PT ;  /* 0x0000000411007c0c */ /* 0x020fda000bf06270 */
[----:B------:R-:W-:Y:S05]  /*3060*/  @P0 BRA `(.L_x_4647) ;  /* 0x0000002c00c40947 */ /* 0x000fea0003800000 */
[----:B------:R-:W5:Y:S01]  /*3070*/  LDCU UR4, c[0x0][0x388] ;  /* 0x00007100ff0477ac */ /* 0x000f620008000800 */
[----:B---34-:R-:W-:Y:S02]  /*3080*/  HFMA2 R0, -RZ, RZ, 0, 0 ;  /* 0x00000000ff007431 */ /* 0x018fe400000001ff */
[----:B------:R-:W-:Y:S01]  /*3090*/  IMAD.MOV.U32 R16, RZ, RZ, RZ ;  /* 0x000000ffff107224 */ /* 0x000fe200078e00ff */
[----:B-----5:R-:W-:-:S09]  /*30a0*/  UISETP.NE.AND UP0, UPT, UR4, URZ, UPT ;  /* 0x000000ff0400728c */ /* 0x020fd2000bf05270 */
[----:B------:R-:W-:Y:S05]  /*30b0*/  BRA.U !UP0, `(.L_x_4648) ;  /* 0x0000001108a87547 */ /* 0x000fea000b800000 */
[----:B------:R-:W0:Y:S01]  /*30c0*/  LDCU.64 UR4, c[0x0][0x390] ;  /* 0x00007200ff0477ac */ /* 0x000e220008000a00 */
[----:B------:R-:W-:Y:S01]  /*30d0*/  IMAD.MOV.U32 R16, RZ, RZ, RZ ;  /* 0x000000ffff107224 */ /* 0x000fe200078e00ff */
[----:B------:R-:W3:Y:S01]  /*30e0*/  LDCU UR6, c[0x0][0x38c] ;  /* 0x00007180ff0677ac */ /* 0x000ee20008000800 */
[----:B------:R-:W4:Y:S01]  /*30f0*/  LDCU.64 UR8, c[0x0][0x4b8] ;  /* 0x00009700ff0877ac */ /* 0x000f220008000a00 */
[----:B------:R-:W-:Y:S01]  /*3100*/  UISETP.NE.AND UP0, UPT, UR40, URZ, UPT ;  /* 0x000000ff2800728c */ /* 0x000fe2000bf05270 */
[----:B012---:R-:W-:-:S05]  /*3110*/  IMAD.HI.U32 R2, R17, UR4, R16 ;  /* 0x0000000411027c27 */ /* 0x007fca000f8e0010 */
[----:B------:R-:W-:-:S04]  /*3120*/  SHF.R.U32.HI R3, RZ, UR5, R2 ;  /* 0x00000005ff037c19 */ /* 0x000fc80008011602 */
[----:B------:R-:W-:-:S05]  /*3130*/  IADD3 R0, PT, PT, -R3, RZ, RZ ;  /* 0x000000ff03007210 */ /* 0x000fca0007ffe1ff */
[----:B---3--:R-:W-:-:S04]  /*3140*/  IMAD R0, R0, UR6, R17 ;  /* 0x0000000600007c24 */ /* 0x008fc8000f8e0211 */
[C---:B----4-:R-:W-:Y:S02]  /*3150*/  IMAD R16, R0.reuse, UR8, RZ ;  /* 0x0000000800107c24 */ /* 0x050fe4000f8e02ff */
        /* <DEDUP_REMOVED lines=288> */
.L_x_4648:
[----:B------:R-:W0:Y:S01]  /*4360*/  LDCU.64 UR6, c[0x0][0x588] ;  /* 0x0000b100ff0677ac */ /* 0x000e220008000a00 */
[----:B------:R-:W-:Y:S01]  /*4370*/  BSSY.RECONVERGENT B6, `(.L_x_4649) ;  /* 0x00000dd000067945 */ /* 0x000fe20003800200 */
[----:B------:R-:W-:-:S04]  /*4380*/  UPRMT UR4, UR42, 0x9910, URZ ;  /* 0x000099102a047896 */ /* 0x000fc800080000ff */
[----:B------:R-:W-:Y:S01]  /*4390*/  UISETP.GT.AND UP0, UPT, UR4, 0x9, UPT ;  /* 0x000000090400788c */ /* 0x000fe2000bf04270 */
[----:B012---:R-:W-:-:S05]  /*43a0*/  IADD3 R2, P0, PT, R0, UR6, RZ ;  /* 0x0000000600027c10 */ /* 0x007fca000ff1e0ff */
        /* <DEDUP_REMOVED lines=13> */
.L_x_4653:
[----:B------:R-:W2:Y:S02]  /*4480*/  LDG.E.U8 R2, desc[UR36][R2.64] ;  /* 0x0000002402027981 */ /* 0x000ea4000c1e1100 */
[----:B--2---:R-:W-:Y:S01]  /*4490*/  I2FP.F32.U32 R4, R2 ;  /* 0x0000000200047245 */ /* 0x004fe20000201000 */
[----:B------:R-:W-:Y:S06]  /*44a0*/  BRA `(.L_x_4655) ;  /* 0x0000000c00247947 */ /* 0x000fec0003800000 */
.L_x_4652:
        /* <DEDUP_REMOVED lines=9> */
.L_x_4657:
[----:B------:R-:W2:Y:S02]  /*4540*/  LDG.E R2, desc[UR36][R2.64] ;  /* 0x0000002402027981 */ /* 0x000ea4000c1e1900 */
[----:B--2---:R-:W-:Y:S01]  /*4550*/  I2FP.F32.S32 R4, R2 ;  /* 0x0000000200047245 */ /* 0x004fe20000201400 */
[----:B------:R-:W-:Y:S06]  /*4560*/  BRA `(.L_x_4655) ;  /* 0x0000000800f47947 */ /* 0x000fec0003800000 */
.L_x_4656:
[----:B------:R-:W2:Y:S02]  /*4570*/  LDG.E.U16 R2, desc[UR36][R2.64] ;  /* 0x0000002402027981 */ /* 0x000ea4000c1e1500 */
[----:B--2---:R0:W1:Y:S01]  /*4580*/  I2F.S16 R4, R2 ;  /* 0x0000000200047306 */ /* 0x0040620000101400 */
[----:B------:R-:W-:Y:S05]  /*4590*/  BRA `(.L_x_4655) ;  /* 0x0000000800e87947 */ /* 0x000fea0003800000 */
.L_x_4651:
        /* <DEDUP_REMOVED lines=8> */
.L_x_4659:
[----:B------:R-:W2:Y:S02]  /*4620*/  LDG.E.U16 R2, desc[UR36][R2.64] ;  /* 0x0000002402027981 */ /* 0x000ea4000c1e1500 */
[----:B--2---:R-:W-:Y:S01]  /*4630*/  HADD2.F32 R4, -RZ, R2.H0_H0 ;  /* 0x20000002ff047230 */ /* 0x004fe20000004100 */
[----:B------:R-:W-:Y:S06]  /*4640*/  BRA `(.L_x_4655) ;  /* 0x0000000800bc7947 */ /* 0x000fec0003800000 */
.L_x_4658:
        /* <DEDUP_REMOVED lines=8> */
.L_x_4661:
[----:B------:R-:W2:Y:S02]  /*46d0*/  LDG.E.U16 R2, desc[UR36][R2.64] ;  /* 0x0000002402027981 */ /* 0x000ea4000c1e1500 */
[----:B--2---:R-:W-:Y:S01]  /*46e0*/  HADD2.F32 R4, -RZ, R2.H0_H0 ;  /* 0x20000002ff047230 */ /* 0x004fe20000004100 */
[----:B------:R-:W-:Y:S06]  /*46f0*/  BRA `(.L_x_4655) ;  /* 0x0000000800907947 */ /* 0x000fec0003800000 */
.L_x_4660:
[----:B------:R-:W2:Y:S01]  /*4700*/  LDG.E.64 R2, desc[UR36][R2.64] ;  /* 0x0000002402027981 */ /* 0x000ea2000c1e1b00 */
[----:B------:R-:W-:Y:S01]  /*4710*/  UMOV UR4, 0xf0000000 ;  /* 0xf000000000047882 */ /* 0x000fe20000000000 */
[----:B------:R-:W-:Y:S01]  /*4720*/  UMOV UR5, 0x380fffff ;  /* 0x380fffff00057882 */ /* 0x000fe20000000000 */
[----:B--2---:R-:W0:Y:S01]  /*4730*/  F2F.F32.F64 R4, R2 ;  /* 0x0000000200047310 */ /* 0x004e220000301000 */
[----:B------:R-:W-:-:S14]  /*4740*/  DSETP.GEU.AND P0, PT, |R2|, UR4, PT ;  /* 0x0000000402007e2a */ /* 0x000fdc000bf0e200 */
[----:B0-----:R-:W-:Y:S01]  /*4750*/  @!P0 FMUL R4, R4, 1.175494350822287508e-38 ;  /* 0x0080000004048820 */ /* 0x001fe20000400000 */
[----:B------:R-:W-:Y:S06]  /*4760*/  BRA `(.L_x_4655) ;  /* 0x0000000800747947 */ /* 0x000fec0003800000 */
.L_x_4650:
        /* <DEDUP_REMOVED lines=12> */
.L_x_4664:
[----:B------:R-:W2:Y:S01]  /*4830*/  LDG.E.64 R2, desc[UR36][R2.64] ;  /* 0x0000002402027981 */ /* 0x000ea2000c1e1b00 */
[----:B------:R-:W-:Y:S01]  /*4840*/  UMOV UR4, 0xf0000000 ;  /* 0xf000000000047882 */ /* 0x000fe20000000000 */
[----:B------:R-:W-:Y:S01]  /*4850*/  UMOV UR5, 0x380fffff ;  /* 0x380fffff00057882 */ /* 0x000fe20000000000 */
[----:B--2---:R-:W0:Y:S01]  /*4860*/  F2F.F32.F64 R4, R2 ;  /* 0x0000000200047310 */ /* 0x004e220000301000 */
[----:B------:R-:W-:-:S14]  /*4870*/  DSETP.GEU.AND P0, PT, |R2|, UR4, PT ;  /* 0x0000000402007e2a */ /* 0x000fdc000bf0e200 */
[----:B0-----:R-:W-:Y:S01]  /*4880*/  @!P0 FMUL R4, R4, 1.175494350822287508e-38 ;  /* 0x0080000004048820 */ /* 0x001fe20000400000 */
[----:B------:R-:W-:Y:S06]  /*4890*/  BRA `(.L_x_4655) ;  /* 0x0000000800287947 */ /* 0x000fec0003800000 */
.L_x_4663:
        /* <DEDUP_REMOVED lines=25> */
.L_x_4666:
        /* <DEDUP_REMOVED lines=12> */
.L_x_4665:
[----:B------:R-:W2:Y:S02]  /*4af0*/  LDG.E.U16 R2, desc[UR36][R2.64] ;  /* 0x0000002402027981 */ /* 0x000ea4000c1e1500 */
[----:B--2---:R-:W-:Y:S01]  /*4b00*/  IMAD.U32 R4, R2, 0x10000, RZ ;  /* 0x0001000002047824 */ /* 0x004fe200078e00ff */
[----:B------:R-:W-:Y:S06]  /*4b10*/  BRA `(.L_x_4655) ;  /* 0x0000000400887947 */ /* 0x000fec0003800000 */
.L_x_4662:
        /* <DEDUP_REMOVED lines=11> */
.L_x_4669:
        /* <DEDUP_REMOVED lines=20> */
.L_x_4671:
[----:B------:R-:W-:Y:S05]  /*4d10*/  BSYNC.RECONVERGENT B0 ;  /* 0x0000000000007941 */ /* 0x000fea0003800200 */
.L_x_4670:
[----:B------:R-:W-:Y:S01]  /*4d20*/  IMAD.SHL.U32 R0, R0, 0x100000, RZ ;  /* 0x0010000000007824 */ /* 0x000fe200078e00ff */
[----:B------:R-:W-:-:S04]  /*4d30*/  LEA R2, R2, 0x3b800000, 0x17 ;  /* 0x3b80000002027811 */ /* 0x000fc800078eb8ff */
[----:B------:R-:W-:Y:S01]  /*4d40*/  LOP3.LUT R4, R2, R0, R7, 0xfe, !PT ;  /* 0x0000000002047212 */ /* 0x000fe200078efe07 */
[----:B------:R-:W-:Y:S06]  /*4d50*/  BRA `(.L_x_4655) ;  /* 0x0000000000f87947 */ /* 0x000fec0003800000 */
.L_x_4668:
        /* <DEDUP_REMOVED lines=20> */
.L_x_4673:
[----:B------:R-:W-:Y:S05]  /*4ea0*/  BSYNC.RECONVERGENT B0 ;  /* 0x0000000000007941 */ /* 0x000fea0003800200 */
.L_x_4672:
[----:B------:R-:W-:Y:S02]  /*4eb0*/  SHF.L.U32 R0, R0, 0x15, RZ ;  /* 0x0000001500007819 */ /* 0x000fe400000006ff */
[----:B------:R-:W-:-:S04]  /*4ec0*/  LEA R2, R2, 0x37800000, 0x17 ;  /* 0x3780000002027811 */ /* 0x000fc800078eb8ff */
[----:B------:R-:W-:Y:S01]  /*4ed0*/  LOP3.LUT R4, R2, R0, R7, 0xfe, !PT ;  /* 0x0000000002047212 */ /* 0x000fe200078efe07 */
[----:B------:R-:W-:Y:S06]  /*4ee0*/  BRA `(.L_x_4655) ;  /* 0x0000000000947947 */ /* 0x000fec0003800000 */
.L_x_4667:
        /* <DEDUP_REMOVED lines=14> */
.L_x_4654:
        /* <DEDUP_REMOVED lines=16> */
.L_x_4676:
[----:B------:R-:W-:Y:S01]  /*50d0*/  IMAD.MOV.U32 R4, RZ, RZ, RZ ;  /* 0x000000ffff047224 */ /* 0x000fe200078e00ff */
[----:B------:R-:W-:Y:S06]  /*50e0*/  BRA `(.L_x_4655) ;  /* 0x0000000000147947 */ /* 0x000fec0003800000 */
.L_x_4675:
[----:B------:R-:W2:Y:S02]  /*50f0*/  LDG.E.64 R2, desc[UR36][R2.64] ;  /* 0x0000002402027981 */ /* 0x000ea4000c1e1b00 */
[----:B--2---:R0:W1:Y:S01]  /*5100*/  I2F.U64 R4, R2 ;  /* 0x0000000200047312 */ /* 0x0040620000301000 */
[----:B------:R-:W-:Y:S05]  /*5110*/  BRA `(.L_x_4655) ;  /* 0x0000000000087947 */ /* 0x000fea0003800000 */
.L_x_4674:
[----:B------:R-:W2:Y:S02]  /*5120*/  LDG.E R2, desc[UR36][R2.64] ;  /* 0x0000002402027981 */ /* 0x000ea4000c1e1900 */
[----:B--2---:R-:W-:-:S07]  /*5130*/  I2FP.F32.U32 R4, R2 ;  /* 0x0000000200047245 */ /* 0x004fce0000201000 */
.L_x_4655:
[----:B------:R-:W-:Y:S05]  /*5140*/  BSYNC.RECONVERGENT B6 ;  /* 0x0000000000067941 */ /* 0x000fea0003800200 */
.L_x_4649:
[----:B------:R-:W2:Y:S01]  /*5150*/  LDCU.64 UR6, c[0x0][0x580] ;  /* 0x0000b000ff0677ac */ /* 0x000ea20008000a00 */
[----:B01---5:R-:W-:Y:S01]  /*5160*/  FSETP.GT.FTZ.AND P0, PT, R4, RZ, PT ;  /* 0x000000ff0400720b */ /* 0x023fe20003f14000 */
[----:B------:R-:W0:Y:S01]  /*5170*/  LDCU UR5, c[0x0][0x590] ;  /* 0x0000b200ff0577ac */ /* 0x000e220008000800 */
[----:B------:R-:W-:-:S04]  /*5180*/  UPRMT UR4, UR41, 0x9910, URZ ;  /* 0x0000991029047896 */ /* 0x000fc800080000ff */
[----:B------:R-:W-:Y:S01]  /*5190*/  UISETP.GT.AND UP0, UPT, UR4, 0x9, UPT ;  /* 0x000000090400788c */ /* 0x000fe2000bf04270 */
[----:B--234-:R-:W-:-:S06]  /*51a0*/  IADD3 R2, P1, PT, R16, UR6, RZ ;  /* 0x0000000610027c10 */ /* 0x01cfcc000ff3e0ff */
[----:B0-----:R-:W-:Y:S01]  /*51b0*/  @!P0 FMUL.FTZ R4, R4, UR5 ;  /* 0x0000000504048c20 */ /* 0x001fe20008410000 */
        /* <DEDUP_REMOVED lines=13> */
.L_x_4680:
[----:B------:R-:W0:Y:S02]  /*5290*/  F2I.S64.TRUNC R4, R4 ;  /* 0x0000000400047311 */ /* 0x000e24000020d900 */
[----:B0-----:R-:W-:-:S05]  /*52a0*/  MOV R7, R4 ;  /* 0x0000000400077202 */ /* 0x001fca0000000f00 */
[----:B------:R3:W-:Y:S01]  /*52b0*/  STG.E.U8 desc[UR36][R2.64], R7 ;  /* 0x0000000702007986 */ /* 0x0007e2000c101124 */
[----:B------:R-:W-:Y:S05]  /*52c0*/  BRA `(.L_x_4682) ;  /* 0x0000000c00287947 */ /* 0x000fea0003800000 */
.L_x_4679:
        /* <DEDUP_REMOVED lines=9> */
.L_x_4684:
[----:B------:R-:W0:Y:S02]  /*5360*/  F2I.FTZ.TRUNC.NTZ R5, R4 ;  /* 0x0000000400057305 */ /* 0x000e24000021f100 */
[----:B0-----:R2:W-:Y:S01]  /*5370*/  STG.E desc[UR36][R2.64], R5 ;  /* 0x0000000502007986 */ /* 0x0015e2000c101924 */
[----:B------:R-:W-:Y:S05]  /*5380*/  BRA `(.L_x_4682) ;  /* 0x0000000800f87947 */ /* 0x000fea0003800000 */
.L_x_4683:
[----:B------:R-:W0:Y:S02]  /*5390*/  F2I.FTZ.TRUNC.NTZ R5, R4 ;  /* 0x0000000400057305 */ /* 0x000e24000021f100 */
[----:B0-----:R0:W-:Y:S01]  /*53a0*/  STG.E.U16 desc[UR36][R2.64], R5 ;  /* 0x0000000502007986 */ /* 0x0011e2000c101524 */
[----:B------:R-:W-:Y:S05]  /*53b0*/  BRA `(.L_x_4682) ;  /* 0x0000000800ec7947 */ /* 0x000fea0003800000 */
.L_x_4678:
        /* <DEDUP_REMOVED lines=8> */
.L_x_4686:
[----:B------:R-:W-:-:S05]  /*5440*/  F2FP.F16.F32.PACK_AB R4, RZ, R4 ;  /* 0x00000004ff04723e */ /* 0x000fca00000000ff */
[----:B------:R0:W-:Y:S01]  /*5450*/  STG.E.U16 desc[UR36][R2.64], R4 ;  /* 0x0000000402007986 */ /* 0x0001e2000c101524 */
[----:B------:R-:W-:Y:S05]  /*5460*/  BRA `(.L_x_4682) ;  /* 0x0000000800c07947 */ /* 0x000fea0003800000 */
.L_x_4685:
        /* <DEDUP_REMOVED lines=9> */
.L_x_4688:
[----:B------:R-:W-:-:S04]  /*5500*/  F2FP.F16.F32.PACK_AB R5, RZ, R4 ;  /* 0x00000004ff05723e */ /* 0x000fc800000000ff */
[----:B------:R-:W-:-:S05]  /*5510*/  PRMT R5, R5, 0x5410, RZ ;  /* 0x0000541005057816 */ /* 0x000fca00000000ff */
[----:B------:R0:W-:Y:S01]  /*5520*/  STG.E desc[UR36][R2.64], R5 ;  /* 0x0000000502007986 */ /* 0x0001e2000c101924 */
[----:B------:R-:W-:Y:S05]  /*5530*/  BRA `(.L_x_4682) ;  /* 0x00000008008c7947 */ /* 0x000fea0003800000 */
.L_x_4687:
[----:B------:R-:W-:-:S06]  /*5540*/  FMUL.FTZ R4, R4, 1 ;  /* 0x3f80000004047820 */ /* 0x000fcc0000410000 */
[----:B------:R-:W0:Y:S02]  /*5550*/  F2F.F64.F32 R4, R4 ;  /* 0x0000000400047310 */ /* 0x000e240000201800 */
[----:B0-----:R0:W-:Y:S01]  /*5560*/  STG.E.64 desc[UR36][R2.64], R4 ;  /* 0x0000000402007986 */ /* 0x0011e2000c101b24 */
[----:B------:R-:W-:Y:S05]  /*5570*/  BRA `(.L_x_4682) ;  /* 0x00000008007c7947 */ /* 0x000fea0003800000 */
.L_x_4677:
        /* <DEDUP_REMOVED lines=13> */
.L_x_4692:
        /* <DEDUP_REMOVED lines=16> */
.L_x_4695:
[----:B------:R-:W-:-:S04]  /*5750*/  SHF.R.U32.HI R4, RZ, 0x18, R4 ;  /* 0x00000018ff047819 */ /* 0x000fc80000011604 */
[----:B------:R-:W-:-:S04]  /*5760*/  LOP3.LUT R4, R5, 0x80, R4, 0xf8, !PT ;  /* 0x0000008005047812 */ /* 0x000fc800078ef804 */
[----:B------:R-:W-:-:S07]  /*5770*/  PRMT R0, R4, 0x7610, R0 ;  /* 0x0000761004007816 */ /* 0x000fce0000000000 */
.L_x_4694:
[----:B------:R-:W-:Y:S05]  /*5780*/  BSYNC.RECONVERGENT B0 ;  /* 0x0000000000007941 */ /* 0x000fea0003800200 */
.L_x_4693:
[----:B------:R0:W-:Y:S01]  /*5790*/  STG.E.U8 desc[UR36][R2.64], R0 ;  /* 0x0000000002007986 */ /* 0x0001e2000c101124 */
[----:B------:R-:W-:Y:S05]  /*57a0*/  BRA `(.L_x_4682) ;  /* 0x0000000400f07947 */ /* 0x000fea0003800000 */
.L_x_4691:
        /* <DEDUP_REMOVED lines=16> */
.L_x_4698:
[----:B------:R-:W-:-:S04]  /*58b0*/  SHF.R.U32.HI R4, RZ, 0x18, R4 ;  /* 0x00000018ff047819 */ /* 0x000fc80000011604 */
[----:B------:R-:W-:-:S04]  /*58c0*/  LOP3.LUT R5, R5, 0x80, R4, 0xf8, !PT ;  /* 0x0000008005057812 */ /* 0x000fc800078ef804 */
[----:B------:R-:W-:-:S07]  /*58d0*/  PRMT R0, R5, 0x7610, R0 ;  /* 0x0000761005007816 */ /* 0x000fce0000000000 */
.L_x_4697:
[----:B------:R-:W-:Y:S05]  /*58e0*/  BSYNC.RECONVERGENT B0 ;  /* 0x0000000000007941 */ /* 0x000fea0003800200 */
.L_x_4696:
[----:B------:R0:W-:Y:S01]  /*58f0*/  STG.E.U8 desc[UR36][R2.64], R0 ;  /* 0x0000000002007986 */ /* 0x0001e2000c101124 */
[----:B------:R-:W-:Y:S05]  /*5900*/  BRA `(.L_x_4682) ;  /* 0x0000000400987947 */ /* 0x000fea0003800000 */
.L_x_4690:
        /* <DEDUP_REMOVED lines=21> */
.L_x_4700:
[----:B------:R-:W0:Y:S02]  /*5a60*/  F2I.U64.TRUNC R4, R4 ;  /* 0x0000000400047311 */ /* 0x000e24000020d800 */
[----:B0-----:R0:W-:Y:S01]  /*5a70*/  STG.E.64 desc[UR36][R2.64], R4 ;  /* 0x0000000402007986 */ /* 0x0011e2000c101b24 */
[----:B------:R-:W-:Y:S05]  /*5a80*/  BRA `(.L_x_4682) ;  /* 0x0000000400387947 */ /* 0x000fea0003800000 */
.L_x_4699:
[----:B------:R-:W0:Y:S02]  /*5a90*/  F2I.FTZ.U32.TRUNC.NTZ R5, R4 ;  /* 0x0000000400057305 */ /* 0x000e24000021f000 */
[----:B0-----:R0:W-:Y:S01]  /*5aa0*/  STG.E desc[UR36][R2.64], R5 ;  /* 0x0000000502007986 */ /* 0x0011e2000c101924 */
[----:B------:R-:W-:Y:S05]  /*5ab0*/  BRA `(.L_x_4682) ;  /* 0x00000004002c7947 */ /* 0x000fea0003800000 */
.L_x_4689:
        /* <DEDUP_REMOVED lines=10> */
.L_x_4702:
[----:B------:R-:W-:Y:S01]  /*5b60*/  FMUL.FTZ R4, R4, 1 ;  /* 0x3f80000004047820 */ /* 0x000fe20000410000 */
[----:B------:R-:W-:-:S05]  /*5b70*/  CS2R R6, SRZ ;  /* 0x0000000000067805 */ /* 0x000fca000001ff00 */
[----:B------:R-:W0:Y:S02]  /*5b80*/  F2F.F64.F32 R4, R4 ;  /* 0x0000000400047310 */ /* 0x000e240000201800 */
[----:B0-----:R0:W-:Y:S01]  /*5b90*/  STG.E.128 desc[UR36][R2.64], R4 ;  /* 0x0000000402007986 */ /* 0x0011e2000c101d24 */
[----:B------:R-:W-:Y:S05]  /*5ba0*/  BRA `(.L_x_4682) ;  /* 0x0000000000f07947 */ /* 0x000fea0003800000 */
.L_x_4701:
[----:B------:R-:W-:-:S09]  /*5bb0*/  UISETP.NE.AND UP0, UPT, UR4, 0xf, UPT ;  /* 0x0000000f0400788c */ /* 0x000fd2000bf05270 */
[----:B------:R-:W-:Y:S05]  /*5bc0*/  BRA.U !UP0, `(.L_x_4703) ;  /* 0x0000000108e07547 */ /* 0x000fea000b800000 */
[----:B------:R-:W-:-:S09]  /*5bd0*/  UISETP.NE.AND UP0, UPT, UR4, 0x17, UPT ;  /* 0x000000170400788c */ /* 0x000fd2000bf05270 */
[----:B------:R-:W-:Y:S05]  /*5be0*/  BRA.U !UP0, `(.L_x_4704) ;  /* 0x00000001088c7547 */ /* 0x000fea000b800000 */
[----:B------:R-:W-:-:S09]  /*5bf0*/  UISETP.NE.AND UP0, UPT, UR4, 0x18, UPT ;  /* 0x000000180400788c */ /* 0x000fd2000bf05270 */
[----:B------:R-:W-:Y:S05]  /*5c00*/  BRA.U !UP0, `(.L_x_4705) ;  /* 0x0000000108447547 */ /* 0x000fea000b800000 */
.L_x_4681:
        /* <DEDUP_REMOVED lines=16> */
.L_x_4706:
[----:B------:R-:W-:Y:S05]  /*5d10*/  BRA `(.L_x_4682) ;  /* 0x0000000000947947 */ /* 0x000fea0003800000 */
.L_x_4705:
        /* <DEDUP_REMOVED lines=12> */
.L_x_4708:
[----:B------:R-:W-:Y:S05]  /*5de0*/  BSYNC.RECONVERGENT B0 ;  /* 0x0000000000007941 */ /* 0x000fea0003800200 */
.L_x_4707:
[----:B------:R-:W-:-:S05]  /*5df0*/  LOP3.LUT R5, R0, 0x80, R7, 0xf8, !PT ;  /* 0x0000008000057812 */ /* 0x000fca00078ef807 */
[----:B------:R0:W-:Y:S01]  /*5e00*/  STG.E.U8 desc[UR36][R2.64], R5 ;  /* 0x0000000502007986 */ /* 0x0001e2000c101124 */
[----:B------:R-:W-:Y:S05]  /*5e10*/  BRA `(.L_x_4682) ;  /* 0x0000000000547947 */ /* 0x000fea0003800000 */
.L_x_4704:
        /* <DEDUP_REMOVED lines=11> */
.L_x_4710:
[----:B------:R-:W-:Y:S02]  /*5ed0*/  ISETP.GT.U32.AND P0, PT, R6, 0x7f800000, PT ;  /* 0x7f8000000600780c */ /* 0x000fe40003f04070 */
[----:B------:R-:W-:-:S04]  /*5ee0*/  MOV R0, 0x7f ;  /* 0x0000007f00007802 */ /* 0x000fc80000000f00 */
[----:B------:R-:W-:-:S07]  /*5ef0*/  SEL R0, R0, 0x7c, P0 ;  /* 0x0000007c00007807 */ /* 0x000fce0000000000 */
.L_x_4711:
[----:B------:R-:W-:Y:S05]  /*5f00*/  BSYNC.RECONVERGENT B0 ;  /* 0x0000000000007941 */ /* 0x000fea0003800200 */
.L_x_4709:
[----:B------:R-:W-:-:S04]  /*5f10*/  SHF.R.U32.HI R5, RZ, 0x18, R4 ;  /* 0x00000018ff057819 */ /* 0x000fc80000011604 */
[----:B------:R-:W-:-:S05]  /*5f20*/  LOP3.LUT R5, R0, 0x80, R5, 0xf8, !PT ;  /* 0x0000008000057812 */ /* 0x000fca00078ef805 */
[----:B------:R0:W-:Y:S01]  /*5f30*/  STG.E.U8 desc[UR36][R2.64], R5 ;  /* 0x0000000502007986 */ /* 0x0001e2000c101124 */
[----:B------:R-:W-:Y:S05]  /*5f40*/  BRA `(.L_x_4682) ;  /* 0x0000000000087947 */ /* 0x000fea0003800000 */
.L_x_4703:
[----:B------:R-:W-:-:S05]  /*5f50*/  F2FP.BF16.F32.PACK_AB R4, RZ, R4 ;  /* 0x00000004ff04723e */ /* 0x000fca00000010ff */
[----:B------:R0:W-:Y:S02]  /*5f60*/  STG.E.U16 desc[UR36][R2.64], R4 ;  /* 0x0000000402007986 */ /* 0x0001e4000c101524 */
.L_x_4682:
[----:B------:R-:W-:-:S07]  /*5f70*/  VIADD R17, R17, 0x80 ;  /* 0x0000008011117836 */ /* 0x000fce0000000000 */
.L_x_4647:
[----:B------:R-:W-:Y:S05]  /*5f80*/  BSYNC.RECONVERGENT B7 ;  /* 0x0000000000077941 */ /* 0x000fea0003800200 */
.L_x_4646:
[----:B------:R-:W5:Y:S01]  /*5f90*/  LDCU UR4, c[0x0][0x380] ;  /* 0x00007000ff0477ac */ /* 0x000f620008000800 */
[----:B------:R-:W-:Y:S01]  /*5fa0*/  BSSY.RECONVERGENT B7, `(.L_x_4712) ;  /* 0x00002f4000077945 */ /* 0x000fe20003800200 */
[----:B-----5:R-:W-:-:S13]  /*5fb0*/  ISETP.GE.AND P0, PT, R17, UR4, PT ;  /* 0x0000000411007c0c */ /* 0x020fda000bf06270 */
[----:B------:R-:W-:Y:S05]  /*5fc0*/  @P0 BRA `(.L_x_4713) ;  /* 0x0000002c00c40947 */ /* 0x000fea0003800000 */
[----:B------:R-:W5:Y:S01]  /*5fd0*/  LDCU UR4, c[0x0][0x388] ;  /* 0x00007100ff0477ac */ /* 0x000f620008000800 */
[----:B------:R-:W-:Y:S02]  /*5fe0*/  HFMA2 R16, -RZ, RZ, 0, 0 ;  /* 0x00000000ff107431 */ /* 0x000fe400000001ff */
[----:B0--34-:R-:W-:Y:S01]  /*5ff0*/  IMAD.MOV.U32 R0, RZ, RZ, RZ ;  /* 0x000000ffff007224 */ /* 0x019fe200078e00ff */
[----:B-----5:R-:W-:-:S09]  /*6000*/  UISETP.NE.AND UP0, UPT, UR4, URZ, UPT ;  /* 0x000000ff0400728c */ /* 0x020fd2000bf05270 */
[----:B------:R-:W-:Y:S05]  /*6010*/  BRA.U !UP0, `(.L_x_4714) ;  /* 0x0000001108a87547 */ /* 0x000fea000b800000 */
[----:B------:R-:W1:Y:S01]  /*6020*/  LDCU.64 UR4, c[0x0][0x390] ;  /* 0x00007200ff0477ac */ /* 0x000e620008000a00 */
[----:B------:R-:W-:Y:S01]  /*6030*/  IMAD.MOV.U32 R16, RZ, RZ, RZ ;  /* 0x000000ffff107224 */ /* 0x000fe200078e00ff */
[----:B------:R-:W0:Y:S01]  /*6040*/  LDCU UR6, c[0x0][0x38c] ;  /* 0x00007180ff0677ac */ /* 0x000e220008000800 */
[----:B------:R-:W3:Y:S01]  /*6050*/  LDCU.64 UR8, c[0x0][0x4b8] ;  /* 0x00009700ff0877ac */ /* 0x000ee20008000a00 */
[----:B------:R-:W-:Y:S01]  /*6060*/  UISETP.NE.AND UP0, UPT, UR40, URZ, UPT ;  /* 0x000000ff2800728c */ /* 0x000fe2000bf05270 */
[----:B-12---:R-:W-:-:S05]  /*6070*/  IMAD.HI.U32 R2, R17, UR4, R16 ;  /* 0x0000000411027c27 */ /* 0x006fca000f8e0010 */
[----:B------:R-:W-:-:S05]  /*6080*/  SHF.R.U32.HI R3, RZ, UR5, R2 ;  /* 0x00000005ff037c19 */ /* 0x000fca0008011602 */
[----:B------:R-:W-:-:S04]  /*6090*/  IMAD.MOV R0, RZ, RZ, -R3 ;  /* 0x000000ffff007224 */ /* 0x000fc800078e0a03 */
[----:B0-----:R-:W-:-:S04]  /*60a0*/  IMAD R0, R0, UR6, R17 ;  /* 0x0000000600007c24 */ /* 0x001fc8000f8e0211 */
[C---:B---3--:R-:W-:Y:S02]  /*60b0*/  IMAD R16, R0.reuse, UR8, RZ ;  /* 0x0000000800107c24 */ /* 0x048fe4000f8e02ff */
        /* <DEDUP_REMOVED lines=288> */
.L_x_4714:
[----:B------:R-:W1:Y:S01]  /*72c0*/  LDCU.64 UR6, c[0x0][0x588] ;  /* 0x0000b100ff0677ac */ /* 0x000e620008000a00 */
[----:B------:R-:W-:Y:S01]  /*72d0*/  BSSY.RECONVERGENT B6, `(.L_x_4715) ;  /* 0x00000dd000067945 */ /* 0x000fe20003800200 */
[----:B------:R-:W-:-:S04]  /*72e0*/  UPRMT UR4, UR42, 0x9910, URZ ;  /* 0x000099102a047896 */ /* 0x000fc800080000ff */
[----:B------:R-:W-:Y:S01]  /*72f0*/  UISETP.GT.AND UP0, UPT, UR4, 0x9, UPT ;  /* 0x000000090400788c */ /* 0x000fe2000bf04270 */
[----:B-12---:R-:W-:-:S04]  /*7300*/  IADD3 R2, P0, PT, R0, UR6, RZ ;  /* 0x0000000600027c10 */ /* 0x006fc8000ff1e0ff */
        /* <DEDUP_REMOVED lines=13> */
.L_x_4719:
[----:B------:R-:W2:Y:S02]  /*73e0*/  LDG.E.U8 R2, desc[UR36][R2.64] ;  /* 0x0000002402027981 */ /* 0x000ea4000c1e1100 */
[----:B--2---:R-:W-:Y:S01]  /*73f0*/  I2FP.F32.U32 R4, R2 ;  /* 0x0000000200047245 */ /* 0x004fe20000201000 */
[----:B------:R-:W-:Y:S06]  /*7400*/  BRA `(.L_x_4721) ;  /* 0x0000000c00247947 */ /* 0x000fec0003800000 */
.L_x_4718:
        /* <DEDUP_REMOVED lines=9> */
.L_x_4723:
[----:B------:R-:W2:Y:S02]  /*74a0*/  LDG.E R2, desc[UR36][R2.64] ;  /* 0x0000002402027981 */ /* 0x000ea4000c1e1900 */
[----:B--2---:R-:W-:Y:S01]  /*74b0*/  I2FP.F32.S32 R4, R2 ;  /* 0x0000000200047245 */ /* 0x004fe20000201400 */
[----:B------:R-:W-:Y:S06]  /*74c0*/  BRA `(.L_x_4721) ;  /* 0x0000000800f47947 */ /* 0x000fec0003800000 */
.L_x_4722:
[----:B------:R-:W2:Y:S02]  /*74d0*/  LDG.E.U16 R2, desc[UR36][R2.64] ;  /* 0x0000002402027981 */ /* 0x000ea4000c1e1500 */
[----:B--2---:R2:W3:Y:S01]  /*74e0*/  I2F.S16 R4, R2 ;  /* 0x0000000200047306 */ /* 0x0044e20000101400 */
[----:B------:R-:W-:Y:S05]  /*74f0*/  BRA `(.L_x_4721) ;  /* 0x0000000800e87947 */ /* 0x000fea0003800000 */
.L_x_4717:
        /* <DEDUP_REMOVED lines=8> */
.L_x_4725:
[----:B------:R-:W2:Y:S02]  /*7580*/  LDG.E.U16 R2, desc[UR36][R2.64] ;  /* 0x0000002402027981 */ /* 0x000ea4000c1e1500 */
[----:B--2---:R-:W-:Y:S01]  /*7590*/  HADD2.F32 R4, -RZ, R2.H0_H0 ;  /* 0x20000002ff047230 */ /* 0x004fe20000004100 */
[----:B------:R-:W-:Y:S06]  /*75a0*/  BRA `(.L_x_4721) ;  /* 0x0000000800bc7947 */ /* 0x000fec0003800000 */
.L_x_4724:
        /* <DEDUP_REMOVED lines=8> */
.L_x_4727:
[----:B------:R-:W2:Y:S02]  /*7630*/  LDG.E.U16 R2, desc[UR36][R2.64] ;  /* 0x0000002402027981 */ /* 0x000ea4000c1e1500 */
[----:B--2---:R-:W-:Y:S01]  /*7640*/  HADD2.F32 R4, -RZ, R2.H0_H0 ;  /* 0x20000002ff047230 */ /* 0x004fe20000004100 */
[----:B------:R-:W-:Y:S06]  /*7650*/  BRA `(.L_x_4721) ;  /* 0x0000000800907947 */ /* 0x000fec0003800000 */
.L_x_4726:
[----:B------:R-:W2:Y:S01]  /*7660*/  LDG.E.64 R2, desc[UR36][R2.64] ;  /* 0x0000002402027981 */ /* 0x000ea2000c1e1b00 */
[----:B------:R-:W-:Y:S01]  /*7670*/  UMOV UR4, 0xf0000000 ;  /* 0xf000000000047882 */ /* 0x000fe20000000000 */
[----:B------:R-:W-:Y:S01]  /*7680*/  UMOV UR5, 0x380fffff ;  /* 0x380fffff00057882 */ /* 0x000fe20000000000 */
[----:B--2---:R-:W0:Y:S01]  /*7690*/  F2F.F32.F64 R4, R2 ;  /* 0x0000000200047310 */ /* 0x004e220000301000 */
[----:B------:R-:W-:-:S14]  /*76a0*/  DSETP.GEU.AND P0, PT, |R2|, UR4, PT ;  /* 0x0000000402007e2a */ /* 0x000fdc000bf0e200 */
[----:B0-----:R-:W-:Y:S01]  /*76b0*/  @!P0 FMUL R4, R4, 1.175494350822287508e-38 ;  /* 0x0080000004048820 */ /* 0x001fe20000400000 */
[----:B------:R-:W-:Y:S06]  /*76c0*/  BRA `(.L_x_4721) ;  /* 0x0000000800747947 */ /* 0x000fec0003800000 */
.L_x_4716:
        /* <DEDUP_REMOVED lines=12> */
.L_x_4730:
[----:B------:R-:W2:Y:S01]  /*7790*/  LDG.E.64 R2, desc[UR36][R2.64] ;  /* 0x0000002402027981 */ /* 0x000ea2000c1e1b00 */
[----:B------:R-:W-:Y:S01]  /*77a0*/  UMOV UR4, 0xf0000000 ;  /* 0xf000000000047882 */ /* 0x000fe20000000000 */
[----:B------:R-:W-:Y:S01]  /*77b0*/  UMOV UR5, 0x380fffff ;  /* 0x380fffff00057882 */ /* 0x000fe20000000000 */
[----:B--2---:R-:W0:Y:S01]  /*77c0*/  F2F.F32.F64 R4, R2 ;  /* 0x0000000200047310 */ /* 0x004e220000301000 */
[----:B------:R-:W-:-:S14]  /*77d0*/  DSETP.GEU.AND P0, PT, |R2|, UR4, PT ;  /* 0x0000000402007e2a */ /* 0x000fdc000bf0e200 */
[----:B0-----:R-:W-:Y:S01]  /*77e0*/  @!P0 FMUL R4, R4, 1.175494350822287508e-38 ;  /* 0x0080000004048820 */ /* 0x001fe20000400000 */
[----:B------:R-:W-:Y:S06]  /*77f0*/  BRA `(.L_x_4721) ;  /* 0x0000000800287947 */ /* 0x000fec0003800000 */
.L_x_4729:
        /* <DEDUP_REMOVED lines=25> */
.L_x_4732:
        /* <DEDUP_REMOVED lines=12> */
.L_x_4731:
[----:B------:R-:W2:Y:S02]  /*7a50*/  LDG.E.U16 R2, desc[UR36][R2.64] ;  /* 0x0000002402027981 */ /* 0x000ea4000c1e1500 */
[----:B--2---:R-:W-:Y:S01]  /*7a60*/  IMAD.U32 R4, R2, 0x10000, RZ ;  /* 0x0001000002047824 */ /* 0x004fe200078e00ff */
[----:B------:R-:W-:Y:S06]  /*7a70*/  BRA `(.L_x_4721) ;  /* 0x0000000400887947 */ /* 0x000fec0003800000 */
.L_x_4728:
        /* <DEDUP_REMOVED lines=11> */
.L_x_4735:
        /* <DEDUP_REMOVED lines=20> */
.L_x_4737:
[----:B------:R-:W-:Y:S05]  /*7c70*/  BSYNC.RECONVERGENT B0 ;  /* 0x0000000000007941 */ /* 0x000fea0003800200 */
.L_x_4736:
[----:B------:R-:W-:Y:S02]  /*7c80*/  SHF.L.U32 R0, R0, 0x14, RZ ;  /* 0x0000001400007819 */ /* 0x000fe400000006ff */
[----:B------:R-:W-:-:S04]  /*7c90*/  LEA R2, R2, 0x3b800000, 0x17 ;  /* 0x3b80000002027811 */ /* 0x000fc800078eb8ff */
[----:B------:R-:W-:Y:S01]  /*7ca0*/  LOP3.LUT R4, R2, R0, R7, 0xfe, !PT ;  /* 0x0000000002047212 */ /* 0x000fe200078efe07 */
[----:B------:R-:W-:Y:S06]  /*7cb0*/  BRA `(.L_x_4721) ;  /* 0x0000000000f87947 */ /* 0x000fec0003800000 */
.L_x_4734:
        /* <DEDUP_REMOVED lines=20> */
.L_x_4739:
[----:B------:R-:W-:Y:S05]  /*7e00*/  BSYNC.RECONVERGENT B0 ;  /* 0x0000000000007941 */ /* 0x000fea0003800200 */
.L_x_4738:
[----:B------:R-:W-:Y:S01]  /*7e10*/  IMAD.SHL.U32 R0, R0, 0x200000, RZ ;  /* 0x0020000000007824 */ /* 0x000fe200078e00ff */
[----:B------:R-:W-:-:S04]  /*7e20*/  LEA R2, R2, 0x37800000, 0x17 ;  /* 0x3780000002027811 */ /* 0x000fc800078eb8ff */
[----:B------:R-:W-:Y:S01]  /*7e30*/  LOP3.LUT R4, R2, R0, R7, 0xfe, !PT ;  /* 0x0000000002047212 */ /* 0x000fe200078efe07 */
[----:B------:R-:W-:Y:S06]  /*7e40*/  BRA `(.L_x_4721) ;  /* 0x0000000000947947 */ /* 0x000fec0003800000 */
.L_x_4733:
        /* <DEDUP_REMOVED lines=14> */
.L_x_4720:
        /* <DEDUP_REMOVED lines=16> */
.L_x_4742:
[----:B------:R-:W-:Y:S01]  /*8030*/  MOV R4, RZ ;  /* 0x000000ff00047202 */ /* 0x000fe20000000f00 */
[----:B------:R-:W-:Y:S06]  /*8040*/  BRA `(.L_x_4721) ;  /* 0x0000000000147947 */ /* 0x000fec0003800000 */
.L_x_4741:
[----:B------:R-:W2:Y:S02]  /*8050*/  LDG.E.64 R2, desc[UR36][R2.64] ;  /* 0x0000002402027981 */ /* 0x000ea4000c1e1b00 */
[----:B--2---:R0:W1:Y:S01]  /*8060*/  I2F.U64 R4, R2 ;  /* 0x0000000200047312 */ /* 0x0040620000301000 */
[----:B------:R-:W-:Y:S05]  /*8070*/  BRA `(.L_x_4721) ;  /* 0x0000000000087947 */ /* 0x000fea0003800000 */
.L_x_4740:
[----:B------:R-:W2:Y:S02]  /*8080*/  LDG.E R2, desc[UR36][R2.64] ;  /* 0x0000002402027981 */ /* 0x000ea4000c1e1900 */
[----:B--2---:R-:W-:-:S07]  /*8090*/  I2FP.F32.U32 R4, R2 ;  /* 0x0000000200047245 */ /* 0x004fce0000201000 */
.L_x_4721:
[----:B------:R-:W-:Y:S05]  /*80a0*/  BSYNC.RECONVERGENT B6 ;  /* 0x0000000000067941 */ /* 0x000fea0003800200 */
.L_x_4715:
[----:B------:R-:W2:Y:S01]  /*80b0*/  LDCU.64 UR6, c[0x0][0x580] ;  /* 0x0000b000ff0677ac */ /* 0x000ea20008000a00 */
[----:B01-3-5:R-:W-:Y:S01]  /*80c0*/  FSETP.GT.FTZ.AND P0, PT, R4, RZ, PT ;  /* 0x000000ff0400720b */ /* 0x02bfe20003f14000 */
[----:B------:R-:W0:Y:S01]  /*80d0*/  LDCU UR5, c[0x0][0x590] ;  /* 0x0000b200ff0577ac */ /* 0x000e220008000800 */
[----:B------:R-:W-:-:S04]  /*80e0*/  UPRMT UR4, UR41, 0x9910, URZ ;  /* 0x0000991029047896 */ /* 0x000fc800080000ff */
[----:B------:R-:W-:Y:S01]  /*80f0*/  UISETP.GT.AND UP0, UPT, UR4, 0x9, UPT ;  /* 0x000000090400788c */ /* 0x000fe2000bf04270 */
[----:B--2-4-:R-:W-:-:S06]  /*8100*/  IADD3 R2, P1, PT, R16, UR6, RZ ;  /* 0x0000000610027c10 */ /* 0x014fcc000ff3e0ff */
        /* <DEDUP_REMOVED lines=14> */
.L_x_4746:
[----:B------:R-:W0:Y:S02]  /*81f0*/  F2I.S64.TRUNC R4, R4 ;  /* 0x0000000400047311 */ /* 0x000e24000020d900 */
[----:B0-----:R-:W-:-:S05]  /*8200*/  IMAD.MOV.U32 R7, RZ, RZ, R4 ;  /* 0x000000ffff077224 */ /* 0x001fca00078e0004 */
[----:B------:R0:W-:Y:S01]  /*8210*/  STG.E.U8 desc[UR36][R2.64], R7 ;  /* 0x0000000702007986 */ /* 0x0001e2000c101124 */
[----:B------:R-:W-:Y:S05]  /*8220*/  BRA `(.L_x_4748) ;  /* 0x0000000c00287947 */ /* 0x000fea0003800000 */
.L_x_4745:
        /* <DEDUP_REMOVED lines=9> */
.L_x_4750:
[----:B------:R-:W0:Y:S02]  /*82c0*/  F2I.FTZ.TRUNC.NTZ R5, R4 ;  /* 0x0000000400057305 */ /* 0x000e24000021f100 */
[----:B0-----:R0:W-:Y:S01]  /*82d0*/  STG.E desc[UR36][R2.64], R5 ;  /* 0x0000000502007986 */ /* 0x0011e2000c101924 */
[----:B------:R-:W-:Y:S05]  /*82e0*/  BRA `(.L_x_4748) ;  /* 0x0000000800f87947 */ /* 0x000fea0003800000 */
.L_x_4749:
[----:B------:R-:W0:Y:S02]  /*82f0*/  F2I.FTZ.TRUNC.NTZ R5, R4 ;  /* 0x0000000400057305 */ /* 0x000e24000021f100 */
[----:B0-----:R0:W-:Y:S01]  /*8300*/  STG.E.U16 desc[UR36][R2.64], R5 ;  /* 0x0000000502007986 */ /* 0x0011e2000c101524 */
[----:B------:R-:W-:Y:S05]  /*8310*/  BRA `(.L_x_4748) ;  /* 0x0000000800ec7947 */ /* 0x000fea0003800000 */
.L_x_4744:
        /* <DEDUP_REMOVED lines=8> */
.L_x_4752:
[----:B------:R-:W-:-:S05]  /*83a0*/  F2FP.F16.F32.PACK_AB R4, RZ, R4 ;  /* 0x00000004ff04723e */ /* 0x000fca00000000ff */
[----:B------:R0:W-:Y:S01]  /*83b0*/  STG.E.U16 desc[UR36][R2.64], R4 ;  /* 0x0000000402007986 */ /* 0x0001e2000c101524 */
[----:B------:R-:W-:Y:S05]  /*83c0*/  BRA `(.L_x_4748) ;  /* 0x0000000800c07947 */ /* 0x000fea0003800000 */
.L_x_4751:
        /* <DEDUP_REMOVED lines=9> */
.L_x_4754:
[----:B------:R-:W-:-:S04]  /*8460*/  F2FP.F16.F32.PACK_AB R5, RZ, R4 ;  /* 0x00000004ff05723e */ /* 0x000fc800000000ff */
[----:B------:R-:W-:-:S05]  /*8470*/  PRMT R5, R5, 0x5410, RZ ;  /* 0x0000541005057816 */ /* 0x000fca00000000ff */
[----:B------:R0:W-:Y:S01]  /*8480*/  STG.E desc[UR36][R2.64], R5 ;  /* 0x0000000502007986 */ /* 0x0001e2000c101924 */
[----:B------:R-:W-:Y:S05]  /*8490*/  BRA `(.L_x_4748) ;  /* 0x00000008008c7947 */ /* 0x000fea0003800000 */
.L_x_4753:
[----:B------:R-:W-:-:S06]  /*84a0*/  FMUL.FTZ R4, R4, 1 ;  /* 0x3f80000004047820 */ /* 0x000fcc0000410000 */
[----:B------:R-:W0:Y:S02]  /*84b0*/  F2F.F64.F32 R4, R4 ;  /* 0x0000000400047310 */ /* 0x000e240000201800 */
[----:B0-----:R0:W-:Y:S01]  /*84c0*/  STG.E.64 desc[UR36][R2.64], R4 ;  /* 0x0000000402007986 */ /* 0x0011e2000c101b24 */
[----:B------:R-:W-:Y:S05]  /*84d0*/  BRA `(.L_x_4748) ;  /* 0x00000008007c7947 */ /* 0x000fea0003800000 */
.L_x_4743:
        /* <DEDUP_REMOVED lines=13> */
.L_x_4758:
        /* <DEDUP_REMOVED lines=16> */
.L_x_4761:
[----:B------:R-:W-:-:S04]  /*86b0*/  SHF.R.U32.HI R4, RZ, 0x18, R4 ;  /* 0x00000018ff047819 */ /* 0x000fc80000011604 */
[----:B------:R-:W-:-:S04]  /*86c0*/  LOP3.LUT R4, R5, 0x80, R4, 0xf8, !PT ;  /* 0x0000008005047812 */ /* 0x000fc800078ef804 */
[----:B------:R-:W-:-:S07]  /*86d0*/  PRMT R0, R4, 0x7610, R0 ;  /* 0x0000761004007816 */ /* 0x000fce0000000000 */
.L_x_4760:
[----:B------:R-:W-:Y:S05]  /*86e0*/  BSYNC.RECONVERGENT B0 ;  /* 0x0000000000007941 */ /* 0x000fea0003800200 */
.L_x_4759:
[----:B------:R0:W-:Y:S01]  /*86f0*/  STG.E.U8 desc[UR36][R2.64], R0 ;  /* 0x0000000002007986 */ /* 0x0001e2000c101124 */
[----:B------:R-:W-:Y:S05]  /*8700*/  BRA `(.L_x_4748) ;  /* 0x0000000400f07947 */ /* 0x000fea0003800000 */
.L_x_4757:
        /* <DEDUP_REMOVED lines=16> */
.L_x_4764:
[----:B------:R-:W-:-:S04]  /*8810*/  SHF.R.U32.HI R4, RZ, 0x18, R4 ;  /* 0x00000018ff047819 */ /* 0x000fc80000011604 */
[----:B------:R-:W-:-:S04]  /*8820*/  LOP3.LUT R5, R5, 0x80, R4, 0xf8, !PT ;  /* 0x0000008005057812 */ /* 0x000fc800078ef804 */
[----:B------:R-:W-:-:S07]  /*8830*/  PRMT R0, R5, 0x7610, R0 ;  /* 0x0000761005007816 */ /* 0x000fce0000000000 */
.L_x_4763:
[----:B------:R-:W-:Y:S05]  /*8840*/  BSYNC.RECONVERGENT B0 ;  /* 0x0000000000007941 */ /* 0x000fea0003800200 */
.L_x_4762:
[----:B------:R0:W-:Y:S01]  /*8850*/  STG.E.U8 desc[UR36][R2.64], R0 ;  /* 0x0000000002007986 */ /* 0x0001e2000c101124 */
[----:B------:R-:W-:Y:S05]  /*8860*/  BRA `(.L_x_4748) ;  /* 0x0000000400987947 */ /* 0x000fea0003800000 */
.L_x_4756:
        /* <DEDUP_REMOVED lines=21> */
.L_x_4766:
[----:B------:R-:W0:Y:S02]  /*89c0*/  F2I.U64.TRUNC R4, R4 ;  /* 0x0000000400047311 */ /* 0x000e24000020d800 */
[----:B0-----:R0:W-:Y:S01]  /*89d0*/  STG.E.64 desc[UR36][R2.64], R4 ;  /* 0x0000000402007986 */ /* 0x0011e2000c101b24 */
[----:B------:R-:W-:Y:S05]  /*89e0*/  BRA `(.L_x_4748) ;  /* 0x0000000400387947 */ /* 0x000fea0003800000 */
.L_x_4765:
[----:B------:R-:W0:Y:S02]  /*89f0*/  F2I.FTZ.U32.TRUNC.NTZ R5, R4 ;  /* 0x0000000400057305 */ /* 0x000e24000021f000 */
[----:B0-----:R0:W-:Y:S01]  /*8a00*/  STG.E desc[UR36][R2.64], R5 ;  /* 0x0000000502007986 */ /* 0x0011e2000c101924 */
[----:B------:R-:W-:Y:S05]  /*8a10*/  BRA `(.L_x_4748) ;  /* 0x00000004002c7947 */ /* 0x000fea0003800000 */
.L_x_4755:
        /* <DEDUP_REMOVED lines=10> */
.L_x_4768:
[----:B------:R-:W-:Y:S01]  /*8ac0*/  FMUL.FTZ R4, R4, 1 ;  /* 0x3f80000004047820 */ /* 0x000fe20000410000 */
[----:B------:R-:W-:-:S05]  /*8ad0*/  CS2R R6, SRZ ;  /* 0x0000000000067805 */ /* 0x000fca000001ff00 */
[----:B------:R-:W0:Y:S02]  /*8ae0*/  F2F.F64.F32 R4, R4 ;  /* 0x0000000400047310 */ /* 0x000e240000201800 */
[----:B0-----:R4:W-:Y:S01]  /*8af0*/  STG.E.128 desc[UR36][R2.64], R4 ;  /* 0x0000000402007986 */ /* 0x0019e2000c101d24 */
[----:B------:R-:W-:Y:S05]  /*8b00*/  BRA `(.L_x_4748) ;  /* 0x0000000000f07947 */ /* 0x000fea0003800000 */
.L_x_4767:
[----:B------:R-:W-:-:S09]  /*8b10*/  UISETP.NE.AND UP0, UPT, UR4, 0xf, UPT ;  /* 0x0000000f0400788c */ /* 0x000fd2000bf05270 */
[----:B------:R-:W-:Y:S05]  /*8b20*/  BRA.U !UP0, `(.L_x_4769) ;  /* 0x0000000108e07547 */ /* 0x000fea000b800000 */
[----:B------:R-:W-:-:S09]  /*8b30*/  UISETP.NE.AND UP0, UPT, UR4, 0x17, UPT ;  /* 0x000000170400788c */ /* 0x000fd2000bf05270 */
[----:B------:R-:W-:Y:S05]  /*8b40*/  BRA.U !UP0, `(.L_x_4770) ;  /* 0x00000001088c7547 */ /* 0x000fea000b800000 */
[----:B------:R-:W-:-:S09]  /*8b50*/  UISETP.NE.AND UP0, UPT, UR4, 0x18, UPT ;  /* 0x000000180400788c */ /* 0x000fd2000bf05270 */
[----:B------:R-:W-:Y:S05]  /*8b60*/  BRA.U !UP0, `(.L_x_4771) ;  /* 0x0000000108447547 */ /* 0x000fea000b800000 */
.L_x_4747:
        /* <DEDUP_REMOVED lines=16> */
.L_x_4772:
[----:B------:R-:W-:Y:S05]  /*8c70*/  BRA `(.L_x_4748) ;  /* 0x0000000000947947 */ /* 0x000fea0003800000 */
.L_x_4771:
        /* <DEDUP_REMOVED lines=12> */
.L_x_4774:
[----:B------:R-:W-:Y:S05]  /*8d40*/  BSYNC.RECONVERGENT B0 ;  /* 0x0000000000007941 */ /* 0x000fea0003800200 */
.L_x_4773:
[----:B------:R-:W-:-:S05]  /*8d50*/  LOP3.LUT R5, R0, 0x80, R7, 0xf8, !PT ;  /* 0x0000008000057812 */ /* 0x000fca00078ef807 */
[----:B------:R2:W-:Y:S01]  /*8d60*/  STG.E.U8 desc[UR36][R2.64], R5 ;  /* 0x0000000502007986 */ /* 0x0005e2000c101124 */
[----:B------:R-:W-:Y:S05]  /*8d70*/  BRA `(.L_x_4748) ;  /* 0x0000000000547947 */ /* 0x000fea0003800000 */
.L_x_4770:
        /* <DEDUP_REMOVED lines=11> */
.L_x_4776:
[----:B------:R-:W-:Y:S01]  /*8e30*/  IMAD.MOV.U32 R0, RZ, RZ, 0x7f ;  /* 0x0000007fff007424 */ /* 0x000fe200078e00ff */
[----:B------:R-:W-:-:S04]  /*8e40*/  ISETP.GT.U32.AND P0, PT, R6, 0x7f800000, PT ;  /* 0x7f8000000600780c */ /* 0x000fc80003f04070 */
[----:B------:R-:W-:-:S09]  /*8e50*/  SEL R0, R0, 0x7c, P0 ;  /* 0x0000007c00007807 */ /* 0x000fd20000000000 */
.L_x_4777:
[----:B------:R-:W-:Y:S05]  /*8e60*/  BSYNC.RECONVERGENT B0 ;  /* 0x0000000000007941 */ /* 0x000fea0003800200 */
.L_x_4775:
[----:B------:R-:W-:-:S04]  /*8e70*/  SHF.R.U32.HI R5, RZ, 0x18, R4 ;  /* 0x00000018ff057819 */ /* 0x000fc80000011604 */
[----:B------:R-:W-:-:S05]  /*8e80*/  LOP3.LUT R5, R0, 0x80, R5, 0xf8, !PT ;  /* 0x0000008000057812 */ /* 0x000fca00078ef805 */
[----:B------:R1:W-:Y:S01]  /*8e90*/  STG.E.U8 desc[UR36][R2.64], R5 ;  /* 0x0000000502007986 */ /* 0x0003e2000c101124 */
[----:B------:R-:W-:Y:S05]  /*8ea0*/  BRA `(.L_x_4748) ;  /* 0x0000000000087947 */ /* 0x000fea0003800000 */
.L_x_4769:
[----:B------:R-:W-:-:S05]  /*8eb0*/  F2FP.BF16.F32.PACK_AB R4, RZ, R4 ;  /* 0x00000004ff04723e */ /* 0x000fca00000010ff */
[----:B------:R0:W-:Y:S02]  /*8ec0*/  STG.E.U16 desc[UR36][R2.64], R4 ;  /* 0x0000000402007986 */ /* 0x0001e4000c101524 */
.L_x_4748:
[----:B------:R-:W-:-:S07]  /*8ed0*/  IADD3 R17, PT, PT, R17, 0x80, RZ ;  /* 0x0000008011117810 */ /* 0x000fce0007ffe0ff */
.L_x_4713:
[----:B------:R-:W-:Y:S05]  /*8ee0*/  BSYNC.RECONVERGENT B7 ;  /* 0x0000000000077941 */ /* 0x000fea0003800200 */
.L_x_4712:
[----:B------:R-:W5:Y:S02]  /*8ef0*/  LDCU UR4, c[0x0][0x380] ;  /* 0x00007000ff0477ac */ /* 0x000f640008000800 */
[----:B-----5:R-:W-:-:S13]  /*8f00*/  ISETP.GE.AND P0, PT, R17, UR4, PT ;  /* 0x0000000411007c0c */ /* 0x020fda000bf06270 */
[----:B------:R-:W-:Y:S05]  /*8f10*/  @P0 EXIT ;  /* 0x000000000000094d */ /* 0x000fea0003800000 */
[----:B------:R-:W5:Y:S01]  /*8f20*/  LDCU UR4, c[0x0][0x388] ;  /* 0x00007100ff0477ac */ /* 0x000f620008000800 */
[----:B0--34-:R-:W-:Y:S02]  /*8f30*/  IMAD.MOV.U32 R0, RZ, RZ, RZ ;  /* 0x000000ffff007224 */ /* 0x019fe400078e00ff */
[----:B------:R-:W-:Y:S01]  /*8f40*/  IMAD.MOV.U32 R16, RZ, RZ, RZ ;  /* 0x000000ffff107224 */ /* 0x000fe200078e00ff */
[----:B-----5:R-:W-:-:S09]  /*8f50*/  UISETP.NE.AND UP0, UPT, UR4, URZ, UPT ;  /* 0x000000ff0400728c */ /* 0x020fd2000bf05270 */
[----:B------:R-:W-:Y:S05]  /*8f60*/  BRA.U !UP0, `(.L_x_4778) ;  /* 0x0000001108a87547 */ /* 0x000fea000b800000 */
[----:B------:R-:W1:Y:S01]  /*8f70*/  LDCU.64 UR4, c[0x0][0x390] ;  /* 0x00007200ff0477ac */ /* 0x000e620008000a00 */
[----:B------:R-:W-:Y:S01]  /*8f80*/  MOV R16, RZ ;  /* 0x000000ff00107202 */ /* 0x000fe20000000f00 */
[----:B------:R-:W0:Y:S01]  /*8f90*/  LDCU UR6, c[0x0][0x38c] ;  /* 0x00007180ff0677ac */ /* 0x000e220008000800 */
[----:B------:R-:W3:Y:S01]  /*8fa0*/  LDCU.64 UR8, c[0x0][0x4b8] ;  /* 0x00009700ff0877ac */ /* 0x000ee20008000a00 */
[----:B------:R-:W-:Y:S02]  /*8fb0*/  UISETP.NE.AND UP0, UPT, UR40, URZ, UPT ;  /* 0x000000ff2800728c */ /* 0x000fe4000bf05270 */
        /* <DEDUP_REMOVED lines=293> */
.L_x_4778:
[----:B------:R-:W1:Y:S01]  /*a210*/  LDCU.128 UR8, c[0x0][0x580] ;  /* 0x0000b000ff0877ac */ /* 0x000e620008000c00 */
[----:B------:R-:W-:Y:S01]  /*a220*/  BSSY.RECONVERGENT B6, `(.L_x_4779) ;  /* 0x00000df000067945 */ /* 0x000fe20003800200 */
[----:B------:R-:W-:-:S04]  /*a230*/  UPRMT UR4, UR42, 0x9910, URZ ;  /* 0x000099102a047896 */ /* 0x000fc800080000ff */
[----:B------:R-:W-:Y:S01]  /*a240*/  UISETP.GT.AND UP0, UPT, UR4, 0x9, UPT ;  /* 0x000000090400788c */ /* 0x000fe2000bf04270 */
[----:B-12---:R-:W-:Y:S02]  /*a250*/  IADD3 R2, P1, PT, R0, UR10, RZ ;  /* 0x0000000a00027c10 */ /* 0x006fe4000ff3e0ff */
[----:B------:R-:W-:-:S03]  /*a260*/  IADD3 R16, P0, PT, R16, UR8, RZ ;  /* 0x0000000810107c10 */ /* 0x000fc6000ff1e0ff */
        /* <DEDUP_REMOVED lines=14> */
.L_x_4783:
[----:B------:R-:W2:Y:S02]  /*a350*/  LDG.E.U8 R0, desc[UR36][R2.64] ;  /* 0x0000002402007981 */ /* 0x000ea4000c1e1100 */
[----:B--2---:R-:W-:Y:S01]  /*a360*/  I2FP.F32.U32 R0, R0 ;  /* 0x0000000000007245 */ /* 0x004fe20000201000 */
[----:B------:R-:W-:Y:S06]  /*a370*/  BRA `(.L_x_4785) ;  /* 0x0000000c00247947 */ /* 0x000fec0003800000 */
.L_x_4782:
        /* <DEDUP_REMOVED lines=9> */
.L_x_4787:
[----:B------:R-:W2:Y:S02]  /*a410*/  LDG.E R0, desc[UR36][R2.64] ;  /* 0x0000002402007981 */ /* 0x000ea4000c1e1900 */
[----:B--2---:R-:W-:Y:S01]  /*a420*/  I2FP.F32.S32 R0, R0 ;  /* 0x0000000000007245 */ /* 0x004fe20000201400 */
[----:B------:R-:W-:Y:S06]  /*a430*/  BRA `(.L_x_4785) ;  /* 0x0000000800f47947 */ /* 0x000fec0003800000 */
.L_x_4786:
[----:B------:R-:W2:Y:S02]  /*a440*/  LDG.E.U16 R0, desc[UR36][R2.64] ;  /* 0x0000002402007981 */ /* 0x000ea4000c1e1500 */
[----:B--2---:R-:W0:Y:S01]  /*a450*/  I2F.S16 R0, R0 ;  /* 0x0000000000007306 */ /* 0x004e220000101400 */
[----:B------:R-:W-:Y:S05]  /*a460*/  BRA `(.L_x_4785) ;  /* 0x0000000800e87947 */ /* 0x000fea0003800000 */
.L_x_4781:
        /* <DEDUP_REMOVED lines=8> */
.L_x_4789:
[----:B------:R-:W2:Y:S02]  /*a4f0*/  LDG.E.U16 R0, desc[UR36][R2.64] ;  /* 0x0000002402007981 */ /* 0x000ea4000c1e1500 */
[----:B--2---:R-:W-:Y:S01]  /*a500*/  HADD2.F32 R0, -RZ, R0.H0_H0 ;  /* 0x20000000ff007230 */ /* 0x004fe20000004100 */
[----:B------:R-:W-:Y:S06]  /*a510*/  BRA `(.L_x_4785) ;  /* 0x0000000800bc7947 */ /* 0x000fec0003800000 */
.L_x_4788:
        /* <DEDUP_REMOVED lines=8> */
.L_x_4791:
[----:B------:R-:W2:Y:S02]  /*a5a0*/  LDG.E.U16 R0, desc[UR36][R2.64] ;  /* 0x0000002402007981 */ /* 0x000ea4000c1e1500 */
[----:B--2---:R-:W-:Y:S01]  /*a5b0*/  HADD2.F32 R0, -RZ, R0.H0_H0 ;  /* 0x20000000ff007230 */ /* 0x004fe20000004100 */
[----:B------:R-:W-:Y:S06]  /*a5c0*/  BRA `(.L_x_4785) ;  /* 0x0000000800907947 */ /* 0x000fec0003800000 */
.L_x_4790:
[----:B------:R-:W2:Y:S01]  /*a5d0*/  LDG.E.64 R2, desc[UR36][R2.64] ;  /* 0x0000002402027981 */ /* 0x000ea2000c1e1b00 */
[----:B------:R-:W-:Y:S01]  /*a5e0*/  UMOV UR4, 0xf0000000 ;  /* 0xf000000000047882 */ /* 0x000fe20000000000 */
[----:B------:R-:W-:Y:S01]  /*a5f0*/  UMOV UR5, 0x380fffff ;  /* 0x380fffff00057882 */ /* 0x000fe20000000000 */
[----:B--2---:R-:W0:Y:S01]  /*a600*/  F2F.F32.F64 R0, R2 ;  /* 0x0000000200007310 */ /* 0x004e220000301000 */
[----:B------:R-:W-:-:S14]  /*a610*/  DSETP.GEU.AND P0, PT, |R2|, UR4, PT ;  /* 0x0000000402007e2a */ /* 0x000fdc000bf0e200 */
[----:B0-----:R-:W-:Y:S01]  /*a620*/  @!P0 FMUL R0, R0, 1.175494350822287508e-38 ;  /* 0x0080000000008820 */ /* 0x001fe20000400000 */
[----:B------:R-:W-:Y:S06]  /*a630*/  BRA `(.L_x_4785) ;  /* 0x0000000800747947 */ /* 0x000fec0003800000 */
.L_x_4780:
        /* <DEDUP_REMOVED lines=12> */
.L_x_4794:
[----:B------:R-:W2:Y:S01]  /*a700*/  LDG.E.64 R2, desc[UR36][R2.64] ;  /* 0x0000002402027981 */ /* 0x000ea2000c1e1b00 */
[----:B------:R-:W-:Y:S01]  /*a710*/  UMOV UR4, 0xf0000000 ;  /* 0xf000000000047882 */ /* 0x000fe20000000000 */
[----:B------:R-:W-:Y:S01]  /*a720*/  UMOV UR5, 0x380fffff ;  /* 0x380fffff00057882 */ /* 0x000fe20000000000 */
[----:B--2---:R-:W0:Y:S01]  /*a730*/  F2F.F32.F64 R0, R2 ;  /* 0x0000000200007310 */ /* 0x004e220000301000 */
[----:B------:R-:W-:-:S14]  /*a740*/  DSETP.GEU.AND P0, PT, |R2|, UR4, PT ;  /* 0x0000000402007e2a */ /* 0x000fdc000bf0e200 */
[----:B0-----:R-:W-:Y:S01]  /*a750*/  @!P0 FMUL R0, R0, 1.175494350822287508e-38 ;  /* 0x0080000000008820 */ /* 0x001fe20000400000 */
[----:B------:R-:W-:Y:S06]  /*a760*/  BRA `(.L_x_4785) ;  /* 0x0000000800287947 */ /* 0x000fec0003800000 */
.L_x_4793:
        /* <DEDUP_REMOVED lines=25> */
.L_x_4796:
        /* <DEDUP_REMOVED lines=12> */
.L_x_4795:
[----:B------:R-:W2:Y:S02]  /*a9c0*/  LDG.E.U16 R0, desc[UR36][R2.64] ;  /* 0x0000002402007981 */ /* 0x000ea4000c1e1500 */
[----:B--2---:R-:W-:Y:S01]  /*a9d0*/  IMAD.U32 R0, R0, 0x10000, RZ ;  /* 0x0001000000007824 */ /* 0x004fe200078e00ff */
[----:B------:R-:W-:Y:S06]  /*a9e0*/  BRA `(.L_x_4785) ;  /* 0x0000000400887947 */ /* 0x000fec0003800000 */
.L_x_4792:
        /* <DEDUP_REMOVED lines=11> */
.L_x_4799:
        /* <DEDUP_REMOVED lines=20> */
.L_x_4801:
[----:B------:R-:W-:Y:S05]  /*abe0*/  BSYNC.RECONVERGENT B0 ;  /* 0x0000000000007941 */ /* 0x000fea0003800200 */
.L_x_4800:
[----:B------:R-:W-:Y:S02]  /*abf0*/  SHF.L.U32 R0, R0, 0x14, RZ ;  /* 0x0000001400007819 */ /* 0x000fe400000006ff */
[----:B------:R-:W-:-:S04]  /*ac00*/  LEA R2, R2, 0x3b800000, 0x17 ;  /* 0x3b80000002027811 */ /* 0x000fc800078eb8ff */
[----:B------:R-:W-:Y:S01]  /*ac10*/  LOP3.LUT R0, R2, R0, R7, 0xfe, !PT ;  /* 0x0000000002007212 */ /* 0x000fe200078efe07 */
[----:B------:R-:W-:Y:S06]  /*ac20*/  BRA `(.L_x_4785) ;  /* 0x0000000000f87947 */ /* 0x000fec0003800000 */
.L_x_4798:
        /* <DEDUP_REMOVED lines=20> */
.L_x_4803:
[----:B------:R-:W-:Y:S05]  /*ad70*/  BSYNC.RECONVERGENT B0 ;  /* 0x0000000000007941 */ /* 0x000fea0003800200 */
.L_x_4802:
[----:B------:R-:W-:Y:S01]  /*ad80*/  IMAD.SHL.U32 R0, R0, 0x200000, RZ ;  /* 0x0020000000007824 */ /* 0x000fe200078e00ff */
[----:B------:R-:W-:-:S04]  /*ad90*/  LEA R2, R2, 0x37800000, 0x17 ;  /* 0x3780000002027811 */ /* 0x000fc800078eb8ff */
[----:B------:R-:W-:Y:S01]  /*ada0*/  LOP3.LUT R0, R2, R0, R7, 0xfe, !PT ;  /* 0x0000000002007212 */ /* 0x000fe200078efe07 */
[----:B------:R-:W-:Y:S06]  /*adb0*/  BRA `(.L_x_4785) ;  /* 0x0000000000947947 */ /* 0x000fec0003800000 */
.L_x_4797:
        /* <DEDUP_REMOVED lines=11> */
[----:B------:R-:W-:Y:S01]  /*ae70*/  @!P0 IMAD.MOV.U32 R0, RZ, RZ, 0x7f800001 ;  /* 0x7f800001ff008424 */ /* 0x000fe200078e00ff */
[----:B------:R-:W-:Y:S01]  /*ae80*/  @P0 SHF.L.U32 R0, R2, 0x17, RZ ;  /* 0x0000001702000819 */ /* 0x000fe200000006ff */
[----:B------:R-:W-:Y:S06]  /*ae90*/  BRA `(.L_x_4785) ;  /* 0x00000000005c7947 */ /* 0x000fec0003800000 */
.L_x_4784:
        /* <DEDUP_REMOVED lines=10> */
[----:B---3--:R-:W-:Y:S01]  /*af40*/  IMAD.U32 R6, RZ, RZ, UR6 ;  /* 0x00000006ff067e24 */ /* 0x008fe2000f8e00ff */
[----:B------:R-:W-:Y:S01]  /*af50*/  MOV R7, UR7 ;  /* 0x0000000700077c02 */ /* 0x000fe20008000f00 */
[----:B----4-:R-:W-:Y:S01]  /*af60*/  IMAD.U32 R10, RZ, RZ, UR8 ;  /* 0x00000008ff0a7e24 */ /* 0x010fe2000f8e00ff */
[----:B-1----:R-:W-:-:S07]  /*af70*/  MOV R11, UR9 ;  /* 0x00000009000b7c02 */ /* 0x002fce0008000f00 */
[----:B------:R-:W-:-:S07]  /*af80*/  LEPC R20, `(.L_x_4806) ;  /* 0x000000001014794e */ /* 0x000fce0000000000 */
[----:B--2---:R-:W-:Y:S05]  /*af90*/  CALL.ABS.NOINC R2 ;  /* 0x0000000002007343 */ /* 0x004fea0003c00000 */
.L_x_4806:
[----:B------:R-:W-:Y:S01]  /*afa0*/  MOV R0, RZ ;  /* 0x000000ff00007202 */ /* 0x000fe20000000f00 */
[----:B------:R-:W-:Y:S06]  /*afb0*/  BRA `(.L_x_4785) ;  /* 0x0000000000147947 */ /* 0x000fec0003800000 */
.L_x_4805:
[----:B------:R-:W2:Y:S02]  /*afc0*/  LDG.E.64 R2, desc[UR36][R2.64] ;  /* 0x0000002402027981 */ /* 0x000ea4000c1e1b00 */
[----:B--2---:R0:W1:Y:S01]  /*afd0*/  I2F.U64 R0, R2 ;  /* 0x0000000200007312 */ /* 0x0040620000301000 */
[----:B------:R-:W-:Y:S05]  /*afe0*/  BRA `(.L_x_4785) ;  /* 0x0000000000087947 */ /* 0x000fea0003800000 */
.L_x_4804:
[----:B------:R-:W2:Y:S02]  /*aff0*/  LDG.E R0, desc[UR36][R2.64] ;  /* 0x0000002402007981 */ /* 0x000ea4000c1e1900 */
[----:B--2---:R-:W-:-:S07]  /*b000*/  I2FP.F32.U32 R0, R0 ;  /* 0x0000000000007245 */ /* 0x004fce0000201000 */
.L_x_4785:
[----:B------:R-:W-:Y:S05]  /*b010*/  BSYNC.RECONVERGENT B6 ;  /* 0x0000000000067941 */ /* 0x000fea0003800200 */
.L_x_4779:
[----:B------:R-:W0:Y:S02]  /*b020*/  LDCU UR5, c[0x0][0x590] ;  /* 0x0000b200ff0577ac */ /* 0x000e240008000800 */
[----:B012345:R-:W-:Y:S01]  /*b030*/  IMAD.MOV.U32 R2, RZ, RZ, R0 ;  /* 0x000000ffff027224 */ /* 0x03ffe200078e0000 */
[----:B------:R-:W-:-:S04]  /*b040*/  UPRMT UR4, UR41, 0x9910, URZ ;  /* 0x0000991029047896 */ /* 0x000fc800080000ff */
[----:B------:R-:W-:Y:S01]  /*b050*/  FSETP.GT.FTZ.AND P0, PT, R2, RZ, PT ;  /* 0x000000ff0200720b */ /* 0x000fe20003f14000 */
[----:B------:R-:W-:-:S12]  /*b060*/  UISETP.GT.AND UP0, UPT, UR4, 0x9, UPT ;  /* 0x000000090400788c */ /* 0x000fd8000bf04270 */
[----:B------:R-:W-:Y:S01]  /*b070*/  @!P0 FMUL.FTZ R2, R2, UR5 ;  /* 0x0000000502028c20 */ /* 0x000fe20008410000 */
        /* <DEDUP_REMOVED lines=12> */
.L_x_4810:
[----:B------:R-:W0:Y:S02]  /*b140*/  F2I.S64.TRUNC R2, R2 ;  /* 0x0000000200027311 */ /* 0x000e24000020d900 */
[----:B0-----:R-:W-:-:S05]  /*b150*/  MOV R5, R2 ;  /* 0x0000000200057202 */ /* 0x001fca0000000f00 */
[----:B------:R-:W-:Y:S01]  /*b160*/  STG.E.U8 desc[UR36][R16.64], R5 ;  /* 0x0000000510007986 */ /* 0x000fe2000c101124 */
[----:B------:R-:W-:Y:S05]  /*b170*/  EXIT ;  /* 0x000000000000794d */ /* 0x000fea0003800000 */
.L_x_4809:
        /* <DEDUP_REMOVED lines=9> */
.L_x_4813:
[----:B------:R-:W0:Y:S02]  /*b210*/  F2I.FTZ.TRUNC.NTZ R3, R2 ;  /* 0x0000000200037305 */ /* 0x000e24000021f100 */
[----:B0-----:R-:W-:Y:S01]  /*b220*/  STG.E desc[UR36][R16.64], R3 ;  /* 0x0000000310007986 */ /* 0x001fe2000c101924 */
[----:B------:R-:W-:Y:S05]  /*b230*/  EXIT ;  /* 0x000000000000794d */ /* 0x000fea0003800000 */
.L_x_4812:
[----:B------:R-:W0:Y:S02]  /*b240*/  F2I.FTZ.TRUNC.NTZ R3, R2 ;  /* 0x0000000200037305 */ /* 0x000e24000021f100 */
[----:B0-----:R-:W-:Y:S01]  /*b250*/  STG.E.U16 desc[UR36][R16.64], R3 ;  /* 0x0000000310007986 */ /* 0x001fe2000c101524 */
[----:B------:R-:W-:Y:S05]  /*b260*/  EXIT ;  /* 0x000000000000794d */ /* 0x000fea0003800000 */
.L_x_4808:
        /* <DEDUP_REMOVED lines=8> */
.L_x_4815:
[----:B------:R-:W-:-:S05]  /*b2f0*/  F2FP.F16.F32.PACK_AB R2, RZ, R2 ;  /* 0x00000002ff02723e */ /* 0x000fca00000000ff */
[----:B------:R-:W-:Y:S01]  /*b300*/  STG.E.U16 desc[UR36][R16.64], R2 ;  /* 0x0000000210007986 */ /* 0x000fe2000c101524 */
[----:B------:R-:W-:Y:S05]  /*b310*/  EXIT ;  /* 0x000000000000794d */ /* 0x000fea0003800000 */
.L_x_4814:
        /* <DEDUP_REMOVED lines=9> */
.L_x_4817:
[----:B------:R-:W-:-:S04]  /*b3b0*/  F2FP.F16.F32.PACK_AB R3, RZ, R2 ;  /* 0x00000002ff03723e */ /* 0x000fc800000000ff */
[----:B------:R-:W-:-:S05]  /*b3c0*/  PRMT R3, R3, 0x5410, RZ ;  /* 0x0000541003037816 */ /* 0x000fca00000000ff */
[----:B------:R-:W-:Y:S01]  /*b3d0*/  STG.E desc[UR36][R16.64], R3 ;  /* 0x0000000310007986 */ /* 0x000fe2000c101924 */
[----:B------:R-:W-:Y:S05]  /*b3e0*/  EXIT ;  /* 0x000000000000794d */ /* 0x000fea0003800000 */
.L_x_4816:
[----:B------:R-:W-:-:S06]  /*b3f0*/  FMUL.FTZ R2, R2, 1 ;  /* 0x3f80000002027820 */ /* 0x000fcc0000410000 */
[----:B------:R-:W0:Y:S02]  /*b400*/  F2F.F64.F32 R2, R2 ;  /* 0x0000000200027310 */ /* 0x000e240000201800 */
[----:B0-----:R-:W-:Y:S01]  /*b410*/  STG.E.64 desc[UR36][R16.64], R2 ;  /* 0x0000000210007986 */ /* 0x001fe2000c101b24 */
[----:B------:R-:W-:Y:S05]  /*b420*/  EXIT ;  /* 0x000000000000794d */ /* 0x000fea0003800000 */
.L_x_4807:
        /* <DEDUP_REMOVED lines=13> */
.L_x_4821:
        /* <DEDUP_REMOVED lines=16> */
.L_x_4824:
[----:B------:R-:W-:-:S04]  /*b600*/  SHF.R.U32.HI R2, RZ, 0x18, R2 ;  /* 0x00000018ff027819 */ /* 0x000fc80000011602 */
[----:B------:R-:W-:-:S04]  /*b610*/  LOP3.LUT R2, R3, 0x80, R2, 0xf8, !PT ;  /* 0x0000008003027812 */ /* 0x000fc800078ef802 */
[----:B------:R-:W-:-:S07]  /*b620*/  PRMT R8, R2, 0x7610, R8 ;  /* 0x0000761002087816 */ /* 0x000fce0000000008 */
.L_x_4823:
[----:B------:R-:W-:Y:S05]  /*b630*/  BSYNC.RECONVERGENT B0 ;  /* 0x0000000000007941 */ /* 0x000fea0003800200 */
.L_x_4822:
[----:B------:R-:W-:Y:S01]  /*b640*/  STG.E.U8 desc[UR36][R16.64], R8 ;  /* 0x0000000810007986 */ /* 0x000fe2000c101124 */
[----:B------:R-:W-:Y:S05]  /*b650*/  EXIT ;  /* 0x000000000000794d */ /* 0x000fea0003800000 */
.L_x_4820:
        /* <DEDUP_REMOVED lines=16> */
.L_x_4827:
[----:B------:R-:W-:-:S04]  /*b760*/  SHF.R.U32.HI R2, RZ, 0x18, R2 ;  /* 0x00000018ff027819 */ /* 0x000fc80000011602 */
[----:B------:R-:W-:-:S04]  /*b770*/  LOP3.LUT R3, R3, 0x80, R2, 0xf8, !PT ;  /* 0x0000008003037812 */ /* 0x000fc800078ef802 */
[----:B------:R-:W-:-:S07]  /*b780*/  PRMT R8, R3, 0x7610, R8 ;  /* 0x0000761003087816 */ /* 0x000fce0000000008 */
.L_x_4826:
[----:B------:R-:W-:Y:S05]  /*b790*/  BSYNC.RECONVERGENT B0 ;  /* 0x0000000000007941 */ /* 0x000fea0003800200 */
.L_x_4825:
[----:B------:R-:W-:Y:S01]  /*b7a0*/  STG.E.U8 desc[UR36][R16.64], R8 ;  /* 0x0000000810007986 */ /* 0x000fe2000c101124 */
[----:B------:R-:W-:Y:S05]  /*b7b0*/  EXIT ;  /* 0x000000000000794d */ /* 0x000fea0003800000 */
.L_x_4819:
        /* <DEDUP_REMOVED lines=21> */
.L_x_4829:
[----:B------:R-:W0:Y:S02]  /*b910*/  F2I.U64.TRUNC R2, R2 ;  /* 0x0000000200027311 */ /* 0x000e24000020d800 */
[----:B0-----:R-:W-:Y:S01]  /*b920*/  STG.E.64 desc[UR36][R16.64], R2 ;  /* 0x0000000210007986 */ /* 0x001fe2000c101b24 */
[----:B------:R-:W-:Y:S05]  /*b930*/  EXIT ;  /* 0x000000000000794d */ /* 0x000fea0003800000 */
.L_x_4828:
[----:B------:R-:W0:Y:S02]  /*b940*/  F2I.FTZ.U32.TRUNC.NTZ R3, R2 ;  /* 0x0000000200037305 */ /* 0x000e24000021f000 */
[----:B0-----:R-:W-:Y:S01]  /*b950*/  STG.E desc[UR36][R16.64], R3 ;  /* 0x0000000310007986 */ /* 0x001fe2000c101924 */
[----:B------:R-:W-:Y:S05]  /*b960*/  EXIT ;  /* 0x000000000000794d */ /* 0x000fea0003800000 */
.L_x_4818:
        /* <DEDUP_REMOVED lines=10> */
.L_x_4831:
[----:B------:R-:W-:Y:S01]  /*ba10*/  FMUL.FTZ R4, R2, 1 ;  /* 0x3f80000002047820 */ /* 0x000fe20000410000 */
[----:B------:R-:W-:-:S05]  /*ba20*/  CS2R R6, SRZ ;  /* 0x0000000000067805 */ /* 0x000fca000001ff00 */
[----:B------:R-:W0:Y:S02]  /*ba30*/  F2F.F64.F32 R4, R4 ;  /* 0x0000000400047310 */ /* 0x000e240000201800 */
[----:B0-----:R-:W-:Y:S01]  /*ba40*/  STG.E.128 desc[UR36][R16.64], R4 ;  /* 0x0000000410007986 */ /* 0x001fe2000c101d24 */
[----:B------:R-:W-:Y:S05]  /*ba50*/  EXIT ;  /* 0x000000000000794d */ /* 0x000fea0003800000 */
.L_x_4830:
[----:B------:R-:W-:-:S09]  /*ba60*/  UISETP.NE.AND UP0, UPT, UR4, 0xf, UPT ;  /* 0x0000000f0400788c */ /* 0x000fd2000bf05270 */
[----:B------:R-:W-:Y:S05]  /*ba70*/  BRA.U !UP0, `(.L_x_4832) ;  /* 0x0000000108e07547 */ /* 0x000fea000b800000 */
[----:B------:R-:W-:-:S09]  /*ba80*/  UISETP.NE.AND UP0, UPT, UR4, 0x17, UPT ;  /* 0x000000170400788c */ /* 0x000fd2000bf05270 */
[----:B------:R-:W-:Y:S05]  /*ba90*/  BRA.U !UP0, `(.L_x_4833) ;  /* 0x00000001088c7547 */ /* 0x000fea000b800000 */
[----:B------:R-:W-:-:S09]  /*baa0*/  UISETP.NE.AND UP0, UPT, UR4, 0x18, UPT ;  /* 0x000000180400788c */ /* 0x000fd2000bf05270 */
[----:B------:R-:W-:Y:S05]  /*bab0*/  BRA.U !UP0, `(.L_x_4834) ;  /* 0x0000000108447547 */ /* 0x000fea000b800000 */
.L_x_4811:
        /* <DEDUP_REMOVED lines=16> */
.L_x_4835:
[----:B------:R-:W-:Y:S05]  /*bbc0*/  EXIT ;  /* 0x000000000000794d */ /* 0x000fea0003800000 */
.L_x_4834:
        /* <DEDUP_REMOVED lines=12> */
.L_x_4837:
[----:B------:R-:W-:Y:S05]  /*bc90*/  BSYNC.RECONVERGENT B0 ;  /* 0x0000000000007941 */ /* 0x000fea0003800200 */
.L_x_4836:
[----:B------:R-:W-:-:S05]  /*bca0*/  LOP3.LUT R3, R0, 0x80, R5, 0xf8, !PT ;  /* 0x0000008000037812 */ /* 0x000fca00078ef805 */
[----:B------:R-:W-:Y:S01]  /*bcb0*/  STG.E.U8 desc[UR36][R16.64], R3 ;  /* 0x0000000310007986 */ /* 0x000fe2000c101124 */
[----:B------:R-:W-:Y:S05]  /*bcc0*/  EXIT ;  /* 0x000000000000794d */ /* 0x000fea0003800000 */
.L_x_4833:
        /* <DEDUP_REMOVED lines=11> */
.L_x_4839:
[----:B------:R-:W-:Y:S01]  /*bd80*/  HFMA2 R0, -RZ, RZ, 0, 7.569789886474609375e-06 ;  /* 0x0000007fff007431 */ /* 0x000fe200000001ff */
[----:B------:R-:W-:-:S04]  /*bd90*/  ISETP.GT.U32.AND P0, PT, R4, 0x7f800000, PT ;  /* 0x7f8000000400780c */ /* 0x000fc80003f04070 */
[----:B------:R-:W-:-:S09]  /*bda0*/  SEL R0, R0, 0x7c, P0 ;  /* 0x0000007c00007807 */ /* 0x000fd20000000000 */
.L_x_4840:
[----:B------:R-:W-:Y:S05]  /*bdb0*/  BSYNC.RECONVERGENT B0 ;  /* 0x0000000000007941 */ /* 0x000fea0003800200 */
.L_x_4838:
[----:B------:R-:W-:-:S04]  /*bdc0*/  SHF.R.U32.HI R3, RZ, 0x18, R2 ;  /* 0x00000018ff037819 */ /* 0x000fc80000011602 */
[----:B------:R-:W-:-:S05]  /*bdd0*/  LOP3.LUT R3, R0, 0x80, R3, 0xf8, !PT ;  /* 0x0000008000037812 */ /* 0x000fca00078ef803 */
[----:B------:R-:W-:Y:S01]  /*bde0*/  STG.E.U8 desc[UR36][R16.64], R3 ;  /* 0x0000000310007986 */ /* 0x000fe2000c101124 */
[----:B------:R-:W-:Y:S05]  /*bdf0*/  EXIT ;  /* 0x000000000000794d */ /* 0x000fea0003800000 */
.L_x_4832:
[----:B------:R-:W-:-:S05]  /*be00*/  F2FP.BF16.F32.PACK_AB R2, RZ, R2 ;  /* 0x00000002ff02723e */ /* 0x000fca00000010ff */
[----:B------:R-:W-:Y:S01]  /*be10*/  STG.E.U16 desc[UR36][R16.64], R2 ;  /* 0x0000000210007986 */ /* 0x000fe2000c101524 */
[----:B------:R-:W-:Y:S05]  /*be20*/  EXIT ;  /* 0x000000000000794d */ /* 0x000fea0003800000 */
.L_x_4841:
        /* <DEDUP_REMOVED lines=13> */
.L_x_5762:


//--------------------- .text._ZN2at6native27unrolled_elementwise_kernelIZZZNS0_66_GLOBAL__N__d53a5ca4_28_ActivationLeakyReluKernel_cu_9e10b42f_311217leaky_relu_kernelERNS_18TensorIteratorBaseERKN3c106ScalarEENKUlvE_clEvENKUlvE0_clEvEUlfE_St5arrayIPcLm2EELi4E23TrivialOffsetCalculatorILi1EjESG_NS0_6memory12LoadWithCastILi1EEENSH_13StoreWithCastILi1EEEEEviT_T0_T2_T3_T4_T5_ --------------------------
	.section	.text._ZN2at6native27unrolled_elementwise_kernelIZZZNS0_66_GLOBAL__N__d53a5ca4_28_ActivationLeakyReluKernel_cu_9e10b42f_311217leaky_relu_kernelERNS_18TensorIteratorBaseERKN3c106ScalarEENKUlvE_clEvENKUlvE0_clEvEUlfE_St5arrayIPcLm2EELi4E23TrivialOffsetCalculatorILi1EjESG_NS0_6memory12LoadWithCastILi1EEENSH_13StoreWithCastILi1EEEEEviT_T0_T2_T3_T4_T5_,"ax",@progbits
	.align	128
        .global         _ZN2at6native27unrolled_elementwise_kernelIZZZNS0_66_GLOBAL__N__d53a5ca4_28_ActivationLeakyReluKernel_cu_9e10b42f_311217leaky_relu_kernelERNS_18TensorIteratorBaseERKN3c106ScalarEENKUlvE_clEvENKUlvE0_clEvEUlfE_St5arrayIPcLm2EELi4E23TrivialOffsetCalculatorILi1EjESG_NS0_6memory12LoadWithCastILi1EEENSH_13StoreWithCastILi1EEEEEviT_T0_T2_T3_T4_T5_
        .type           _ZN2at6native27unrolled_elementwise_kernelIZZZNS0_66_GLOBAL__N__d53a5ca4_28_ActivationLeakyReluKernel_cu_9e10b42f_311217leaky_relu_kernelERNS_18TensorIteratorBaseERKN3c106ScalarEENKUlvE_clEvENKUlvE0_clEvEUlfE_St5arrayIPcLm2EELi4E23TrivialOffsetCalculatorILi1EjESG_NS0_6memory12LoadWithCastILi1EEENSH_13StoreWithCastILi1EEEEEviT_T0_T2_T3_T4_T5_,@function
        .size           _ZN2at6native27unrolled_elementwise_kernelIZZZNS0_66_GLOBAL__N__d53a5ca4_28_ActivationLeakyReluKernel_cu_9e10b42f_311217leaky_relu_kernelERNS_18TensorIteratorBaseERKN3c106ScalarEENKUlvE_clEvENKUlvE0_clEvEUlfE_St5arrayIPcLm2EELi4E23TrivialOffsetCalculatorILi1EjESG_NS0_6memory12LoadWithCastILi1EEENSH_13StoreWithCastILi1EEEEEviT_T0_T2_T3_T4_T5_,(.L_x_5763 - _ZN2at6native27unrolled_elementwise_kernelIZZZNS0_66_GLOBAL__N__d53a5ca4_28_ActivationLeakyReluKernel_cu_9e10b42f_311217leaky_relu_kernelERNS_18TensorIteratorBaseERKN3c106ScalarEENKUlvE_clEvENKUlvE0_clEvEUlfE_St5arrayIPcLm2EELi4E23TrivialOffsetCalculatorILi1EjESG_NS0_6memory12LoadWithCastILi1EEENSH_13StoreWithCastILi1EEEEEviT_T0_T2_T3_T4_T5_)
        .other          _ZN2at6native27unrolled_elementwise_kernelIZZZNS0_66_GLOBAL__N__d53a5ca4_28_ActivationLeakyReluKernel_cu_9e10b42f_311217leaky_relu_kernelERNS_18TensorIteratorBaseERKN3c106ScalarEENKUlvE_clEvENKUlvE0_clEvEUlfE_St5arrayIPcLm2EELi4E23TrivialOffsetCalculatorILi1EjESG_NS0_6memory12LoadWithCastILi1EEENSH_13StoreWithCastILi1EEEEEviT_T0_T2_T3_T4_T5_,@"STO_CUDA_ENTRY STV_DEFAULT"
_ZN2at6native27unrolled_elementwise_kernelIZZZNS0_66_GLOBAL__N__d53a5ca4_28_ActivationLeakyReluKernel_cu_9e10b42f_311217leaky_relu_kernelERNS_18TensorIteratorBaseERKN3c106ScalarEENKUlvE_clEvENKUlvE0_clEvEUlfE_St5arrayIPcLm2EELi4E23TrivialOffsetCalculatorILi1EjESG_NS0_6memory12LoadWithCastILi1EEENSH_13StoreWithCastILi1EEEEEviT_T0_T2_T3_T4_T5_:
.text._ZN2at6native27unrolled_elementwise_kernelIZZZNS0_66_GLOBAL__N__d53a5ca4_28_ActivationLeakyReluKernel_cu_9e10b42f_311217leaky_relu_kernelERNS_18TensorIteratorBaseERKN3c106ScalarEENKUlvE_clEvENKUlvE0_clEvEUlfE_St5arrayIPcLm2EELi4E23TrivialOffsetCalculatorILi1EjESG_NS0_6memory12LoadWithCastILi1EEENSH_13StoreWithCastILi1EEEEEviT_T0_T2_T3_T4_T5_:
[----:B------:R-:W0:Y:S01]  /*0000*/  LDC R1, c[0x0][0x37c] ;  /* 0x0000df00ff017b82 */ /* 0x000e220000000800 */
[----:B------:R-:W1:Y:S07]  /*0010*/  S2R R2, SR_CTAID.X ;  /* 0x0000000000027919 */ /* 0x000e6e0000002500 */
[----:B------:R-:W1:Y:S01]  /*0020*/  LDC R3, c[0x0][0x380] ;  /* 0x0000e000ff037b82 */ /* 0x000e620000000800 */
[----:B------:R-:W2:Y:S01]  /*0030*/  LDCU.64 UR36, c[0x0][0x358] ;  /* 0x00006b00ff2477ac */ /* 0x000ea20008000a00 */
[----:B------:R-:W-:Y:S01]  /*0040*/  BSSY.RECONVERGENT B7, `(.L_x_4842) ;  /* 0x00000ec000077945 */ /* 0x000fe20003800200 */
[----:B------:R-:W3:Y:S01]  /*0050*/  S2R R17, SR_TID.X ;  /* 0x0000000000117919 */ /* 0x000ee20000002100 */
[----:B------:R-:W-:Y:S01]  /*0060*/  IMAD.MOV.U32 R18, RZ, RZ, RZ ;  /* 0x000000ffff127224 */ /* 0x000fe200078e00ff */
        /* <DEDUP_REMOVED lines=26> */
.L_x_4848:
[----:B------:R-:W2:Y:S02]  /*0210*/  LDG.E.U8 R4, desc[UR36][R4.64] ;  /* 0x0000002404047981 */ /* 0x000ea4000c1e1100 */
[----:B--2---:R-:W-:Y:S01]  /*0220*/  I2FP.F32.U32 R18, R4 ;  /* 0x0000000400127245 */ /* 0x004fe20000201000 */
[----:B------:R-:W-:Y:S06]  /*0230*/  BRA `(.L_x_4850) ;  /* 0x0000000c00287947 */ /* 0x000fec0003800000 */
.L_x_4847:
        /* <DEDUP_REMOVED lines=9> */
.L_x_4852:
[----:B------:R-:W2:Y:S02]  /*02d0*/  LDG.E R4, desc[UR36][R4.64] ;  /* 0x0000002404047981 */ /* 0x000ea4000c1e1900 */
[----:B--2---:R-:W-:Y:S01]  /*02e0*/  I2FP.F32.S32 R18, R4 ;  /* 0x0000000400127245 */ /* 0x004fe20000201400 */
[----:B------:R-:W-:Y:S06]  /*02f0*/  BRA `(.L_x_4850) ;  /* 0x0000000800f87947 */ /* 0x000fec0003800000 */
.L_x_4851:
[----:B------:R-:W2:Y:S02]  /*0300*/  LDG.E.U16 R4, desc[UR36][R4.64] ;  /* 0x0000002404047981 */ /* 0x000ea4000c1e1500 */
[----:B--2---:R2:W3:Y:S01]  /*0310*/  I2F.S16 R18, R4 ;  /* 0x0000000400127306 */ /* 0x0044e20000101400 */
[----:B------:R-:W-:Y:S05]  /*0320*/  BRA `(.L_x_4850) ;  /* 0x0000000800ec7947 */ /* 0x000fea0003800000 */
.L_x_4846:
        /* <DEDUP_REMOVED lines=8> */
.L_x_4854:
[----:B------:R-:W2:Y:S02]  /*03b0*/  LDG.E.U16 R4, desc[UR36][R4.64] ;  /* 0x0000002404047981 */ /* 0x000ea4000c1e1500 */
[----:B--2---:R-:W-:Y:S01]  /*03c0*/  HADD2.F32 R18, -RZ, R4.H0_H0 ;  /* 0x20000004ff127230 */ /* 0x004fe20000004100 */
[----:B------:R-:W-:Y:S06]  /*03d0*/  BRA `(.L_x_4850) ;  /* 0x0000000800c07947 */ /* 0x000fec0003800000 */
.L_x_4853:
        /* <DEDUP_REMOVED lines=8> */
.L_x_4856:
[----:B------:R-:W2:Y:S02]  /*0460*/  LDG.E.U16 R4, desc[UR36][R4.64] ;  /* 0x0000002404047981 */ /* 0x000ea4000c1e1500 */
[----:B--2---:R-:W-:Y:S01]  /*0470*/  HADD2.F32 R18, -RZ, R4.H0_H0 ;  /* 0x20000004ff127230 */ /* 0x004fe20000004100 */
[----:B------:R-:W-:Y:S06]  /*0480*/  BRA `(.L_x_4850) ;  /* 0x0000000800947947 */ /* 0x000fec0003800000 */
.L_x_4855:
[----:B------:R-:W2:Y:S01]  /*0490*/  LDG.E.64 R4, desc[UR36][R4.64] ;  /* 0x0000002404047981 */ /* 0x000ea2000c1e1b00 */
[----:B------:R-:W-:Y:S01]  /*04a0*/  UMOV UR4, 0xf0000000 ;  /* 0xf000000000047882 */ /* 0x000fe20000000000 */
[----:B------:R-:W-:Y:S01]  /*04b0*/  UMOV UR5, 0x380fffff ;  /* 0x380fffff00057882 */ /* 0x000fe20000000000 */
[----:B--2---:R-:W0:Y:S01]  /*04c0*/  F2F.F32.F64 R18, R4 ;  /* 0x0000000400127310 */ /* 0x004e220000301000 */
[----:B------:R-:W-:-:S14]  /*04d0*/  DSETP.GEU.AND P0, PT, |R4|, UR4, PT ;  /* 0x0000000404007e2a */ /* 0x000fdc000bf0e200 */
[----:B0-----:R-:W-:Y:S01]  /*04e0*/  @!P0 FMUL R18, R18, 1.175494350822287508e-38 ;  /* 0x0080000012128820 */ /* 0x001fe20000400000 */
[----:B------:R-:W-:Y:S06]  /*04f0*/  BRA `(.L_x_4850) ;  /* 0x0000000800787947 */ /* 0x000fec0003800000 */
.L_x_4845:
        /* <DEDUP_REMOVED lines=12> */
.L_x_4859:
[----:B------:R-:W2:Y:S01]  /*05c0*/  LDG.E.64 R4, desc[UR36][R4.64] ;  /* 0x0000002404047981 */ /* 0x000ea2000c1e1b00 */
[----:B------:R-:W-:Y:S01]  /*05d0*/  UMOV UR4, 0xf0000000 ;  /* 0xf000000000047882 */ /* 0x000fe20000000000 */
[----:B------:R-:W-:Y:S01]  /*05e0*/  UMOV UR5, 0x380fffff ;  /* 0x380fffff00057882 */ /* 0x000fe20000000000 */
[----:B--2---:R-:W0:Y:S01]  /*05f0*/  F2F.F32.F64 R18, R4 ;  /* 0x0000000400127310 */ /* 0x004e220000301000 */
[----:B------:R-:W-:-:S14]  /*0600*/  DSETP.GEU.AND P0, PT, |R4|, UR4, PT ;  /* 0x0000000404007e2a */ /* 0x000fdc000bf0e200 */
[----:B0-----:R-:W-:Y:S01]  /*0610*/  @!P0 FMUL R18, R18, 1.175494350822287508e-38 ;  /* 0x0080000012128820 */ /* 0x001fe20000400000 */
[----:B------:R-:W-:Y:S06]  /*0620*/  BRA `(.L_x_4850) ;  /* 0x00000008002c7947 */ /* 0x000fec0003800000 */
.L_x_4858:
        /* <DEDUP_REMOVED lines=25> */
.L_x_4861:
        /* <DEDUP_REMOVED lines=13> */
.L_x_4860:
[----:B------:R-:W2:Y:S02]  /*0890*/  LDG.E.U16 R4, desc[UR36][R4.64] ;  /* 0x0000002404047981 */ /* 0x000ea4000c1e1500 */
[----:B--2---:R-:W-:Y:S01]  /*08a0*/  IMAD.U32 R18, R4, 0x10000, RZ ;  /* 0x0001000004127824 */ /* 0x004fe200078e00ff */
[----:B------:R-:W-:Y:S06]  /*08b0*/  BRA `(.L_x_4850) ;  /* 0x0000000400887947 */ /* 0x000fec0003800000 */
.L_x_4857:
        /* <DEDUP_REMOVED lines=11> */
.L_x_4864:
        /* <DEDUP_REMOVED lines=20> */
.L_x_4866:
[----:B------:R-:W-:Y:S05]  /*0ab0*/  BSYNC.RECONVERGENT B0 ;  /* 0x0000000000007941 */ /* 0x000fea0003800200 */
.L_x_4865:
[----:B------:R-:W-:Y:S01]  /*0ac0*/  IMAD.SHL.U32 R0, R0, 0x100000, RZ ;  /* 0x0010000000007824 */ /* 0x000fe200078e00ff */
[----:B------:R-:W-:-:S04]  /*0ad0*/  LEA R3, R3, 0x3b800000, 0x17 ;  /* 0x3b80000003037811 */ /* 0x000fc800078eb8ff */
[----:B------:R-:W-:Y:S01]  /*0ae0*/  LOP3.LUT R18, R3, R0, R7, 0xfe, !PT ;  /* 0x0000000003127212 */ /* 0x000fe200078efe07 */
[----:B------:R-:W-:Y:S06]  /*0af0*/  BRA `(.L_x_4850) ;  /* 0x0000000000f87947 */ /* 0x000fec0003800000 */
.L_x_4863:
        /* <DEDUP_REMOVED lines=20> */
.L_x_4868:
[----:B------:R-:W-:Y:S05]  /*0c40*/  BSYNC.RECONVERGENT B0 ;  /* 0x0000000000007941 */ /* 0x000fea0003800200 */
.L_x_4867:
[----:B------:R-:W-:Y:S01]  /*0c50*/  IMAD.SHL.U32 R0, R0, 0x200000, RZ ;  /* 0x0020000000007824 */ /* 0x000fe200078e00ff */
[----:B------:R-:W-:-:S04]  /*0c60*/  LEA R3, R3, 0x37800000, 0x17 ;  /* 0x3780000003037811 */ /* 0x000fc800078eb8ff */
[----:B------:R-:W-:Y:S01]  /*0c70*/  LOP3.LUT R18, R3, R0, R7, 0xfe, !PT ;  /* 0x0000000003127212 */ /* 0x000fe200078efe07 */
[----:B------:R-:W-:Y:S06]  /*0c80*/  BRA `(.L_x_4850) ;  /* 0x0000000000947947 */ /* 0x000fec0003800000 */
.L_x_4862:
[----:B------:R-:W-:-:S09]  /*0c90*/  UISETP.NE.AND UP0, UPT, UR4, 0x1c, UPT ;  /* 0x0000001c0400788c */ /* 0x000fd2000bf05270 */
[----:B------:R-:W-:Y:S05]  /*0ca0*/  BRA.U !UP0, `(.L_x_4869) ;  /* 0x0000000108847547 */ /* 0x000fea000b800000 */
[----:B------:R-:W-:-:S09]  /*0cb0*/  UISETP.NE.AND UP0, UPT, UR4, 0x1d, UPT ;  /* 0x0000001d0400788c */ /* 0x000fd2000bf05270 */
[----:B------:R-:W-:Y:S05]  /*0cc0*/  BRA.U !UP0, `(.L_x_4870) ;  /* 0x0000000108707547 */ /* 0x000fea000b800000 */
[----:B------:R-:W-:-:S09]  /*0cd0*/  UISETP.NE.AND UP0, UPT, UR4, 0x2c, UPT ;  /* 0x0000002c0400788c */ /* 0x000fd2000bf05270 */
[----:B------:R-:W-:Y:S05]  /*0ce0*/  BRA.U !UP0, `(.L_x_4871) ;  /* 0x0000000108487547 */ /* 0x000fea000b800000 */
.L_x_4849:
        /* <DEDUP_REMOVED lines=16> */
.L_x_4872:
[----:B------:R-:W-:Y:S01]  /*0df0*/  IMAD.MOV.U32 R18, RZ, RZ, RZ ;  /* 0x000000ffff127224 */ /* 0x000fe200078e00ff */
[----:B------:R-:W-:Y:S06]  /*0e00*/  BRA `(.L_x_4850) ;  /* 0x0000000000347947 */ /* 0x000fec0003800000 */
.L_x_4871:
        /* <DEDUP_REMOVED lines=8> */
.L_x_4870:
[----:B------:R-:W2:Y:S02]  /*0e90*/  LDG.E.64 R4, desc[UR36][R4.64] ;  /* 0x0000002404047981 */ /* 0x000ea4000c1e1b00 */
[----:B--2---:R0:W1:Y:S01]  /*0ea0*/  I2F.U64 R18, R4 ;  /* 0x0000000400127312 */ /* 0x0040620000301000 */
[----:B------:R-:W-:Y:S05]  /*0eb0*/  BRA `(.L_x_4850) ;  /* 0x0000000000087947 */ /* 0x000fea0003800000 */
.L_x_4869:
[----:B------:R-:W2:Y:S02]  /*0ec0*/  LDG.E R4, desc[UR36][R4.64] ;  /* 0x0000002404047981 */ /* 0x000ea4000c1e1900 */
[----:B--2---:R-:W-:-:S07]  /*0ed0*/  I2FP.F32.U32 R18, R4 ;  /* 0x0000000400127245 */ /* 0x004fce0000201000 */
.L_x_4850:
[----:B------:R-:W-:Y:S05]  /*0ee0*/  BSYNC.RECONVERGENT B6 ;  /* 0x0000000000067941 */ /* 0x000fea0003800200 */
.L_x_4844:
[----:B------:R-:W-:-:S07]  /*0ef0*/  VIADD R17, R27, 0x80 ;  /* 0x000000801b117836 */ /* 0x000fce0000000000 */
.L_x_4843:
[----:B------:R-:W-:Y:S05]  /*0f00*/  BSYNC.RECONVERGENT B7 ;  /* 0x0000000000077941 */ /* 0x000fea0003800200 */
.L_x_4842:
[----:B------:R-:W-:Y:S01]  /*0f10*/  ISETP.GE.AND P0, PT, R17, R26, PT ;  /* 0x0000001a1100720c */ /* 0x000fe20003f06270 */
[----:B------:R-:W-:Y:S01]  /*0f20*/  BSSY.RECONVERGENT B7, `(.L_x_4873) ;  /* 0x00000e7000077945 */ /* 0x000fe20003800200 */
[----:B------:R-:W-:-:S11]  /*0f30*/  IMAD.MOV.U32 R22, RZ, RZ, RZ ;  /* 0x000000ffff167224 */ /* 0x000fd600078e00ff */
[----:B------:R-:W-:Y:S05]  /*0f40*/  @P0 BRA `(.L_x_4874) ;  /* 0x0000000c00900947 */ /* 0x000fea0003800000 */
[----:B0-2-4-:R-:W0:Y:S01]  /*0f50*/  LDC.64 R4, c[0x0][0x3a0] ;  /* 0x0000e800ff047b82 */ /* 0x015e220000000a00 */
        /* <DEDUP_REMOVED lines=20> */
.L_x_4879:
[----:B------:R-:W2:Y:S02]  /*10a0*/  LDG.E.U8 R4, desc[UR36][R4.64] ;  /* 0x0000002404047981 */ /* 0x000ea4000c1e1100 */
[----:B--2---:R-:W-:Y:S01]  /*10b0*/  I2FP.F32.U32 R22, R4 ;  /* 0x0000000400167245 */ /* 0x004fe20000201000 */
[----:B------:R-:W-:Y:S06]  /*10c0*/  BRA `(.L_x_4881) ;  /* 0x0000000c00287947 */ /* 0x000fec0003800000 */
.L_x_4878:
        /* <DEDUP_REMOVED lines=9> */
.L_x_4883:
[----:B------:R-:W2:Y:S02]  /*1160*/  LDG.E R4, desc[UR36][R4.64] ;  /* 0x0000002404047981 */ /* 0x000ea4000c1e1900 */
[----:B--2---:R-:W-:Y:S01]  /*1170*/  I2FP.F32.S32 R22, R4 ;  /* 0x0000000400167245 */ /* 0x004fe20000201400 */
[----:B------:R-:W-:Y:S06]  /*1180*/  BRA `(.L_x_4881) ;  /* 0x0000000800f87947 */ /* 0x000fec0003800000 */
.L_x_4882:
[----:B------:R-:W2:Y:S02]  /*1190*/  LDG.E.U16 R4, desc[UR36][R4.64] ;  /* 0x0000002404047981 */ /* 0x000ea4000c1e1500 */
[----:B--2---:R0:W2:Y:S01]  /*11a0*/  I2F.S16 R22, R4 ;  /* 0x0000000400167306 */ /* 0x0040a20000101400 */
[----:B------:R-:W-:Y:S05]  /*11b0*/  BRA `(.L_x_4881) ;  /* 0x0000000800ec7947 */ /* 0x000fea0003800000 */
.L_x_4877:
        /* <DEDUP_REMOVED lines=8> */
.L_x_4885:
[----:B------:R-:W2:Y:S02]  /*1240*/  LDG.E.U16 R4, desc[UR36][R4.64] ;  /* 0x0000002404047981 */ /* 0x000ea4000c1e1500 */
[----:B--2---:R-:W-:Y:S01]  /*1250*/  HADD2.F32 R22, -RZ, R4.H0_H0 ;  /* 0x20000004ff167230 */ /* 0x004fe20000004100 */
[----:B------:R-:W-:Y:S06]  /*1260*/  BRA `(.L_x_4881) ;  /* 0x0000000800c07947 */ /* 0x000fec0003800000 */
.L_x_4884:
        /* <DEDUP_REMOVED lines=8> */
.L_x_4887:
[----:B------:R-:W2:Y:S02]  /*12f0*/  LDG.E.U16 R4, desc[UR36][R4.64] ;  /* 0x0000002404047981 */ /* 0x000ea4000c1e1500 */
[----:B--2---:R-:W-:Y:S01]  /*1300*/  HADD2.F32 R22, -RZ, R4.H0_H0 ;  /* 0x20000004ff167230 */ /* 0x004fe20000004100 */
[----:B------:R-:W-:Y:S06]  /*1310*/  BRA `(.L_x_4881) ;  /* 0x0000000800947947 */ /* 0x000fec0003800000 */
.L_x_4886:
[----:B------:R-:W2:Y:S01]  /*1320*/  LDG.E.64 R4, desc[UR36][R4.64] ;  /* 0x0000002404047981 */ /* 0x000ea2000c1e1b00 */
[----:B------:R-:W-:Y:S01]  /*1330*/  UMOV UR4, 0xf0000000 ;  /* 0xf000000000047882 */ /* 0x000fe20000000000 */
[----:B------:R-:W-:Y:S01]  /*1340*/  UMOV UR5, 0x380fffff ;  /* 0x380fffff00057882 */ /* 0x000fe20000000000 */
[----:B--2---:R-:W0:Y:S01]  /*1350*/  F2F.F32.F64 R22, R4 ;  /* 0x0000000400167310 */ /* 0x004e220000301000 */
[----:B------:R-:W-:-:S14]  /*1360*/  DSETP.GEU.AND P0, PT, |R4|, UR4, PT ;  /* 0x0000000404007e2a */ /* 0x000fdc000bf0e200 */
[----:B0-----:R-:W-:Y:S01]  /*1370*/  @!P0 FMUL R22, R22, 1.175494350822287508e-38 ;  /* 0x0080000016168820 */ /* 0x001fe20000400000 */
[----:B------:R-:W-:Y:S06]  /*1380*/  BRA `(.L_x_4881) ;  /* 0x0000000800787947 */ /* 0x000fec0003800000 */
.L_x_4876:
        /* <DEDUP_REMOVED lines=12> */
.L_x_4890:
[----:B------:R-:W2:Y:S01]  /*1450*/  LDG.E.64 R4, desc[UR36][R4.64] ;  /* 0x0000002404047981 */ /* 0x000ea2000c1e1b00 */
[----:B------:R-:W-:Y:S01]  /*1460*/  UMOV UR4, 0xf0000000 ;  /* 0xf000000000047882 */ /* 0x000fe20000000000 */
[----:B------:R-:W-:Y:S01]  /*1470*/  UMOV UR5, 0x380fffff ;  /* 0x380fffff00057882 */ /* 0x000fe20000000000 */
[----:B--2---:R-:W0:Y:S01]  /*1480*/  F2F.F32.F64 R22, R4 ;  /* 0x0000000400167310 */ /* 0x004e220000301000 */
[----:B------:R-:W-:-:S14]  /*1490*/  DSETP.GEU.AND P0, PT, |R4|, UR4, PT ;  /* 0x0000000404007e2a */ /* 0x000fdc000bf0e200 */
[----:B0-----:R-:W-:Y:S01]  /*14a0*/  @!P0 FMUL R22, R22, 1.175494350822287508e-38 ;  /* 0x0080000016168820 */ /* 0x001fe20000400000 */
[----:B------:R-:W-:Y:S06]  /*14b0*/  BRA `(.L_x_4881) ;  /* 0x00000008002c7947 */ /* 0x000fec0003800000 */
.L_x_4889:
        /* <DEDUP_REMOVED lines=25> */
.L_x_4892:
        /* <DEDUP_REMOVED lines=13> */
.L_x_4891:
[----:B------:R-:W2:Y:S02]  /*1720*/  LDG.E.U16 R4, desc[UR36][R4.64] ;  /* 0x0000002404047981 */ /* 0x000ea4000c1e1500 */
[----:B--2---:R-:W-:Y:S01]  /*1730*/  IMAD.U32 R22, R4, 0x10000, RZ ;  /* 0x0001000004167824 */ /* 0x004fe200078e00ff */
[----:B------:R-:W-:Y:S06]  /*1740*/  BRA `(.L_x_4881) ;  /* 0x0000000400887947 */ /* 0x000fec0003800000 */
.L_x_4888:
        /* <DEDUP_REMOVED lines=11> */
.L_x_4895:
        /* <DEDUP_REMOVED lines=20> */
.L_x_4897:
[----:B------:R-:W-:Y:S05]  /*1940*/  BSYNC.RECONVERGENT B0 ;  /* 0x0000000000007941 */ /* 0x000fea0003800200 */
.L_x_4896:
[----:B------:R-:W-:Y:S01]  /*1950*/  IMAD.SHL.U32 R0, R0, 0x100000, RZ ;  /* 0x0010000000007824 */ /* 0x000fe200078e00ff */
[----:B------:R-:W-:-:S04]  /*1960*/  LEA R3, R3, 0x3b800000, 0x17 ;  /* 0x3b80000003037811 */ /* 0x000fc800078eb8ff */
[----:B------:R-:W-:Y:S01]  /*1970*/  LOP3.LUT R22, R3, R0, R7, 0xfe, !PT ;  /* 0x0000000003167212 */ /* 0x000fe200078efe07 */
[----:B------:R-:W-:Y:S06]  /*1980*/  BRA `(.L_x_4881) ;  /* 0x0000000000f87947 */ /* 0x000fec0003800000 */
.L_x_4894:
        /* <DEDUP_REMOVED lines=20> */
.L_x_4899:
[----:B------:R-:W-:Y:S05]  /*1ad0*/  BSYNC.RECONVERGENT B0 ;  /* 0x0000000000007941 */ /* 0x000fea0003800200 */
.L_x_4898:
[----:B------:R-:W-:Y:S01]  /*1ae0*/  IMAD.SHL.U32 R0, R0, 0x200000, RZ ;  /* 0x0020000000007824 */ /* 0x000fe200078e00ff */
[----:B------:R-:W-:-:S04]  /*1af0*/  LEA R3, R3, 0x37800000, 0x17 ;  /* 0x3780000003037811 */ /* 0x000fc800078eb8ff */
[----:B------:R-:W-:Y:S01]  /*1b00*/  LOP3.LUT R22, R3, R0, R7, 0xfe, !PT ;  /* 0x0000000003167212 */ /* 0x000fe200078efe07 */
[----:B------:R-:W-:Y:S06]  /*1b10*/  BRA `(.L_x_4881) ;  /* 0x0000000000947947 */ /* 0x000fec0003800000 */
.L_x_4893:
        /* <DEDUP_REMOVED lines=14> */
.L_x_4880:
        /* <DEDUP_REMOVED lines=16> */
.L_x_4902:
[----:B------:R-:W-:Y:S01]  /*1d00*/  IMAD.MOV.U32 R22, RZ, RZ, RZ ;  /* 0x000000ffff167224 */ /* 0x000fe200078e00ff */
[----:B------:R-:W-:Y:S06]  /*1d10*/  BRA `(.L_x_4881) ;  /* 0x0000000000147947 */ /* 0x000fec0003800000 */
.L_x_4901:
[----:B------:R-:W2:Y:S02]  /*1d20*/  LDG.E.64 R4, desc[UR36][R4.64] ;  /* 0x0000002404047981 */ /* 0x000ea4000c1e1b00 */
[----:B--2---:R0:W2:Y:S01]  /*1d30*/  I2F.U64 R22, R4 ;  /* 0x0000000400167312 */ /* 0x0040a20000301000 */
[----:B------:R-:W-:Y:S05]  /*1d40*/  BRA `(.L_x_4881) ;  /* 0x0000000000087947 */ /* 0x000fea0003800000 */
.L_x_4900:
[----:B------:R-:W2:Y:S02]  /*1d50*/  LDG.E R4, desc[UR36][R4.64] ;  /* 0x0000002404047981 */ /* 0x000ea4000c1e1900 */
[----:B--2---:R-:W-:-:S07]  /*1d60*/  I2FP.F32.U32 R22, R4 ;  /* 0x0000000400167245 */ /* 0x004fce0000201000 */
.L_x_4881:
[----:B------:R-:W-:Y:S05]  /*1d70*/  BSYNC.RECONVERGENT B6 ;  /* 0x0000000000067941 */ /* 0x000fea0003800200 */
.L_x_4875:
[----:B------:R-:W-:-:S07]  /*1d80*/  VIADD R17, R17, 0x80 ;  /* 0x0000008011117836 */ /* 0x000fce0000000000 */
.L_x_4874:
[----:B------:R-:W-:Y:S05]  /*1d90*/  BSYNC.RECONVERGENT B7 ;  /* 0x0000000000077941 */ /* 0x000fea0003800200 */
.L_x_4873:
        /* <DEDUP_REMOVED lines=25> */
.L_x_4909:
[----:B------:R-:W2:Y:S02]  /*1f30*/  LDG.E.U8 R4, desc[UR36][R4.64] ;  /* 0x0000002404047981 */ /* 0x000ea4000c1e1100 */
[----:B--2---:R-:W-:Y:S01]  /*1f40*/  I2FP.F32.U32 R24, R4 ;  /* 0x0000000400187245 */ /* 0x004fe20000201000 */
[----:B------:R-:W-:Y:S06]  /*1f50*/  BRA `(.L_x_4911) ;  /* 0x0000000c00287947 */ /* 0x000fec0003800000 */
.L_x_4908:
        /* <DEDUP_REMOVED lines=9> */
.L_x_4913:
[----:B------:R-:W2:Y:S02]  /*1ff0*/  LDG.E R4, desc[UR36][R4.64] ;  /* 0x0000002404047981 */ /* 0x000ea4000c1e1900 */
[----:B--2---:R-:W-:Y:S01]  /*2000*/  I2FP.F32.S32 R24, R4 ;  /* 0x0000000400187245 */ /* 0x004fe20000201400 */
[----:B------:R-:W-:Y:S06]  /*2010*/  BRA `(.L_x_4911) ;  /* 0x0000000800f87947 */ /* 0x000fec0003800000 */
.L_x_4912:
[----:B------:R-:W2:Y:S02]  /*2020*/  LDG.E.U16 R4, desc[UR36][R4.64] ;  /* 0x0000002404047981 */ /* 0x000ea4000c1e1500 */
[----:B--2---:R4:W0:Y:S01]  /*2030*/  I2F.S16 R24, R4 ;  /* 0x0000000400187306 */ /* 0x0048220000101400 */
[----:B------:R-:W-:Y:S05]  /*2040*/  BRA `(.L_x_4911) ;  /* 0x0000000800ec7947 */ /* 0x000fea0003800000 */
.L_x_4907:
        /* <DEDUP_REMOVED lines=8> */
.L_x_4915:
[----:B------:R-:W2:Y:S02]  /*20d0*/  LDG.E.U16 R4, desc[UR36][R4.64] ;  /* 0x0000002404047981 */ /* 0x000ea4000c1e1500 */
[----:B--2---:R-:W-:Y:S01]  /*20e0*/  HADD2.F32 R24, -RZ, R4.H0_H0 ;  /* 0x20000004ff187230 */ /* 0x004fe20000004100 */
[----:B------:R-:W-:Y:S06]  /*20f0*/  BRA `(.L_x_4911) ;  /* 0x0000000800c07947 */ /* 0x000fec0003800000 */
.L_x_4914:
        /* <DEDUP_REMOVED lines=8> */
.L_x_4917:
[----:B------:R-:W2:Y:S02]  /*2180*/  LDG.E.U16 R4, desc[UR36][R4.64] ;  /* 0x0000002404047981 */ /* 0x000ea4000c1e1500 */
[----:B--2---:R-:W-:Y:S01]  /*2190*/  HADD2.F32 R24, -RZ, R4.H0_H0 ;  /* 0x20000004ff187230 */ /* 0x004fe20000004100 */
[----:B------:R-:W-:Y:S06]  /*21a0*/  BRA `(.L_x_4911) ;  /* 0x0000000800947947 */ /* 0x000fec0003800000 */
.L_x_4916:
[----:B------:R-:W2:Y:S01]  /*21b0*/  LDG.E.64 R4, desc[UR36][R4.64] ;  /* 0x0000002404047981 */ /* 0x000ea2000c1e1b00 */
[----:B------:R-:W-:Y:S01]  /*21c0*/  UMOV UR4, 0xf0000000 ;  /* 0xf000000000047882 */ /* 0x000fe20000000000 */
[----:B------:R-:W-:Y:S01]  /*21d0*/  UMOV UR5, 0x380fffff ;  /* 0x380fffff00057882 */ /* 0x000fe20000000000 */
[----:B--2---:R-:W0:Y:S01]  /*21e0*/  F2F.F32.F64 R24, R4 ;  /* 0x0000000400187310 */ /* 0x004e220000301000 */
[----:B------:R-:W-:-:S14]  /*21f0*/  DSETP.GEU.AND P0, PT, |R4|, UR4, PT ;  /* 0x0000000404007e2a */ /* 0x000fdc000bf0e200 */
[----:B0-----:R-:W-:Y:S01]  /*2200*/  @!P0 FMUL R24, R24, 1.175494350822287508e-38 ;  /* 0x0080000018188820 */ /* 0x001fe20000400000 */
[----:B------:R-:W-:Y:S06]  /*2210*/  BRA `(.L_x_4911) ;  /* 0x0000000800787947 */ /* 0x000fec0003800000 */
.L_x_4906:
        /* <DEDUP_REMOVED lines=12> */
.L_x_4920:
[----:B------:R-:W2:Y:S01]  /*22e0*/  LDG.E.64 R4, desc[UR36][R4.64] ;  /* 0x0000002404047981 */ /* 0x000ea2000c1e1b00 */
[----:B------:R-:W-:Y:S01]  /*22f0*/  UMOV UR4, 0xf0000000 ;  /* 0xf000000000047882 */ /* 0x000fe20000000000 */
[----:B------:R-:W-:Y:S01]  /*2300*/  UMOV UR5, 0x380fffff ;  /* 0x380fffff00057882 */ /* 0x000fe20000000000 */
[----:B--2---:R-:W0:Y:S01]  /*2310*/  F2F.F32.F64 R24, R4 ;  /* 0x0000000400187310 */ /* 0x004e220000301000 */
[----:B------:R-:W-:-:S14]  /*2320*/  DSETP.GEU.AND P0, PT, |R4|, UR4, PT ;  /* 0x0000000404007e2a */ /* 0x000fdc000bf0e200 */
[----:B0-----:R-:W-:Y:S01]  /*2330*/  @!P0 FMUL R24, R24, 1.175494350822287508e-38 ;  /* 0x0080000018188820 */ /* 0x001fe20000400000 */
[----:B------:R-:W-:Y:S06]  /*2340*/  BRA `(.L_x_4911) ;  /* 0x00000008002c7947 */ /* 0x000fec0003800000 */
.L_x_4919:
        /* <DEDUP_REMOVED lines=25> */
.L_x_4922:
        /* <DEDUP_REMOVED lines=13> */
.L_x_4921:
[----:B------:R-:W2:Y:S02]  /*25b0*/  LDG.E.U16 R4, desc[UR36][R4.64] ;  /* 0x0000002404047981 */ /* 0x000ea4000c1e1500 */
[----:B--2---:R-:W-:Y:S01]  /*25c0*/  IMAD.U32 R24, R4, 0x10000, RZ ;  /* 0x0001000004187824 */ /* 0x004fe200078e00ff */
[----:B------:R-:W-:Y:S06]  /*25d0*/  BRA `(.L_x_4911) ;  /* 0x0000000400887947 */ /* 0x000fec0003800000 */
.L_x_4918:
        /* <DEDUP_REMOVED lines=11> */
.L_x_4925:
        /* <DEDUP_REMOVED lines=20> */
.L_x_4927:
[----:B------:R-:W-:Y:S05]  /*27d0*/  BSYNC.RECONVERGENT B0 ;  /* 0x0000000000007941 */ /* 0x000fea0003800200 */
.L_x_4926:
[----:B------:R-:W-:Y:S01]  /*27e0*/  IMAD.SHL.U32 R0, R0, 0x100000, RZ ;  /* 0x0010000000007824 */ /* 0x000fe200078e00ff */
[----:B------:R-:W-:-:S04]  /*27f0*/  LEA R3, R3, 0x3b800000, 0x17 ;  /* 0x3b80000003037811 */ /* 0x000fc800078eb8ff */
[----:B------:R-:W-:Y:S01]  /*2800*/  LOP3.LUT R24, R3, R0, R7, 0xfe, !PT ;  /* 0x0000000003187212 */ /* 0x000fe200078efe07 */
[----:B------:R-:W-:Y:S06]  /*2810*/  BRA `(.L_x_4911) ;  /* 0x0000000000f87947 */ /* 0x000fec0003800000 */
.L_x_4924:
        /* <DEDUP_REMOVED lines=20> */
.L_x_4929:
[----:B------:R-:W-:Y:S05]  /*2960*/  BSYNC.RECONVERGENT B0 ;  /* 0x0000000000007941 */ /* 0x000fea0003800200 */
.L_x_4928:
[----:B------:R-:W-:Y:S01]  /*2970*/  IMAD.SHL.U32 R0, R0, 0x200000, RZ ;  /* 0x0020000000007824 */ /* 0x000fe200078e00ff */
[----:B------:R-:W-:-:S04]  /*2980*/  LEA R3, R3, 0x37800000, 0x17 ;  /* 0x3780000003037811 */ /* 0x000fc800078eb8ff */
[----:B------:R-:W-:Y:S01]  /*2990*/  LOP3.LUT R24, R3, R0, R7, 0xfe, !PT ;  /* 0x0000000003187212 */ /* 0x000fe200078efe07 */
[----:B------:R-:W-:Y:S06]  /*29a0*/  BRA `(.L_x_4911) ;  /* 0x0000000000947947 */ /* 0x000fec0003800000 */
.L_x_4923:
        /* <DEDUP_REMOVED lines=14> */
.L_x_4910:
        /* <DEDUP_REMOVED lines=16> */
.L_x_4932:
[----:B------:R-:W-:Y:S01]  /*2b90*/  IMAD.MOV.U32 R24, RZ, RZ, RZ ;  /* 0x000000ffff187224 */ /* 0x000fe200078e00ff */
[----:B------:R-:W-:Y:S06]  /*2ba0*/  BRA `(.L_x_4911) ;  /* 0x0000000000147947 */ /* 0x000fec0003800000 */
.L_x_4931:
[----:B------:R-:W2:Y:S02]  /*2bb0*/  LDG.E.64 R4, desc[UR36][R4.64] ;  /* 0x0000002404047981 */ /* 0x000ea4000c1e1b00 */
[----:B--2---:R0:W2:Y:S01]  /*2bc0*/  I2F.U64 R24, R4 ;  /* 0x0000000400187312 */ /* 0x0040a20000301000 */
[----:B------:R-:W-:Y:S05]  /*2bd0*/  BRA `(.L_x_4911) ;  /* 0x0000000000087947 */ /* 0x000fea0003800000 */
.L_x_4930:
[----:B------:R-:W2:Y:S02]  /*2be0*/  LDG.E R4, desc[UR36][R4.64] ;  /* 0x0000002404047981 */ /* 0x000ea4000c1e1900 */
[----:B--2---:R-:W-:-:S07]  /*2bf0*/  I2FP.F32.U32 R24, R4 ;  /* 0x0000000400187245 */ /* 0x004fce0000201000 */
.L_x_4911:
[----:B------:R-:W-:Y:S05]  /*2c00*/  BSYNC.RECONVERGENT B6 ;  /* 0x0000000000067941 */ /* 0x000fea0003800200 */
.L_x_4905:
[----:B------:R-:W-:-:S07]  /*2c10*/  VIADD R17, R17, 0x80 ;  /* 0x0000008011117836 */ /* 0x000fce0000000000 */
.L_x_4904:
[----:B------:R-:W-:Y:S05]  /*2c20*/  BSYNC.RECONVERGENT B7 ;  /* 0x0000000000077941 */ /* 0x000fea0003800200 */
.L_x_4903:
[----:B------:R-:W-:Y:S01]  /*2c30*/  ISETP.GE.AND P0, PT, R17, R26, PT ;  /* 0x0000001a1100720c */ /* 0x000fe20003f06270 */
[----:B------:R-:W-:Y:S01]  /*2c40*/  BSSY.RECONVERGENT B6, `(.L_x_4933) ;  /* 0x00000e1000067945 */ /* 0x000fe20003800200 */
[----:B------:R-:W-:-:S11]  /*2c50*/  IMAD.MOV.U32 R16, RZ, RZ, RZ ;  /* 0x000000ffff107224 */ /* 0x000fd600078e00ff */
[----:B------:R-:W-:Y:S05]  /*2c60*/  @P0 BRA `(.L_x_4934) ;  /* 0x0000000c00780947 */ /* 0x000fea0003800000 */
[----:B0-2-4-:R-:W0:Y:S01]  /*2c70*/  LDC.64 R4, c[0x0][0x3a0] ;  /* 0x0000e800ff047b82 */ /* 0x015e220000000a00 */
[----:B------:R-:W2:Y:S01]  /*2c80*/  LDCU UR5, c[0x0][0x3b0] ;  /* 0x00007600ff0577ac */ /* 0x000ea20008000800 */
[----:B------:R-:W-:Y:S01]  /*2c90*/  IMAD R0, R2, 0x200, R17 ;  /* 0x0000020002007824 */ /* 0x000fe200078e0211 */
        /* <DEDUP_REMOVED lines=17> */
.L_x_4938:
[----:B------:R-:W2:Y:S02]  /*2db0*/  LDG.E.U8 R4, desc[UR36][R4.64] ;  /* 0x0000002404047981 */ /* 0x000ea4000c1e1100 */
[----:B--2---:R-:W-:Y:S01]  /*2dc0*/  I2FP.F32.U32 R16, R4 ;  /* 0x0000000400107245 */ /* 0x004fe20000201000 */
[----:B------:R-:W-:Y:S06]  /*2dd0*/  BRA `(.L_x_4934) ;  /* 0x0000000c001c7947 */ /* 0x000fec0003800000 */
.L_x_4937:
        /* <DEDUP_REMOVED lines=9> */
.L_x_4941:
[----:B------:R-:W2:Y:S02]  /*2e70*/  LDG.E R4, desc[UR36][R4.64] ;  /* 0x0000002404047981 */ /* 0x000ea4000c1e1900 */
[----:B--2---:R-:W-:Y:S01]  /*2e80*/  I2FP.F32.S32 R16, R4 ;  /* 0x0000000400107245 */ /* 0x004fe20000201400 */
[----:B------:R-:W-:Y:S06]  /*2e90*/  BRA `(.L_x_4934) ;  /* 0x0000000800ec7947 */ /* 0x000fec0003800000 */
.L_x_4940:
[----:B------:R-:W2:Y:S02]  /*2ea0*/  LDG.E.U16 R4, desc[UR36][R4.64] ;  /* 0x0000002404047981 */ /* 0x000ea4000c1e1500 */
[----:B--2---:R0:W2:Y:S01]  /*2eb0*/  I2F.S16 R16, R4 ;  /* 0x0000000400107306 */ /* 0x0040a20000101400 */
[----:B------:R-:W-:Y:S05]  /*2ec0*/  BRA `(.L_x_4934) ;  /* 0x0000000800e07947 */ /* 0x000fea0003800000 */
.L_x_4936:
        /* <DEDUP_REMOVED lines=8> */
.L_x_4943:
[----:B------:R-:W2:Y:S02]  /*2f50*/  LDG.E.U16 R4, desc[UR36][R4.64] ;  /* 0x0000002404047981 */ /* 0x000ea4000c1e1500 */
[----:B--2---:R-:W-:Y:S01]  /*2f60*/  HADD2.F32 R16, -RZ, R4.H0_H0 ;  /* 0x20000004ff107230 */ /* 0x004fe20000004100 */
[----:B------:R-:W-:Y:S06]  /*2f70*/  BRA `(.L_x_4934) ;  /* 0x0000000800b47947 */ /* 0x000fec0003800000 */
.L_x_4942:
        /* <DEDUP_REMOVED lines=8> */
.L_x_4945:
[----:B------:R-:W2:Y:S02]  /*3000*/  LDG.E.U16 R4, desc[UR36][R4.64] ;  /* 0x0000002404047981 */ /* 0x000ea4000c1e1500 */
[----:B--2---:R-:W-:Y:S01]  /*3010*/  HADD2.F32 R16, -RZ, R4.H0_H0 ;  /* 0x20000004ff107230 */ /* 0x004fe20000004100 */
[----:B------:R-:W-:Y:S06]  /*3020*/  BRA `(.L_x_4934) ;  /* 0x0000000800887947 */ /* 0x000fec0003800000 */
.L_x_4944:
[----:B------:R-:W2:Y:S01]  /*3030*/  LDG.E.64 R4, desc[UR36][R4.64] ;  /* 0x0000002404047981 */ /* 0x000ea2000c1e1b00 */
[----:B------:R-:W-:Y:S01]  /*3040*/  UMOV UR4, 0xf0000000 ;  /* 0xf000000000047882 */ /* 0x000fe20000000000 */
[----:B------:R-:W-:Y:S01]  /*3050*/  UMOV UR5, 0x380fffff ;  /* 0x380fffff00057882 */ /* 0x000fe20000000000 */
[----:B--2---:R-:W0:Y:S01]  /*3060*/  F2F.F32.F64 R16, R4 ;  /* 0x0000000400107310 */ /* 0x004e220000301000 */
[----:B------:R-:W-:-:S14]  /*3070*/  DSETP.GEU.AND P0, PT, |R4|, UR4, PT ;  /* 0x0000000404007e2a */ /* 0x000fdc000bf0e200 */
[----:B0-----:R-:W-:Y:S01]  /*3080*/  @!P0 FMUL R16, R16, 1.175494350822287508e-38 ;  /* 0x0080000010108820 */ /* 0x001fe20000400000 */
[----:B------:R-:W-:Y:S06]  /*3090*/  BRA `(.L_x_4934) ;  /* 0x00000008006c7947 */ /* 0x000fec0003800000 */
.L_x_4935:
        /* <DEDUP_REMOVED lines=12> */
.L_x_4948:
[----:B------:R-:W2:Y:S01]  /*3160*/  LDG.E.64 R4, desc[UR36][R4.64] ;  /* 0x0000002404047981 */ /* 0x000ea2000c1e1b00 */
[----:B------:R-:W-:Y:S01]  /*3170*/  UMOV UR4, 0xf0000000 ;  /* 0xf000000000047882 */ /* 0x000fe20000000000 */
[----:B------:R-:W-:Y:S01]  /*3180*/  UMOV UR5, 0x380fffff ;  /* 0x380fffff00057882 */ /* 0x000fe20000000000 */
[----:B--2---:R-:W0:Y:S01]  /*3190*/  F2F.F32.F64 R16, R4 ;  /* 0x0000000400107310 */ /* 0x004e220000301000 */
[----:B------:R-:W-:-:S14]  /*31a0*/  DSETP.GEU.AND P0, PT, |R4|, UR4, PT ;  /* 0x0000000404007e2a */ /* 0x000fdc000bf0e200 */
[----:B0-----:R-:W-:Y:S01]  /*31b0*/  @!P0 FMUL R16, R16, 1.175494350822287508e-38 ;  /* 0x0080000010108820 */ /* 0x001fe20000400000 */
[----:B------:R-:W-:Y:S06]  /*31c0*/  BRA `(.L_x_4934) ;  /* 0x0000000800207947 */ /* 0x000fec0003800000 */
.L_x_4947:
        /* <DEDUP_REMOVED lines=25> */
.L_x_4950:
        /* <DEDUP_REMOVED lines=13> */
.L_x_4949:
[----:B------:R-:W2:Y:S02]  /*3430*/  LDG.E.U16 R4, desc[UR36][R4.64] ;  /* 0x0000002404047981 */ /* 0x000ea4000c1e1500 */
[----:B--2---:R-:W-:Y:S01]  /*3440*/  IMAD.U32 R16, R4, 0x10000, RZ ;  /* 0x0001000004107824 */ /* 0x004fe200078e00ff */
[----:B------:R-:W-:Y:S06]  /*3450*/  BRA `(.L_x_4934) ;  /* 0x00000004007c7947 */ /* 0x000fec0003800000 */
.L_x_4946:
        /* <DEDUP_REMOVED lines=11> */
.L_x_4953:
[----:B------:R-:W2:Y:S02]  /*3510*/  LDG.E.U8 R4, desc[UR36][R4.64] ;  /* 0x0000002404047981 */ /* 0x000ea4000c1e1100 */
        /* <DEDUP_REMOVED lines=18> */
.L_x_4955:
[----:B------:R-:W-:Y:S05]  /*3640*/  BSYNC.RECONVERGENT B0 ;  /* 0x0000000000007941 */ /* 0x000fea0003800200 */
.L_x_4954:
[----:B------:R-:W-:Y:S01]  /*3650*/  IMAD.SHL.U32 R0, R0, 0x100000, RZ ;  /* 0x0010000000007824 */ /* 0x000fe200078e00ff */
[----:B------:R-:W-:-:S04]  /*3660*/  LEA R3, R3, 0x3b800000, 0x17 ;  /* 0x3b80000003037811 */ /* 0x000fc800078eb8ff */
[----:B------:R-:W-:Y:S01]  /*3670*/  LOP3.LUT R16, R3, R0, R7, 0xfe, !PT ;  /* 0x0000000003107212 */ /* 0x000fe200078efe07 */
[----:B------:R-:W-:Y:S06]  /*3680*/  BRA `(.L_x_4934) ;  /* 0x0000000000f07947 */ /* 0x000fec0003800000 */
.L_x_4952:
        /* <DEDUP_REMOVED lines=19> */
.L_x_4957:
[----:B------:R-:W-:Y:S05]  /*37c0*/  BSYNC.RECONVERGENT B0 ;  /* 0x0000000000007941 */ /* 0x000fea0003800200 */
.L_x_4956:
[----:B------:R-:W-:Y:S01]  /*37d0*/  IMAD.SHL.U32 R0, R0, 0x200000, RZ ;  /* 0x0020000000007824 */ /* 0x000fe200078e00ff */
[----:B------:R-:W-:-:S04]  /*37e0*/  LEA R3, R3, 0x37800000, 0x17 ;  /* 0x3780000003037811 */ /* 0x000fc800078eb8ff */
[----:B------:R-:W-:Y:S01]  /*37f0*/  LOP3.LUT R16, R3, R0, R7, 0xfe, !PT ;  /* 0x0000000003107212 */ /* 0x000fe200078efe07 */
[----:B------:R-:W-:Y:S06]  /*3800*/  BRA `(.L_x_4934) ;  /* 0x0000000000907947 */ /* 0x000fec0003800000 */
.L_x_4951:
        /* <DEDUP_REMOVED lines=14> */
.L_x_4939:
        /* <DEDUP_REMOVED lines=16> */
.L_x_4960:
[----:B------:R-:W-:Y:S05]  /*39f0*/  BRA `(.L_x_4934) ;  /* 0x0000000000147947 */ /* 0x000fea0003800000 */
.L_x_4959:
[----:B------:R-:W2:Y:S02]  /*3a00*/  LDG.E.64 R16, desc[UR36][R4.64] ;  /* 0x0000002404107981 */ /* 0x000ea4000c1e1b00 */
[----:B--2---:R0:W2:Y:S01]  /*3a10*/  I2F.U64 R16, R16 ;  /* 0x0000001000107312 */ /* 0x0040a20000301000 */
[----:B------:R-:W-:Y:S05]  /*3a20*/  BRA `(.L_x_4934) ;  /* 0x0000000000087947 */ /* 0x000fea0003800000 */
.L_x_4958:
[----:B------:R-:W2:Y:S02]  /*3a30*/  LDG.E R4, desc[UR36][R4.64] ;  /* 0x0000002404047981 */ /* 0x000ea4000c1e1900 */
[----:B--2---:R-:W-:-:S07]  /*3a40*/  I2FP.F32.U32 R16, R4 ;  /* 0x0000000400107245 */ /* 0x004fce0000201000 */
.L_x_4934:
[----:B------:R-:W-:Y:S05]  /*3a50*/  BSYNC.RECONVERGENT B6 ;  /* 0x0000000000067941 */ /* 0x000fea0003800200 */
.L_x_4933:
[----:B------:R-:W4:Y:S01]  /*3a60*/  LDCU UR4, c[0x0][0x388] ;  /* 0x00007100ff0477ac */ /* 0x000f220008000800 */
[----:B0-----:R-:W0:Y:S01]  /*3a70*/  LDC.U8 R17, c[0x0][0x3b4] ;  /* 0x0000ed00ff117b82 */ /* 0x001e220000000000 */
[----:B-1-3-5:R-:W-:Y:S01]  /*3a80*/  FSETP.GT.FTZ.AND P0, PT, R18, RZ, PT ;  /* 0x000000ff1200720b */ /* 0x02afe20003f14000 */
[----:B------:R-:W-:Y:S01]  /*3a90*/  BSSY.RECONVERGENT B7, `(.L_x_4961) ;  /* 0x00002bf000077945 */ /* 0x000fe20003800200 */
[----:B--2---:R-:W-:-:S03]  /*3aa0*/  FSETP.GT.FTZ.AND P1, PT, R22, RZ, PT ;  /* 0x000000ff1600720b */ /* 0x004fc60003f34000 */
[----:B------:R-:W-:Y:S01]  /*3ab0*/  BSSY.RELIABLE B6, `(.L_x_4962) ;  /* 0x00001d8000067945 */ /* 0x000fe20003800100 */
[----:B------:R-:W-:Y:S02]  /*3ac0*/  FSETP.GT.FTZ.AND P2, PT, R24, RZ, PT ;  /* 0x000000ff1800720b */ /* 0x000fe40003f54000 */
[----:B------:R-:W-:Y:S02]  /*3ad0*/  FSETP.GT.FTZ.AND P3, PT, R16, RZ, PT ;  /* 0x000000ff1000720b */ /* 0x000fe40003f74000 */
[----:B------:R-:W-:-:S03]  /*3ae0*/  ISETP.GE.AND P4, PT, R27, R26, PT ;  /* 0x0000001a1b00720c */ /* 0x000fc60003f86270 */
[----:B----4-:R-:W-:Y:S02]  /*3af0*/  @!P0 FMUL.FTZ R18, R18, UR4 ;  /* 0x0000000412128c20 */ /* 0x010fe40008410000 */
[----:B------:R-:W-:-:S04]  /*3b00*/  @!P1 FMUL.FTZ R22, R22, UR4 ;  /* 0x0000000416169c20 */ /* 0x000fc80008410000 */
[----:B------:R-:W-:Y:S02]  /*3b10*/  @!P2 FMUL.FTZ R24, R24, UR4 ;  /* 0x000000041818ac20 */ /* 0x000fe40008410000 */
[----:B------:R-:W-:Y:S02]  /*3b20*/  @!P3 FMUL.FTZ R16, R16, UR4 ;  /* 0x000000041010bc20 */ /* 0x000fe40008410000 */
[----:B------:R-:W-:Y:S05]  /*3b30*/  @P4 BRA `(.L_x_4963) ;  /* 0x0000001c00304947 */ /* 0x000fea0003800000 */
[----:B------:R-:W1:Y:S01]  /*3b40*/  LDCU UR4, c[0x0][0x3b8] ;  /* 0x00007700ff0477ac */ /* 0x000e620008000800 */
[----:B------:R-:W2:Y:S01]  /*3b50*/  LDC.64 R8, c[0x0][0x398] ;  /* 0x0000e600ff087b82 */ /* 0x000ea20000000a00 */
[----:B------:R-:W-:Y:S01]  /*3b60*/  IMAD R0, R2, 0x200, R27 ;  /* 0x0000020002007824 */ /* 0x000fe200078e021b */
[----:B0-----:R-:W-:Y:S01]  /*3b70*/  PRMT R4, R17, 0x9910, RZ ;  /* 0x0000991011047816 */ /* 0x001fe200000000ff */
[----:B------:R-:W-:Y:S02]  /*3b80*/  VIADD R27, R27, 0x80 ;  /* 0x000000801b1b7836 */ /* 0x000fe40000000000 */
        /* <DEDUP_REMOVED lines=17> */
.L_x_4967:
[----:B------:R-:W0:Y:S02]  /*3ca0*/  F2I.S64.TRUNC R18, R18 ;  /* 0x0000001200127311 */ /* 0x000e24000020d900 */
[----:B0-----:R-:W-:-:S05]  /*3cb0*/  IMAD.MOV.U32 R3, RZ, RZ, R18 ;  /* 0x000000ffff037224 */ /* 0x001fca00078e0012 */
[----:B------:R0:W-:Y:S01]  /*3cc0*/  STG.E.U8 desc[UR36][R8.64], R3 ;  /* 0x0000000308007986 */ /* 0x0001e2000c101124 */
[----:B------:R-:W-:Y:S05]  /*3cd0*/  BRA `(.L_x_4969) ;  /* 0x0000000c002c7947 */ /* 0x000fea0003800000 */
.L_x_4966:
        /* <DEDUP_REMOVED lines=9> */
.L_x_4971:
[----:B------:R-:W0:Y:S02]  /*3d70*/  F2I.FTZ.TRUNC.NTZ R3, R18 ;  /* 0x0000001200037305 */ /* 0x000e24000021f100 */
[----:B0-----:R0:W-:Y:S01]  /*3d80*/  STG.E desc[UR36][R8.64], R3 ;  /* 0x0000000308007986 */ /* 0x0011e2000c101924 */
[----:B------:R-:W-:Y:S05]  /*3d90*/  BRA `(.L_x_4969) ;  /* 0x0000000800fc7947 */ /* 0x000fea0003800000 */
.L_x_4970:
[----:B------:R-:W0:Y:S02]  /*3da0*/  F2I.FTZ.TRUNC.NTZ R3, R18 ;  /* 0x0000001200037305 */ /* 0x000e24000021f100 */
[----:B0-----:R0:W-:Y:S01]  /*3db0*/  STG.E.U16 desc[UR36][R8.64], R3 ;  /* 0x0000000308007986 */ /* 0x0011e2000c101524 */
[----:B------:R-:W-:Y:S05]  /*3dc0*/  BRA `(.L_x_4969) ;  /* 0x0000000800f07947 */ /* 0x000fea0003800000 */
.L_x_4965:
        /* <DEDUP_REMOVED lines=8> */
.L_x_4973:
[----:B------:R-:W-:-:S05]  /*3e50*/  F2FP.F16.F32.PACK_AB R18, RZ, R18 ;  /* 0x00000012ff12723e */ /* 0x000fca00000000ff */
[----:B------:R0:W-:Y:S01]  /*3e60*/  STG.E.U16 desc[UR36][R8.64], R18 ;  /* 0x0000001208007986 */ /* 0x0001e2000c101524 */
[----:B------:R-:W-:Y:S05]  /*3e70*/  BRA `(.L_x_4969) ;  /* 0x0000000800c47947 */ /* 0x000fea0003800000 */
.L_x_4972:
        /* <DEDUP_REMOVED lines=9> */
.L_x_4975:
[----:B------:R-:W-:-:S04]  /*3f10*/  F2FP.F16.F32.PACK_AB R3, RZ, R18 ;  /* 0x00000012ff03723e */ /* 0x000fc800000000ff */
[----:B------:R-:W-:-:S05]  /*3f20*/  PRMT R3, R3, 0x5410, RZ ;  /* 0x0000541003037816 */ /* 0x000fca00000000ff */
[----:B------:R0:W-:Y:S01]  /*3f30*/  STG.E desc[UR36][R8.64], R3 ;  /* 0x0000000308007986 */ /* 0x0001e2000c101924 */
[----:B------:R-:W-:Y:S05]  /*3f40*/  BRA `(.L_x_4969) ;  /* 0x0000000800907947 */ /* 0x000fea0003800000 */
.L_x_4974:
[----:B------:R-:W-:-:S06]  /*3f50*/  FMUL.FTZ R4, R18, 1 ;  /* 0x3f80000012047820 */ /* 0x000fcc0000410000 */
[----:B------:R-:W0:Y:S02]  /*3f60*/  F2F.F64.F32 R4, R4 ;  /* 0x0000000400047310 */ /* 0x000e240000201800 */
[----:B0-----:R0:W-:Y:S01]  /*3f70*/  STG.E.64 desc[UR36][R8.64], R4 ;  /* 0x0000000408007986 */ /* 0x0011e2000c101b24 */
[----:B------:R-:W-:Y:S05]  /*3f80*/  BRA `(.L_x_4969) ;  /* 0x0000000800807947 */ /* 0x000fea0003800000 */
.L_x_4964:
        /* <DEDUP_REMOVED lines=12> */
.L_x_4978:
[----:B------:R-:W-:Y:S01]  /*4050*/  FMUL.FTZ R4, R18, 1 ;  /* 0x3f80000012047820 */ /* 0x000fe20000410000 */
[----:B------:R-:W-:-:S05]  /*4060*/  CS2R R6, SRZ ;  /* 0x0000000000067805 */ /* 0x000fca000001ff00 */
[----:B------:R-:W0:Y:S02]  /*4070*/  F2F.F64.F32 R4, R4 ;  /* 0x0000000400047310 */ /* 0x000e240000201800 */
[----:B0-----:R0:W-:Y:S01]  /*4080*/  STG.E.128 desc[UR36][R8.64], R4 ;  /* 0x0000000408007986 */ /* 0x0011e2000c101d24 */
[----:B------:R-:W-:Y:S05]  /*4090*/  BRA `(.L_x_4969) ;  /* 0x00000008003c7947 */ /* 0x000fea0003800000 */
.L_x_4977:
        /* <DEDUP_REMOVED lines=18> */
.L_x_4982:
[----:B------:R-:W-:Y:S05]  /*41c0*/  BSYNC.RECONVERGENT B0 ;  /* 0x0000000000007941 */ /* 0x000fea0003800200 */
.L_x_4981:
[----:B------:R-:W-:-:S05]  /*41d0*/  LOP3.LUT R5, R0, 0x80, R5, 0xf8, !PT ;  /* 0x0000008000057812 */ /* 0x000fca00078ef805 */
[----:B------:R0:W-:Y:S01]  /*41e0*/  STG.E.U8 desc[UR36][R8.64], R5 ;  /* 0x0000000508007986 */ /* 0x0001e2000c101124 */
[----:B------:R-:W-:Y:S05]  /*41f0*/  BRA `(.L_x_4969) ;  /* 0x0000000400e47947 */ /* 0x000fea0003800000 */
.L_x_4980:
        /* <DEDUP_REMOVED lines=14> */
.L_x_4984:
[----:B------:R-:W-:Y:S05]  /*42e0*/  BSYNC.RECONVERGENT B0 ;  /* 0x0000000000007941 */ /* 0x000fea0003800200 */
.L_x_4983:
[----:B------:R-:W-:-:S05]  /*42f0*/  LOP3.LUT R3, R0, 0x80, R5, 0xf8, !PT ;  /* 0x0000008000037812 */ /* 0x000fca00078ef805 */
[----:B------:R0:W-:Y:S01]  /*4300*/  STG.E.U8 desc[UR36][R8.64], R3 ;  /* 0x0000000308007986 */ /* 0x0001e2000c101124 */
[----:B------:R-:W-:Y:S05]  /*4310*/  BRA `(.L_x_4969) ;  /* 0x00000004009c7947 */ /* 0x000fea0003800000 */
.L_x_4979:
[----:B------:R-:W-:-:S05]  /*4320*/  F2FP.BF16.F32.PACK_AB R18, RZ, R18 ;  /* 0x00000012ff12723e */ /* 0x000fca00000010ff */
[----:B------:R0:W-:Y:S01]  /*4330*/  STG.E.U16 desc[UR36][R8.64], R18 ;  /* 0x0000001208007986 */ /* 0x0001e2000c101524 */
[----:B------:R-:W-:Y:S05]  /*4340*/  BRA `(.L_x_4969) ;  /* 0x0000000400907947 */ /* 0x000fea0003800000 */
.L_x_4976:
        /* <DEDUP_REMOVED lines=11> */
.L_x_4987:
        /* <DEDUP_REMOVED lines=12> */
.L_x_4990:
[----:B------:R-:W-:-:S04]  /*44c0*/  SHF.R.U32.HI R0, RZ, 0x14, R18 ;  /* 0x00000014ff007819 */ /* 0x000fc80000011612 */
[----:B------:R-:W-:-:S04]  /*44d0*/  LOP3.LUT R3, R0, 0x1, RZ, 0xc0, !PT ;  /* 0x0000000100037812 */ /* 0x000fc800078ec0ff */
[----:B------:R-:W-:-:S04]  /*44e0*/  IADD3 R0, PT, PT, R18, 0x487ffff, R3 ;  /* 0x0487ffff12007810 */ /* 0x000fc80007ffe003 */
[----:B------:R-:W-:-:S04]  /*44f0*/  SHF.R.U32.HI R0, RZ, 0x14, R0 ;  /* 0x00000014ff007819 */ /* 0x000fc80000011600 */
[----:B------:R-:W-:-:S07]  /*4500*/  LOP3.LUT R0, R0, 0xff, RZ, 0xc0, !PT ;  /* 0x000000ff00007812 */ /* 0x000fce00078ec0ff */
.L_x_4991:
[----:B------:R-:W-:-:S04]  /*4510*/  SHF.R.U32.HI R3, RZ, 0x18, R18 ;  /* 0x00000018ff037819 */ /* 0x000fc80000011612 */
[----:B------:R-:W-:-:S04]  /*4520*/  LOP3.LUT R0, R0, 0x80, R3, 0xf8, !PT ;  /* 0x0000008000007812 */ /* 0x000fc800078ef803 */
[----:B------:R-:W-:-:S07]  /*4530*/  PRMT R4, R0, 0x7610, R4 ;  /* 0x0000761000047816 */ /* 0x000fce0000000004 */
.L_x_4989:
[----:B------:R-:W-:Y:S05]  /*4540*/  BSYNC.RECONVERGENT B0 ;  /* 0x0000000000007941 */ /* 0x000fea0003800200 */
.L_x_4988:
[----:B------:R1:W-:Y:S01]  /*4550*/  STG.E.U8 desc[UR36][R8.64], R4 ;  /* 0x0000000408007986 */ /* 0x0003e2000c101124 */
[----:B------:R-:W-:Y:S05]  /*4560*/  BRA `(.L_x_4969) ;  /* 0x0000000400087947 */ /* 0x000fea0003800000 */
.L_x_4986:
        /* <DEDUP_REMOVED lines=12> */
.L_x_4994:
[----:B------:R-:W-:-:S04]  /*4630*/  SHF.R.U32.HI R0, RZ, 0x15, R18 ;  /* 0x00000015ff007819 */ /* 0x000fc80000011612 */
[----:B------:R-:W-:-:S04]  /*4640*/  LOP3.LUT R3, R0, 0x1, RZ, 0xc0, !PT ;  /* 0x0000000100037812 */ /* 0x000fc800078ec0ff */
[----:B------:R-:W-:-:S04]  /*4650*/  IADD3 R0, PT, PT, R18, 0x88fffff, R3 ;  /* 0x088fffff12007810 */ /* 0x000fc80007ffe003 */
[----:B------:R-:W-:-:S04]  /*4660*/  SHF.R.U32.HI R0, RZ, 0x15, R0 ;  /* 0x00000015ff007819 */ /* 0x000fc80000011600 */
[----:B------:R-:W-:-:S07]  /*4670*/  LOP3.LUT R0, R0, 0xff, RZ, 0xc0, !PT ;  /* 0x000000ff00007812 */ /* 0x000fce00078ec0ff */
.L_x_4995:
[----:B------:R-:W-:-:S04]  /*4680*/  SHF.R.U32.HI R3, RZ, 0x18, R18 ;  /* 0x00000018ff037819 */ /* 0x000fc80000011612 */
[----:B------:R-:W-:-:S04]  /*4690*/  LOP3.LUT R0, R0, 0x80, R3, 0xf8, !PT ;  /* 0x0000008000007812 */ /* 0x000fc800078ef803 */
[----:B------:R-:W-:-:S07]  /*46a0*/  PRMT R4, R0, 0x7610, R4 ;  /* 0x0000761000047816 */ /* 0x000fce0000000004 */
.L_x_4993:
[----:B------:R-:W-:Y:S05]  /*46b0*/  BSYNC.RECONVERGENT B0 ;  /* 0x0000000000007941 */ /* 0x000fea0003800200 */
.L_x_4992:
[----:B------:R2:W-:Y:S01]  /*46c0*/  STG.E.U8 desc[UR36][R8.64], R4 ;  /* 0x0000000408007986 */ /* 0x0005e2000c101124 */
[----:B------:R-:W-:Y:S05]  /*46d0*/  BRA `(.L_x_4969) ;  /* 0x0000000000ac7947 */ /* 0x000fea0003800000 */
.L_x_4985:
[----:B------:R-:W-:-:S13]  /*46e0*/  ISETP.NE.AND P0, PT, R0, 0x1c, PT ;  /* 0x0000001c0000780c */ /* 0x000fda0003f05270 */
[----:B------:R-:W-:Y:S05]  /*46f0*/  @!P0 BRA `(.L_x_4996) ;  /* 0x00000000009c8947 */ /* 0x000fea0003800000 */
[----:B------:R-:W-:-:S13]  /*4700*/  ISETP.NE.AND P0, PT, R0, 0x1d, PT ;  /* 0x0000001d0000780c */ /* 0x000fda0003f05270 */
[----:B------:R-:W-:Y:S05]  /*4710*/  @!P0 BRA `(.L_x_4997) ;  /* 0x0000000000888947 */ /* 0x000fea0003800000 */
[----:B------:R-:W-:-:S13]  /*4720*/  ISETP.NE.AND P0, PT, R0, 0x2c, PT ;  /* 0x0000002c0000780c */ /* 0x000fda0003f05270 */
[----:B------:R-:W-:Y:S05]  /*4730*/  @!P0 BRA `(.L_x_4998) ;  /* 0x0000000000448947 */ /* 0x000fea0003800000 */
.L_x_4968:
        /* <DEDUP_REMOVED lines=16> */
.L_x_4999:
[----:B------:R-:W-:Y:S05]  /*4840*/  BRA `(.L_x_4969) ;  /* 0x0000000000507947 */ /* 0x000fea0003800000 */
.L_x_4998:
        /* <DEDUP_REMOVED lines=15> */
.L_x_4997:
[----:B------:R-:W0:Y:S02]  /*4940*/  F2I.U64.TRUNC R18, R18 ;  /* 0x0000001200127311 */ /* 0x000e24000020d800 */
[----:B0-----:R0:W-:Y:S01]  /*4950*/  STG.E.64 desc[UR36][R8.64], R18 ;  /* 0x0000001208007986 */ /* 0x0011e2000c101b24 */
[----:B------:R-:W-:Y:S05]  /*4960*/  BRA `(.L_x_4969) ;  /* 0x0000000000087947 */ /* 0x000fea0003800000 */
.L_x_4996:
[----:B------:R-:W0:Y:S02]  /*4970*/  F2I.FTZ.U32.TRUNC.NTZ R3, R18 ;  /* 0x0000001200037305 */ /* 0x000e24000021f000 */
[----:B0-----:R3:W-:Y:S02]  /*4980*/  STG.E desc[UR36][R8.64], R3 ;  /* 0x0000000308007986 */ /* 0x0017e4000c101924 */
.L_x_4969:
        /* <DEDUP_REMOVED lines=24> */
.L_x_5004:
[----:B------:R-:W0:Y:S02]  /*4b10*/  F2I.S64.TRUNC R22, R22 ;  /* 0x0000001600167311 */ /* 0x000e24000020d900 */
[----:B0-----:R-:W-:-:S05]  /*4b20*/  IMAD.MOV.U32 R3, RZ, RZ, R22 ;  /* 0x000000ffff037224 */ /* 0x001fca00078e0016 */
[----:B------:R0:W-:Y:S01]  /*4b30*/  STG.E.U8 desc[UR36][R8.64], R3 ;  /* 0x0000000308007986 */ /* 0x0001e2000c101124 */
[----:B------:R-:W-:Y:S05]  /*4b40*/  BRA `(.L_x_5006) ;  /* 0x0000000c00287947 */ /* 0x000fea0003800000 */
.L_x_5003:
        /* <DEDUP_REMOVED lines=9> */
.L_x_5008:
[----:B------:R-:W0:Y:S02]  /*4be0*/  F2I.FTZ.TRUNC.NTZ R3, R22 ;  /* 0x0000001600037305 */ /* 0x000e24000021f100 */
[----:B0-----:R0:W-:Y:S01]  /*4bf0*/  STG.E desc[UR36][R8.64], R3 ;  /* 0x0000000308007986 */ /* 0x0011e2000c101924 */
[----:B------:R-:W-:Y:S05]  /*4c00*/  BRA `(.L_x_5006) ;  /* 0x0000000800f87947 */ /* 0x000fea0003800000 */
.L_x_5007:
[----:B------:R-:W0:Y:S02]  /*4c10*/  F2I.FTZ.TRUNC.NTZ R3, R22 ;  /* 0x0000001600037305 */ /* 0x000e24000021f100 */
[----:B0-----:R0:W-:Y:S01]  /*4c20*/  STG.E.U16 desc[UR36][R8.64], R3 ;  /* 0x0000000308007986 */ /* 0x0011e2000c101524 */
[----:B------:R-:W-:Y:S05]  /*4c30*/  BRA `(.L_x_5006) ;  /* 0x0000000800ec7947 */ /* 0x000fea0003800000 */
.L_x_5002:
        /* <DEDUP_REMOVED lines=8> */
.L_x_5010:
[----:B------:R-:W-:-:S05]  /*4cc0*/  F2FP.F16.F32.PACK_AB R22, RZ, R22 ;  /* 0x00000016ff16723e */ /* 0x000fca00000000ff */
[----:B------:R0:W-:Y:S01]  /*4cd0*/  STG.E.U16 desc[UR36][R8.64], R22 ;  /* 0x0000001608007986 */ /* 0x0001e2000c101524 */
[----:B------:R-:W-:Y:S05]  /*4ce0*/  BRA `(.L_x_5006) ;  /* 0x0000000800c07947 */ /* 0x000fea0003800000 */
.L_x_5009:
        /* <DEDUP_REMOVED lines=9> */
.L_x_5012:
[----:B------:R-:W-:-:S04]  /*4d80*/  F2FP.F16.F32.PACK_AB R3, RZ, R22 ;  /* 0x00000016ff03723e */ /* 0x000fc800000000ff */
[----:B------:R-:W-:-:S05]  /*4d90*/  PRMT R3, R3, 0x5410, RZ ;  /* 0x0000541003037816 */ /* 0x000fca00000000ff */
[----:B------:R0:W-:Y:S01]  /*4da0*/  STG.E desc[UR36][R8.64], R3 ;  /* 0x0000000308007986 */ /* 0x0001e2000c101924 */
[----:B------:R-:W-:Y:S05]  /*4db0*/  BRA `(.L_x_5006) ;  /* 0x00000008008c7947 */ /* 0x000fea0003800000 */
.L_x_5011:
[----:B------:R-:W-:-:S06]  /*4dc0*/  FMUL.FTZ R4, R22, 1 ;  /* 0x3f80000016047820 */ /* 0x000fcc0000410000 */
[----:B------:R-:W0:Y:S02]  /*4dd0*/  F2F.F64.F32 R4, R4 ;  /* 0x0000000400047310 */ /* 0x000e240000201800 */
[----:B0-----:R0:W-:Y:S01]  /*4de0*/  STG.E.64 desc[UR36][R8.64], R4 ;  /* 0x0000000408007986 */ /* 0x0011e2000c101b24 */
[----:B------:R-:W-:Y:S05]  /*4df0*/  BRA `(.L_x_5006) ;  /* 0x00000008007c7947 */ /* 0x000fea0003800000 */
.L_x_5001:
        /* <DEDUP_REMOVED lines=13> */
.L_x_5016:
        /* <DEDUP_REMOVED lines=16> */
.L_x_5019:
[----:B------:R-:W-:-:S04]  /*4fd0*/  SHF.R.U32.HI R22, RZ, 0x18, R22 ;  /* 0x00000018ff167819 */ /* 0x000fc80000011616 */
[----:B------:R-:W-:-:S04]  /*4fe0*/  LOP3.LUT R3, R3, 0x80, R22, 0xf8, !PT ;  /* 0x0000008003037812 */ /* 0x000fc800078ef816 */
[----:B------:R-:W-:-:S07]  /*4ff0*/  PRMT R4, R3, 0x7610, R4 ;  /* 0x0000761003047816 */ /* 0x000fce0000000004 */
.L_x_5018:
[----:B------:R-:W-:Y:S05]  /*5000*/  BSYNC.RECONVERGENT B0 ;  /* 0x0000000000007941 */ /* 0x000fea0003800200 */
.L_x_5017:
[----:B------:R0:W-:Y:S01]  /*5010*/  STG.E.U8 desc[UR36][R8.64], R4 ;  /* 0x0000000408007986 */ /* 0x0001e2000c101124 */
[----:B------:R-:W-:Y:S05]  /*5020*/  BRA `(.L_x_5006) ;  /* 0x0000000400f07947 */ /* 0x000fea0003800000 */
.L_x_5015:
        /* <DEDUP_REMOVED lines=16> */
.L_x_5022:
[----:B------:R-:W-:-:S04]  /*5130*/  SHF.R.U32.HI R22, RZ, 0x18, R22 ;  /* 0x00000018ff167819 */ /* 0x000fc80000011616 */
[----:B------:R-:W-:-:S04]  /*5140*/  LOP3.LUT R3, R3, 0x80, R22, 0xf8, !PT ;  /* 0x0000008003037812 */ /* 0x000fc800078ef816 */
[----:B------:R-:W-:-:S07]  /*5150*/  PRMT R4, R3, 0x7610, R4 ;  /* 0x0000761003047816 */ /* 0x000fce0000000004 */
.L_x_5021:
[----:B------:R-:W-:Y:S05]  /*5160*/  BSYNC.RECONVERGENT B0 ;  /* 0x0000000000007941 */ /* 0x000fea0003800200 */
.L_x_5020:
[----:B------:R0:W-:Y:S01]  /*5170*/  STG.E.U8 desc[UR36][R8.64], R4 ;  /* 0x0000000408007986 */ /* 0x0001e2000c101124 */
[----:B------:R-:W-:Y:S05]  /*5180*/  BRA `(.L_x_5006) ;  /* 0x0000000400987947 */ /* 0x000fea0003800000 */
.L_x_5014:
        /* <DEDUP_REMOVED lines=21> */
.L_x_5024:
[----:B------:R-:W0:Y:S02]  /*52e0*/  F2I.U64.TRUNC R22, R22 ;  /* 0x0000001600167311 */ /* 0x000e24000020d800 */
[----:B0-----:R0:W-:Y:S01]  /*52f0*/  STG.E.64 desc[UR36][R8.64], R22 ;  /* 0x0000001608007986 */ /* 0x0011e2000c101b24 */
[----:B------:R-:W-:Y:S05]  /*5300*/  BRA `(.L_x_5006) ;  /* 0x0000000400387947 */ /* 0x000fea0003800000 */
.L_x_5023:
[----:B------:R-:W0:Y:S02]  /*5310*/  F2I.FTZ.U32.TRUNC.NTZ R3, R22 ;  /* 0x0000001600037305 */ /* 0x000e24000021f000 */
[----:B0-----:R0:W-:Y:S01]  /*5320*/  STG.E desc[UR36][R8.64], R3 ;  /* 0x0000000308007986 */ /* 0x0011e2000c101924 */
[----:B------:R-:W-:Y:S05]  /*5330*/  BRA `(.L_x_5006) ;  /* 0x00000004002c7947 */ /* 0x000fea0003800000 */
.L_x_5013:
        /* <DEDUP_REMOVED lines=10> */
.L_x_5026:
[----:B------:R-:W-:Y:S01]  /*53e0*/  FMUL.FTZ R4, R22, 1 ;  /* 0x3f80000016047820 */ /* 0x000fe20000410000 */
[----:B------:R-:W-:-:S05]  /*53f0*/  CS2R R6, SRZ ;  /* 0x0000000000067805 */ /* 0x000fca000001ff00 */
[----:B------:R-:W0:Y:S02]  /*5400*/  F2F.F64.F32 R4, R4 ;  /* 0x0000000400047310 */ /* 0x000e240000201800 */
[----:B0-----:R0:W-:Y:S01]  /*5410*/  STG.E.128 desc[UR36][R8.64], R4 ;  /* 0x0000000408007986 */ /* 0x0011e2000c101d24 */
[----:B------:R-:W-:Y:S05]  /*5420*/  BRA `(.L_x_5006) ;  /* 0x0000000000f07947 */ /* 0x000fea0003800000 */
.L_x_5025:
[----:B------:R-:W-:-:S13]  /*5430*/  ISETP.NE.AND P0, PT, R0, 0xf, PT ;  /* 0x0000000f0000780c */ /* 0x000fda0003f05270 */
[----:B------:R-:W-:Y:S05]  /*5440*/  @!P0 BRA `(.L_x_5027) ;  /* 0x0000000000e08947 */ /* 0x000fea0003800000 */
[----:B------:R-:W-:-:S13]  /*5450*/  ISETP.NE.AND P0, PT, R0, 0x17, PT ;  /* 0x000000170000780c */ /* 0x000fda0003f05270 */
[----:B------:R-:W-:Y:S05]  /*5460*/  @!P0 BRA `(.L_x_5028) ;  /* 0x00000000008c8947 */ /* 0x000fea0003800000 */
[----:B------:R-:W-:-:S13]  /*5470*/  ISETP.NE.AND P0, PT, R0, 0x18, PT ;  /* 0x000000180000780c */ /* 0x000fda0003f05270 */
[----:B------:R-:W-:Y:S05]  /*5480*/  @!P0 BRA `(.L_x_5029) ;  /* 0x0000000000448947 */ /* 0x000fea0003800000 */
.L_x_5005:
        /* <DEDUP_REMOVED lines=16> */
.L_x_5030:
[----:B------:R-:W-:Y:S05]  /*5590*/  BRA `(.L_x_5006) ;  /* 0x0000000000947947 */ /* 0x000fea0003800000 */
.L_x_5029:
        /* <DEDUP_REMOVED lines=12> */
.L_x_5032:
[----:B------:R-:W-:Y:S05]  /*5660*/  BSYNC.RECONVERGENT B0 ;  /* 0x0000000000007941 */ /* 0x000fea0003800200 */
.L_x_5031:
[----:B------:R-:W-:-:S05]  /*5670*/  LOP3.LUT R3, R0, 0x80, R5, 0xf8, !PT ;  /* 0x0000008000037812 */ /* 0x000fca00078ef805 */
[----:B------:R3:W-:Y:S01]  /*5680*/  STG.E.U8 desc[UR36][R8.64], R3 ;  /* 0x0000000308007986 */ /* 0x0007e2000c101124 */
[----:B------:R-:W-:Y:S05]  /*5690*/  BRA `(.L_x_5006) ;  /* 0x0000000000547947 */ /* 0x000fea0003800000 */
.L_x_5028:
        /* <DEDUP_REMOVED lines=11> */
.L_x_5034:
[----:B------:R-:W-:Y:S01]  /*5750*/  IMAD.MOV.U32 R0, RZ, RZ, 0x7f ;  /* 0x0000007fff007424 */ /* 0x000fe200078e00ff */
[----:B------:R-:W-:-:S04]  /*5760*/  ISETP.GT.U32.AND P0, PT, R4, 0x7f800000, PT ;  /* 0x7f8000000400780c */ /* 0x000fc80003f04070 */
[----:B------:R-:W-:-:S09]  /*5770*/  SEL R0, R0, 0x7c, P0 ;  /* 0x0000007c00007807 */ /* 0x000fd20000000000 */
.L_x_5035:
[----:B------:R-:W-:Y:S05]  /*5780*/  BSYNC.RECONVERGENT B0 ;  /* 0x0000000000007941 */ /* 0x000fea0003800200 */
.L_x_5033:
[----:B------:R-:W-:-:S04]  /*5790*/  SHF.R.U32.HI R3, RZ, 0x18, R22 ;  /* 0x00000018ff037819 */ /* 0x000fc80000011616 */
[----:B------:R-:W-:-:S05]  /*57a0*/  LOP3.LUT R3, R0, 0x80, R3, 0xf8, !PT ;  /* 0x0000008000037812 */ /* 0x000fca00078ef803 */
[----:B------:R2:W-:Y:S01]  /*57b0*/  STG.E.U8 desc[UR36][R8.64], R3 ;  /* 0x0000000308007986 */ /* 0x0005e2000c101124 */
[----:B------:R-:W-:Y:S05]  /*57c0*/  BRA `(.L_x_5006) ;  /* 0x0000000000087947 */ /* 0x000fea0003800000 */
.L_x_5027:
[----:B------:R-:W-:-:S05]  /*57d0*/  F2FP.BF16.F32.PACK_AB R22, RZ, R22 ;  /* 0x00000016ff16723e */ /* 0x000fca00000010ff */
[----:B------:R4:W-:Y:S02]  /*57e0*/  STG.E.U16 desc[UR36][R8.64], R22 ;  /* 0x0000001608007986 */ /* 0x0009e4000c101524 */
.L_x_5006:
[----:B------:R-:W-:-:S07]  /*57f0*/  VIADD R27, R27, 0x80 ;  /* 0x000000801b1b7836 */ /* 0x000fce0000000000 */
.L_x_4963:
[----:B------:R-:W-:-:S13]  /*5800*/  ISETP.GE.AND P0, PT, R27, R26, PT ;  /* 0x0000001a1b00720c */ /* 0x000fda0003f06270 */
[----:B------:R-:W-:Y:S05]  /*5810*/  @P0 BREAK.RELIABLE B6 ;  /* 0x0000000000060942 */ /* 0x000fea0003800100 */
[----:B------:R-:W-:Y:S05]  /*5820*/  @P0 BRA `(.L_x_5000) ;  /* 0x0000000c00940947 */ /* 0x000fea0003800000 */
[----:B------:R-:W-:Y:S05]  /*5830*/  BSYNC.RELIABLE B6 ;  /* 0x0000000000067941 */ /* 0x000fea0003800100 */
.L_x_4962:
        /* <DEDUP_REMOVED lines=21> */
.L_x_5039:
[----:B------:R-:W0:Y:S02]  /*5990*/  F2I.S64.TRUNC R24, R24 ;  /* 0x0000001800187311 */ /* 0x000e24000020d900 */
[----:B0-----:R-:W-:-:S05]  /*59a0*/  IMAD.MOV.U32 R3, RZ, RZ, R24 ;  /* 0x000000ffff037224 */ /* 0x001fca00078e0018 */
[----:B------:R0:W-:Y:S01]  /*59b0*/  STG.E.U8 desc[UR36][R8.64], R3 ;  /* 0x0000000308007986 */ /* 0x0001e2000c101124 */
[----:B------:R-:W-:Y:S05]  /*59c0*/  BRA `(.L_x_5041) ;  /* 0x0000000c00287947 */ /* 0x000fea0003800000 */
.L_x_5038:
        /* <DEDUP_REMOVED lines=9> */
.L_x_5043:
[----:B------:R-:W0:Y:S02]  /*5a60*/  F2I.FTZ.TRUNC.NTZ R3, R24 ;  /* 0x0000001800037305 */ /* 0x000e24000021f100 */
[----:B0-----:R0:W-:Y:S01]  /*5a70*/  STG.E desc[UR36][R8.64], R3 ;  /* 0x0000000308007986 */ /* 0x0011e2000c101924 */
[----:B------:R-:W-:Y:S05]  /*5a80*/  BRA `(.L_x_5041) ;  /* 0x0000000800f87947 */ /* 0x000fea0003800000 */
.L_x_5042:
[----:B------:R-:W0:Y:S02]  /*5a90*/  F2I.FTZ.TRUNC.NTZ R3, R24 ;  /* 0x0000001800037305 */ /* 0x000e24000021f100 */
[----:B0-----:R0:W-:Y:S01]  /*5aa0*/  STG.E.U16 desc[UR36][R8.64], R3 ;  /* 0x0000000308007986 */ /* 0x0011e2000c101524 */
[----:B------:R-:W-:Y:S05]  /*5ab0*/  BRA `(.L_x_5041) ;  /* 0x0000000800ec7947 */ /* 0x000fea0003800000 */
.L_x_5037:
        /* <DEDUP_REMOVED lines=8> */
.L_x_5045:
[----:B------:R-:W-:-:S05]  /*5b40*/  F2FP.F16.F32.PACK_AB R24, RZ, R24 ;  /* 0x00000018ff18723e */ /* 0x000fca00000000ff */
[----:B------:R0:W-:Y:S01]  /*5b50*/  STG.E.U16 desc[UR36][R8.64], R24 ;  /* 0x0000001808007986 */ /* 0x0001e2000c101524 */
[----:B------:R-:W-:Y:S05]  /*5b60*/  BRA `(.L_x_5041) ;  /* 0x0000000800c07947 */ /* 0x000fea0003800000 */
.L_x_5044:
        /* <DEDUP_REMOVED lines=9> */
.L_x_5047:
[----:B------:R-:W-:-:S04]  /*5c00*/  F2FP.F16.F32.PACK_AB R3, RZ, R24 ;  /* 0x00000018ff03723e */ /* 0x000fc800000000ff */
[----:B------:R-:W-:-:S05]  /*5c10*/  PRMT R3, R3, 0x5410, RZ ;  /* 0x0000541003037816 */ /* 0x000fca00000000ff */
[----:B------:R0:W-:Y:S01]  /*5c20*/  STG.E desc[UR36][R8.64], R3 ;  /* 0x0000000308007986 */ /* 0x0001e2000c101924 */
[----:B------:R-:W-:Y:S05]  /*5c30*/  BRA `(.L_x_5041) ;  /* 0x00000008008c7947 */ /* 0x000fea0003800000 */
.L_x_5046:
[----:B------:R-:W-:-:S06]  /*5c40*/  FMUL.FTZ R4, R24, 1 ;  /* 0x3f80000018047820 */ /* 0x000fcc0000410000 */
[----:B------:R-:W0:Y:S02]  /*5c50*/  F2F.F64.F32 R4, R4 ;  /* 0x0000000400047310 */ /* 0x000e240000201800 */
[----:B0-----:R0:W-:Y:S01]  /*5c60*/  STG.E.64 desc[UR36][R8.64], R4 ;  /* 0x0000000408007986 */ /* 0x0011e2000c101b24 */
[----:B------:R-:W-:Y:S05]  /*5c70*/  BRA `(.L_x_5041) ;  /* 0x00000008007c7947 */ /* 0x000fea0003800000 */
.L_x_5036:
        /* <DEDUP_REMOVED lines=13> */
.L_x_5051:
        /* <DEDUP_REMOVED lines=16> */
.L_x_5054:
[----:B------:R-:W-:-:S04]  /*5e50*/  SHF.R.U32.HI R24, RZ, 0x18, R24 ;  /* 0x00000018ff187819 */ /* 0x000fc80000011618 */
[----:B------:R-:W-:-:S04]  /*5e60*/  LOP3.LUT R3, R3, 0x80, R24, 0xf8, !PT ;  /* 0x0000008003037812 */ /* 0x000fc800078ef818 */
[----:B------:R-:W-:-:S07]  /*5e70*/  PRMT R4, R3, 0x7610, R4 ;  /* 0x0000761003047816 */ /* 0x000fce0000000004 */
.L_x_5053:
[----:B------:R-:W-:Y:S05]  /*5e80*/  BSYNC.RECONVERGENT B0 ;  /* 0x0000000000007941 */ /* 0x000fea0003800200 */
.L_x_5052:
[----:B------:R0:W-:Y:S01]  /*5e90*/  STG.E.U8 desc[UR36][R8.64], R4 ;  /* 0x0000000408007986 */ /* 0x0001e2000c101124 */
[----:B------:R-:W-:Y:S05]  /*5ea0*/  BRA `(.L_x_5041) ;  /* 0x0000000400f07947 */ /* 0x000fea0003800000 */
.L_x_5050:
        /* <DEDUP_REMOVED lines=16> */
.L_x_5057:
[----:B------:R-:W-:-:S04]  /*5fb0*/  SHF.R.U32.HI R24, RZ, 0x18, R24 ;  /* 0x00000018ff187819 */ /* 0x000fc80000011618 */
[----:B------:R-:W-:-:S04]  /*5fc0*/  LOP3.LUT R3, R3, 0x80, R24, 0xf8, !PT ;  /* 0x0000008003037812 */ /* 0x000fc800078ef818 */
[----:B------:R-:W-:-:S07]  /*5fd0*/  PRMT R4, R3, 0x7610, R4 ;  /* 0x0000761003047816 */ /* 0x000fce0000000004 */
.L_x_5056:
[----:B------:R-:W-:Y:S05]  /*5fe0*/  BSYNC.RECONVERGENT B0 ;  /* 0x0000000000007941 */ /* 0x000fea0003800200 */
.L_x_5055:
[----:B------:R0:W-:Y:S01]  /*5ff0*/  STG.E.U8 desc[UR36][R8.64], R4 ;  /* 0x0000000408007986 */ /* 0x0001e2000c101124 */
[----:B------:R-:W-:Y:S05]  /*6000*/  BRA `(.L_x_5041) ;  /* 0x0000000400987947 */ /* 0x000fea0003800000 */
.L_x_5049:
        /* <DEDUP_REMOVED lines=21> */
.L_x_5059:
[----:B------:R-:W0:Y:S02]  /*6160*/  F2I.U64.TRUNC R24, R24 ;  /* 0x0000001800187311 */ /* 0x000e24000020d800 */
[----:B0-----:R0:W-:Y:S01]  /*6170*/  STG.E.64 desc[UR36][R8.64], R24 ;  /* 0x0000001808007986 */ /* 0x0011e2000c101b24 */
[----:B------:R-:W-:Y:S05]  /*6180*/  BRA `(.L_x_5041) ;  /* 0x0000000400387947 */ /* 0x000fea0003800000 */
.L_x_5058:
[----:B------:R-:W0:Y:S02]  /*6190*/  F2I.FTZ.U32.TRUNC.NTZ R3, R24 ;  /* 0x0000001800037305 */ /* 0x000e24000021f000 */
[----:B0-----:R0:W-:Y:S01]  /*61a0*/  STG.E desc[UR36][R8.64], R3 ;  /* 0x0000000308007986 */ /* 0x0011e2000c101924 */
[----:B------:R-:W-:Y:S05]  /*61b0*/  BRA `(.L_x_5041) ;  /* 0x00000004002c7947 */ /* 0x000fea0003800000 */
.L_x_5048:
        /* <DEDUP_REMOVED lines=10> */
.L_x_5061:
[----:B------:R-:W-:Y:S01]  /*6260*/  FMUL.FTZ R4, R24, 1 ;  /* 0x3f80000018047820 */ /* 0x000fe20000410000 */
[----:B------:R-:W-:-:S05]  /*6270*/  CS2R R6, SRZ ;  /* 0x0000000000067805 */ /* 0x000fca000001ff00 */
[----:B------:R-:W0:Y:S02]  /*6280*/  F2F.F64.F32 R4, R4 ;  /* 0x0000000400047310 */ /* 0x000e240000201800 */
[----:B0-----:R4:W-:Y:S01]  /*6290*/  STG.E.128 desc[UR36][R8.64], R4 ;  /* 0x0000000408007986 */ /* 0x0019e2000c101d24 */
[----:B------:R-:W-:Y:S05]  /*62a0*/  BRA `(.L_x_5041) ;  /* 0x0000000000f07947 */ /* 0x000fea0003800000 */
.L_x_5060:
[----:B------:R-:W-:-:S13]  /*62b0*/  ISETP.NE.AND P0, PT, R0, 0xf, PT ;  /* 0x0000000f0000780c */ /* 0x000fda0003f05270 */
[----:B------:R-:W-:Y:S05]  /*62c0*/  @!P0 BRA `(.L_x_5062) ;  /* 0x0000000000e08947 */ /* 0x000fea0003800000 */
[----:B------:R-:W-:-:S13]  /*62d0*/  ISETP.NE.AND P0, PT, R0, 0x17, PT ;  /* 0x000000170000780c */ /* 0x000fda0003f05270 */
[----:B------:R-:W-:Y:S05]  /*62e0*/  @!P0 BRA `(.L_x_5063) ;  /* 0x00000000008c8947 */ /* 0x000fea0003800000 */
[----:B------:R-:W-:-:S13]  /*62f0*/  ISETP.NE.AND P0, PT, R0, 0x18, PT ;  /* 0x000000180000780c */ /* 0x000fda0003f05270 */
[----:B------:R-:W-:Y:S05]  /*6300*/  @!P0 BRA `(.L_x_5064) ;  /* 0x0000000000448947 */ /* 0x000fea0003800000 */
.L_x_5040:
        /* <DEDUP_REMOVED lines=16> */
.L_x_5065:
[----:B------:R-:W-:Y:S05]  /*6410*/  BRA `(.L_x_5041) ;  /* 0x0000000000947947 */ /* 0x000fea0003800000 */
.L_x_5064:
        /* <DEDUP_REMOVED lines=12> */
.L_x_5067:
[----:B------:R-:W-:Y:S05]  /*64e0*/  BSYNC.RECONVERGENT B0 ;  /* 0x0000000000007941 */ /* 0x000fea0003800200 */
.L_x_5066:
[----:B------:R-:W-:-:S05]  /*64f0*/  LOP3.LUT R3, R0, 0x80, R5, 0xf8, !PT ;  /* 0x0000008000037812 */ /* 0x000fca00078ef805 */
[----:B------:R1:W-:Y:S01]  /*6500*/  STG.E.U8 desc[UR36][R8.64], R3 ;  /* 0x0000000308007986 */ /* 0x0003e2000c101124 */
[----:B------:R-:W-:Y:S05]  /*6510*/  BRA `(.L_x_5041) ;  /* 0x0000000000547947 */ /* 0x000fea0003800000 */
.L_x_5063:
        /* <DEDUP_REMOVED lines=11> */
.L_x_5069:
[----:B------:R-:W-:Y:S01]  /*65d0*/  IMAD.MOV.U32 R0, RZ, RZ, 0x7f ;  /* 0x0000007fff007424 */ /* 0x000fe200078e00ff */
[----:B------:R-:W-:-:S04]  /*65e0*/  ISETP.GT.U32.AND P0, PT, R4, 0x7f800000, PT ;  /* 0x7f8000000400780c */ /* 0x000fc80003f04070 */
[----:B------:R-:W-:-:S09]  /*65f0*/  SEL R0, R0, 0x7c, P0 ;  /* 0x0000007c00007807 */ /* 0x000fd20000000000 */
.L_x_5070:
[----:B------:R-:W-:Y:S05]  /*6600*/  BSYNC.RECONVERGENT B0 ;  /* 0x0000000000007941 */ /* 0x000fea0003800200 */
.L_x_5068:
[----:B------:R-:W-:-:S04]  /*6610*/  SHF.R.U32.HI R3, RZ, 0x18, R24 ;  /* 0x00000018ff037819 */ /* 0x000fc80000011618 */
[----:B------:R-:W-:-:S05]  /*6620*/  LOP3.LUT R3, R0, 0x80, R3, 0xf8, !PT ;  /* 0x0000008000037812 */ /* 0x000fca00078ef803 */
[----:B------:R2:W-:Y:S01]  /*6630*/  STG.E.U8 desc[UR36][R8.64], R3 ;  /* 0x0000000308007986 */ /* 0x0005e2000c101124 */
[----:B------:R-:W-:Y:S05]  /*6640*/  BRA `(.L_x_5041) ;  /* 0x0000000000087947 */ /* 0x000fea0003800000 */
.L_x_5062:
[----:B------:R-:W-:-:S05]  /*6650*/  F2FP.BF16.F32.PACK_AB R24, RZ, R24 ;  /* 0x00000018ff18723e */ /* 0x000fca00000010ff */
[----:B------:R0:W-:Y:S02]  /*6660*/  STG.E.U16 desc[UR36][R8.64], R24 ;  /* 0x0000001808007986 */ /* 0x0001e4000c101524 */
.L_x_5041:
[----:B------:R-:W-:-:S07]  /*6670*/  VIADD R27, R27, 0x80 ;  /* 0x000000801b1b7836 */ /* 0x000fce0000000000 */
.L_x_5000:
[----:B------:R-:W-:Y:S05]  /*6680*/  BSYNC.RECONVERGENT B7 ;  /* 0x0000000000077941 */ /* 0x000fea0003800200 */
.L_x_4961:
[----:B------:R-:W-:-:S13]  /*6690*/  ISETP.GE.AND P0, PT, R27, R26, PT ;  /* 0x0000001a1b00720c */ /* 0x000fda0003f06270 */
[----:B------:R-:W-:Y:S05]  /*66a0*/  @P0 EXIT ;  /* 0x000000000000094d */ /* 0x000fea0003800000 */
[----:B012-4-:R-:W0:Y:S01]  /*66b0*/  LDC.64 R4, c[0x0][0x398] ;  /* 0x0000e600ff047b82 */ /* 0x017e220000000a00 */
[----:B------:R-:W3:Y:S01]  /*66c0*/  LDCU UR4, c[0x0][0x3b8] ;  /* 0x00007700ff0477ac */ /* 0x000ee20008000800 */
[----:B------:R-:W-:Y:S01]  /*66d0*/  PRMT R0, R17, 0x9910, RZ ;  /* 0x0000991011007816 */ /* 0x000fe200000000ff */
[----:B------:R-:W-:-:S03]  /*66e0*/  IMAD R2, R2, 0x200, R27 ;  /* 0x0000020002027824 */ /* 0x000fc600078e021b */
[----:B------:R-:W-:Y:S01]  /*66f0*/  ISETP.GT.AND P1, PT, R0, 0x9, PT ;  /* 0x000000090000780c */ /* 0x000fe20003f24270 */
[----:B---3--:R-:W-:-:S05]  /*6700*/  IMAD R3, R2, UR4, RZ ;  /* 0x0000000402037c24 */ /* 0x008fca000f8e02ff */
        /* <DEDUP_REMOVED lines=14> */
.L_x_5074:
[----:B------:R-:W0:Y:S02]  /*67f0*/  F2I.S64.TRUNC R16, R16 ;  /* 0x0000001000107311 */ /* 0x000e24000020d900 */
[----:B0-----:R-:W-:-:S05]  /*6800*/  IMAD.MOV.U32 R5, RZ, RZ, R16 ;  /* 0x000000ffff057224 */ /* 0x001fca00078e0010 */
[----:B------:R-:W-:Y:S01]  /*6810*/  STG.E.U8 desc[UR36][R2.64], R5 ;  /* 0x0000000502007986 */ /* 0x000fe2000c101124 */
[----:B------:R-:W-:Y:S05]  /*6820*/  EXIT ;  /* 0x000000000000794d */ /* 0x000fea0003800000 */
.L_x_5073:
        /* <DEDUP_REMOVED lines=9> */
.L_x_5077:
[----:B------:R-:W0:Y:S02]  /*68c0*/  F2I.FTZ.TRUNC.NTZ R5, R16 ;  /* 0x0000001000057305 */ /* 0x000e24000021f100 */
[----:B0-----:R-:W-:Y:S01]  /*68d0*/  STG.E desc[UR36][R2.64], R5 ;  /* 0x0000000502007986 */ /* 0x001fe2000c101924 */
[----:B------:R-:W-:Y:S05]  /*68e0*/  EXIT ;  /* 0x000000000000794d */ /* 0x000fea0003800000 */
.L_x_5076:
[----:B------:R-:W0:Y:S02]  /*68f0*/  F2I.FTZ.TRUNC.NTZ R5, R16 ;  /* 0x0000001000057305 */ /* 0x000e24000021f100 */
[----:B0-----:R-:W-:Y:S01]  /*6900*/  STG.E.U16 desc[UR36][R2.64], R5 ;  /* 0x0000000502007986 */ /* 0x001fe2000c101524 */
[----:B------:R-:W-:Y:S05]  /*6910*/  EXIT ;  /* 0x000000000000794d */ /* 0x000fea0003800000 */
.L_x_5072:
        /* <DEDUP_REMOVED lines=8> */
.L_x_5079:
[----:B------:R-:W-:-:S05]  /*69a0*/  F2FP.F16.F32.PACK_AB R16, RZ, R16 ;  /* 0x00000010ff10723e */ /* 0x000fca00000000ff */
[----:B------:R-:W-:Y:S01]  /*69b0*/  STG.E.U16 desc[UR36][R2.64], R16 ;  /* 0x0000001002007986 */ /* 0x000fe2000c101524 */
[----:B------:R-:W-:Y:S05]  /*69c0*/  EXIT ;  /* 0x000000000000794d */ /* 0x000fea0003800000 */
.L_x_5078:
        /* <DEDUP_REMOVED lines=9> */
.L_x_5081:
[----:B------:R-:W-:-:S04]  /*6a60*/  F2FP.F16.F32.PACK_AB R5, RZ, R16 ;  /* 0x00000010ff05723e */ /* 0x000fc800000000ff */
[----:B------:R-:W-:-:S05]  /*6a70*/  PRMT R5, R5, 0x5410, RZ ;  /* 0x0000541005057816 */ /* 0x000fca00000000ff */
[----:B------:R-:W-:Y:S01]  /*6a80*/  STG.E desc[UR36][R2.64], R5 ;  /* 0x0000000502007986 */ /* 0x000fe2000c101924 */
[----:B------:R-:W-:Y:S05]  /*6a90*/  EXIT ;  /* 0x000000000000794d */ /* 0x000fea0003800000 */
.L_x_5080:
[----:B------:R-:W-:-:S06]  /*6aa0*/  FMUL.FTZ R4, R16, 1 ;  /* 0x3f80000010047820 */ /* 0x000fcc0000410000 */
[----:B------:R-:W0:Y:S02]  /*6ab0*/  F2F.F64.F32 R4, R4 ;  /* 0x0000000400047310 */ /* 0x000e240000201800 */
[----:B0-----:R-:W-:Y:S01]  /*6ac0*/  STG.E.64 desc[UR36][R2.64], R4 ;  /* 0x0000000402007986 */ /* 0x001fe2000c101b24 */
[----:B------:R-:W-:Y:S05]  /*6ad0*/  EXIT ;  /* 0x000000000000794d */ /* 0x000fea0003800000 */
.L_x_5071:
        /* <DEDUP_REMOVED lines=13> */
.L_x_5085:
        /* <DEDUP_REMOVED lines=16> */
.L_x_5088:
[----:B------:R-:W-:-:S04]  /*6cb0*/  SHF.R.U32.HI R16, RZ, 0x18, R16 ;  /* 0x00000018ff107819 */ /* 0x000fc80000011610 */
[----:B------:R-:W-:-:S04]  /*6cc0*/  LOP3.LUT R5, R5, 0x80, R16, 0xf8, !PT ;  /* 0x0000008005057812 */ /* 0x000fc800078ef810 */
[----:B------:R-:W-:-:S07]  /*6cd0*/  PRMT R0, R5, 0x7610, R0 ;  /* 0x0000761005007816 */ /* 0x000fce0000000000 */
.L_x_5087:
[----:B------:R-:W-:Y:S05]  /*6ce0*/  BSYNC.RECONVERGENT B0 ;  /* 0x0000000000007941 */ /* 0x000fea0003800200 */
.L_x_5086:
[----:B------:R-:W-:Y:S01]  /*6cf0*/  STG.E.U8 desc[UR36][R2.64], R0 ;  /* 0x0000000002007986 */ /* 0x000fe2000c101124 */
[----:B------:R-:W-:Y:S05]  /*6d00*/  EXIT ;  /* 0x000000000000794d */ /* 0x000fea0003800000 */
.L_x_5084:
        /* <DEDUP_REMOVED lines=16> */
.L_x_5091:
[----:B------:R-:W-:-:S04]  /*6e10*/  SHF.R.U32.HI R16, RZ, 0x18, R16 ;  /* 0x00000018ff107819 */ /* 0x000fc80000011610 */
[----:B------:R-:W-:-:S04]  /*6e20*/  LOP3.LUT R5, R5, 0x80, R16, 0xf8, !PT ;  /* 0x0000008005057812 */ /* 0x000fc800078ef810 */
[----:B------:R-:W-:-:S07]  /*6e30*/  PRMT R0, R5, 0x7610, R0 ;  /* 0x0000761005007816 */ /* 0x000fce0000000000 */
.L_x_5090:
[----:B------:R-:W-:Y:S05]  /*6e40*/  BSYNC.RECONVERGENT B0 ;  /* 0x0000000000007941 */ /* 0x000fea0003800200 */
.L_x_5089:
[----:B------:R-:W-:Y:S01]  /*6e50*/  STG.E.U8 desc[UR36][R2.64], R0 ;  /* 0x0000000002007986 */ /* 0x000fe2000c101124 */
[----:B------:R-:W-:Y:S05]  /*6e60*/  EXIT ;  /* 0x000000000000794d */ /* 0x000fea0003800000 */
.L_x_5083:
        /* <DEDUP_REMOVED lines=21> */
.L_x_5093:
[----:B------:R-:W0:Y:S02]  /*6fc0*/  F2I.U64.TRUNC R16, R16 ;  /* 0x0000001000107311 */ /* 0x000e24000020d800 */
[----:B0-----:R-:W-:Y:S01]  /*6fd0*/  STG.E.64 desc[UR36][R2.64], R16 ;  /* 0x0000001002007986 */ /* 0x001fe2000c101b24 */
[----:B------:R-:W-:Y:S05]  /*6fe0*/  EXIT ;  /* 0x000000000000794d */ /* 0x000fea0003800000 */
.L_x_5092:
[----:B------:R-:W0:Y:S02]  /*6ff0*/  F2I.FTZ.U32.TRUNC.NTZ R5, R16 ;  /* 0x0000001000057305 */ /* 0x000e24000021f000 */
[----:B0-----:R-:W-:Y:S01]  /*7000*/  STG.E desc[UR36][R2.64], R5 ;  /* 0x0000000502007986 */ /* 0x001fe2000c101924 */
[----:B------:R-:W-:Y:S05]  /*7010*/  EXIT ;  /* 0x000000000000794d */ /* 0x000fea0003800000 */
.L_x_5082:
        /* <DEDUP_REMOVED lines=10> */
.L_x_5095:
[----:B------:R-:W-:Y:S01]  /*70c0*/  FMUL.FTZ R4, R16, 1 ;  /* 0x3f80000010047820 */ /* 0x000fe20000410000 */
[----:B------:R-:W-:-:S05]  /*70d0*/  CS2R R6, SRZ ;  /* 0x0000000000067805 */ /* 0x000fca000001ff00 */
[----:B------:R-:W0:Y:S02]  /*70e0*/  F2F.F64.F32 R4, R4 ;  /* 0x0000000400047310 */ /* 0x000e240000201800 */
[----:B0-----:R-:W-:Y:S01]  /*70f0*/  STG.E.128 desc[UR36][R2.64], R4 ;  /* 0x0000000402007986 */ /* 0x001fe2000c101d24 */
[----:B------:R-:W-:Y:S05]  /*7100*/  EXIT ;  /* 0x000000000000794d */ /* 0x000fea0003800000 */
.L_x_5094:
[----:B------:R-:W-:-:S13]  /*7110*/  ISETP.NE.AND P0, PT, R0, 0xf, PT ;  /* 0x0000000f0000780c */ /* 0x000fda0003f05270 */
[----:B------:R-:W-:Y:S05]  /*7120*/  @!P0 BRA `(.L_x_5096) ;  /* 0x0000000000e08947 */ /* 0x000fea0003800000 */
[----:B------:R-:W-:-:S13]  /*7130*/  ISETP.NE.AND P0, PT, R0, 0x17, PT ;  /* 0x000000170000780c */ /* 0x000fda0003f05270 */
[----:B------:R-:W-:Y:S05]  /*7140*/  @!P0 BRA `(.L_x_5097) ;  /* 0x00000000008c8947 */ /* 0x000fea0003800000 */
[----:B------:R-:W-:-:S13]  /*7150*/  ISETP.NE.AND P0, PT, R0, 0x18, PT ;  /* 0x000000180000780c */ /* 0x000fda0003f05270 */
[----:B------:R-:W-:Y:S05]  /*7160*/  @!P0 BRA `(.L_x_5098) ;  /* 0x0000000000448947 */ /* 0x000fea0003800000 */
.L_x_5075:
        /* <DEDUP_REMOVED lines=16> */
.L_x_5099:
[----:B------:R-:W-:Y:S05]  /*7270*/  EXIT ;  /* 0x000000000000794d */ /* 0x000fea0003800000 */
.L_x_5098:
        /* <DEDUP_REMOVED lines=12> */
.L_x_5101:
[----:B------:R-:W-:Y:S05]  /*7340*/  BSYNC.RECONVERGENT B0 ;  /* 0x0000000000007941 */ /* 0x000fea0003800200 */
.L_x_5100:
[----:B------:R-:W-:-:S05]  /*7350*/  LOP3.LUT R5, R0, 0x80, R7, 0xf8, !PT ;  /* 0x0000008000057812 */ /* 0x000fca00078ef807 */
[----:B------:R-:W-:Y:S01]  /*7360*/  STG.E.U8 desc[UR36][R2.64], R5 ;  /* 0x0000000502007986 */ /* 0x000fe2000c101124 */
[----:B------:R-:W-:Y:S05]  /*7370*/  EXIT ;  /* 0x000000000000794d */ /* 0x000fea0003800000 */
.L_x_5097:
        /* <DEDUP_REMOVED lines=11> */
.L_x_5103:
[----:B------:R-:W-:Y:S01]  /*7430*/  IMAD.MOV.U32 R0, RZ, RZ, 0x7f ;  /* 0x0000007fff007424 */ /* 0x000fe200078e00ff */
[----:B------:R-:W-:-:S04]  /*7440*/  ISETP.GT.U32.AND P0, PT, R4, 0x7f800000, PT ;  /* 0x7f8000000400780c */ /* 0x000fc80003f04070 */
[----:B------:R-:W-:-:S09]  /*7450*/  SEL R0, R0, 0x7c, P0 ;  /* 0x0000007c00007807 */ /* 0x000fd20000000000 */
.L_x_5104:
[----:B------:R-:W-:Y:S05]  /*7460*/  BSYNC.RECONVERGENT B0 ;  /* 0x0000000000007941 */ /* 0x000fea0003800200 */
.L_x_5102:
[----:B------:R-:W-:-:S04]  /*7470*/  SHF.R.U32.HI R5, RZ, 0x18, R16 ;  /* 0x00000018ff057819 */ /* 0x000fc80000011610 */
[----:B------:R-:W-:-:S05]  /*7480*/  LOP3.LUT R5, R0, 0x80, R5, 0xf8, !PT ;  /* 0x0000008000057812 */ /* 0x000fca00078ef805 */
[----:B------:R-:W-:Y:S01]  /*7490*/  STG.E.U8 desc[UR36][R2.64], R5 ;  /* 0x0000000502007986 */ /* 0x000fe2000c101124 */
[----:B------:R-:W-:Y:S05]  /*74a0*/  EXIT ;  /* 0x000000000000794d */ /* 0x000fea0003800000 */
.L_x_5096:
[----:B------:R-:W-:-:S05]  /*74b0*/  F2FP.BF16.F32.PACK_AB R16, RZ, R16 ;  /* 0x00000010ff10723e */ /* 0x000fca00000010ff */
[----:B------:R-:W-:Y:S01]  /*74c0*/  STG.E.U16 desc[UR36][R2.64], R16 ;  /* 0x0000001002007986 */ /* 0x000fe2000c101524 */
[----:B------:R-:W-:Y:S05]  /*74d0*/  EXIT ;  /* 0x000000000000794d */ /* 0x000fea0003800000 */
.L_x_5105:
        /* <DEDUP_REMOVED lines=10> */
.L_x_5763:


//--------------------- .text._ZN2at6native18elementwise_kernelILi128ELi2EZNS0_22gpu_kernel_impl_nocastIZZZNS0_66_GLOBAL__N__d53a5ca4_28_ActivationLeakyReluKernel_cu_9e10b42f_311217leaky_relu_kernelERNS_18TensorIteratorBaseERKN3c106ScalarEENKUlvE_clEvENKUlvE0_clEvEUlfE_EEvS5_RKT_EUliE_EEviT1_ --------------------------
	.section	.text._ZN2at6native18elementwise_kernelILi128ELi2EZNS0_22gpu_kernel_impl_nocastIZZZNS0_66_GLOBAL__N__d53a5ca4_28_ActivationLeakyReluKernel_cu_9e10b42f_311217leaky_relu_kernelERNS_18TensorIteratorBaseERKN3c106ScalarEENKUlvE_clEvENKUlvE0_clEvEUlfE_EEvS5_RKT_EUliE_EEviT1_,"ax",@progbits
	.align	128
        .global         _ZN2at6native18elementwise_kernelILi128ELi2EZNS0_22gpu_kernel_impl_nocastIZZZNS0_66_GLOBAL__N__d53a5ca4_28_ActivationLeakyReluKernel_cu_9e10b42f_311217leaky_relu_kernelERNS_18TensorIteratorBaseERKN3c106ScalarEENKUlvE_clEvENKUlvE0_clEvEUlfE_EEvS5_RKT_EUliE_EEviT1_
        .type           _ZN2at6native18elementwise_kernelILi128ELi2EZNS0_22gpu_kernel_impl_nocastIZZZNS0_66_GLOBAL__N__d53a5ca4_28_ActivationLeakyReluKernel_cu_9e10b42f_311217leaky_relu_kernelERNS_18TensorIteratorBaseERKN3c106ScalarEENKUlvE_clEvENKUlvE0_clEvEUlfE_EEvS5_RKT_EUliE_EEviT1_,@function
        .size           _ZN2at6native18elementwise_kernelILi128ELi2EZNS0_22gpu_kernel_impl_nocastIZZZNS0_66_GLOBAL__N__d53a5ca4_28_ActivationLeakyReluKernel_cu_9e10b42f_311217leaky_relu_kernelERNS_18TensorIteratorBaseERKN3c106ScalarEENKUlvE_clEvENKUlvE0_clEvEUlfE_EEvS5_RKT_EUliE_EEviT1_,(.L_x_5764 - _ZN2at6native18elementwise_kernelILi128ELi2EZNS0_22gpu_kernel_impl_nocastIZZZNS0_66_GLOBAL__N__d53a5ca4_28_ActivationLeakyReluKernel_cu_9e10b42f_311217leaky_relu_kernelERNS_18TensorIteratorBaseERKN3c106ScalarEENKUlvE_clEvENKUlvE0_clEvEUlfE_EEvS5_RKT_EUliE_EEviT1_)
        .other          _ZN2at6native18elementwise_kernelILi128ELi2EZNS0_22gpu_kernel_impl_nocastIZZZNS0_66_GLOBAL__N__d53a5ca4_28_ActivationLeakyReluKernel_cu_9e10b42f_311217leaky_relu_kernelERNS_18TensorIteratorBaseERKN3c106ScalarEENKUlvE_clEvENKUlvE0_clEvEUlfE_EEvS5_RKT_EUliE_EEviT1_,@"STO_CUDA_ENTRY STV_DEFAULT"
_ZN2at6native18elementwise_kernelILi128ELi2EZNS0_22gpu_kernel_impl_nocastIZZZNS0_66_GLOBAL__N__d53a5ca4_28_ActivationLeakyReluKernel_cu_9e10b42f_311217leaky_relu_kernelERNS_18TensorIteratorBaseERKN3c106ScalarEENKUlvE_clEvENKUlvE0_clEvEUlfE_EEvS5_RKT_EUliE_EEviT1_:
.text._ZN2at6native18elementwise_kernelILi128ELi2EZNS0_22gpu_kernel_impl_nocastIZZZNS0_66_GLOBAL__N__d53a5ca4_28_ActivationLeakyReluKernel_cu_9e10b42f_311217leaky_relu_kernelERNS_18TensorIteratorBaseERKN3c106ScalarEENKUlvE_clEvENKUlvE0_clEvEUlfE_EEvS5_RKT_EUliE_EEviT1_:
        /* <DEDUP_REMOVED lines=14> */
[----:B------:R-:W1:Y:S01]  /*00e0*/  LDCU UR5, c[0x0][0x590] ;  /* 0x0000b200ff0577ac */ /* 0x000e620008000800 */
[----:B0-----:R-:W2:Y:S06]  /*00f0*/  LDG.E R9, desc[UR6][R4.64] ;  /* 0x0000000604097981 */ /* 0x001eac000c1e1900 */
[----:B------:R-:W0:Y:S01]  /*0100*/  LDC.64 R6, c[0x0][0x580] ;  /* 0x00016000ff067b82 */ /* 0x000e220000000a00 */
[----:B------:R-:W-:Y:S02]  /*0110*/  IADD3 R3, PT, PT, R3, 0x80, RZ ;  /* 0x0000008003037810 */ /* 0x000fe40007ffe0ff */
[----:B--2---:R-:W-:-:S13]  /*0120*/  FSETP.GT.FTZ.AND P0, PT, R9, RZ, PT ;  /* 0x000000ff0900720b */ /* 0x004fda0003f14000 */
[----:B-1----:R-:W-:-:S05]  /*0130*/  @!P0 FMUL.FTZ R9, R9, UR5 ;  /* 0x0000000509098c20 */ /* 0x002fca0008410000 */
[----:B0-----:R0:W-:Y:S02]  /*0140*/  STG.E desc[UR6][R6.64], R9 ;  /* 0x0000000906007986 */ /* 0x0011e4000c101906 */
.L_x_5108:
[----:B------:R-:W-:Y:S05]  /*0150*/  BSYNC.RECONVERGENT B0 ;  /* 0x0000000000007941 */ /* 0x000fea0003800200 */
.L_x_5107:
[----:B------:R-:W-:-:S13]  /*0160*/  ISETP.GE.AND P0, PT, R3, UR4, PT ;  /* 0x0000000403007c0c */ /* 0x000fda000bf06270 */
[----:B------:R-:W-:Y:S05]  /*0170*/  @P0 EXIT ;  /* 0x000000000000094d */ /* 0x000fea0003800000 */
[----:B------:R-:W0:Y:S01]  /*0180*/  LDC.64 R2, c[0x0][0x588] ;  /* 0x00016200ff027b82 */ /* 0x000e220000000a00 */
[----:B------:R-:W1:Y:S01]  /*0190*/  LDCU UR4, c[0x0][0x590] ;  /* 0x0000b200ff0477ac */ /* 0x000e620008000800 */
[----:B0-----:R-:W2:Y:S06]  /*01a0*/  LDG.E R7, desc[UR6][R2.64] ;  /* 0x0000000602077981 */ /* 0x001eac000c1e1900 */
[----:B------:R-:W0:Y:S01]  /*01b0*/  LDC.64 R4, c[0x0][0x580] ;  /* 0x00016000ff047b82 */ /* 0x000e220000000a00 */
[----:B--2---:R-:W-:-:S13]  /*01c0*/  FSETP.GT.FTZ.AND P0, PT, R7, RZ, PT ;  /* 0x000000ff0700720b */ /* 0x004fda0003f14000 */
[----:B-1----:R-:W-:-:S05]  /*01d0*/  @!P0 FMUL.FTZ R7, R7, UR4 ;  /* 0x0000000407078c20 */ /* 0x002fca0008410000 */
[----:B0-----:R-:W-:Y:S01]  /*01e0*/  STG.E desc[UR6][R4.64], R7 ;  /* 0x0000000704007986 */ /* 0x001fe2000c101906 */
[----:B------:R-:W-:Y:S05]  /*01f0*/  EXIT ;  /* 0x000000000000794d */ /* 0x000fea0003800000 */
.L_x_5106:
        /* <DEDUP_REMOVED lines=305> */
.L_x_5111:
[----:B------:R-:W0:Y:S01]  /*1510*/  LDCU.128 UR8, c[0x0][0x580] ;  /* 0x0000b000ff0877ac */ /* 0x000e220008000c00 */
[----:B------:R-:W1:Y:S01]  /*1520*/  LDCU UR5, c[0x0][0x590] ;  /* 0x0000b200ff0577ac */ /* 0x000e620008000800 */
[----:B0-----:R-:W-:-:S04]  /*1530*/  IADD3 R6, P0, PT, R4, UR10, RZ ;  /* 0x0000000a04067c10 */ /* 0x001fc8000ff1e0ff */
[----:B------:R-:W-:-:S05]  /*1540*/  IADD3.X R7, PT, PT, RZ, UR11, RZ, P0, !PT ;  /* 0x0000000bff077c10 */ /* 0x000fca00087fe4ff */
[----:B------:R-:W2:Y:S01]  /*1550*/  LDG.E R9, desc[UR6][R6.64] ;  /* 0x0000000606097981 */ /* 0x000ea2000c1e1900 */
[----:B------:R-:W-:Y:S02]  /*1560*/  IADD3 R4, P1, PT, R5, UR8, RZ ;  /* 0x0000000805047c10 */ /* 0x000fe4000ff3e0ff */
[----:B------:R-:W-:-:S03]  /*1570*/  IADD3 R3, PT, PT, R3, 0x80, RZ ;  /* 0x0000008003037810 */ /* 0x000fc60007ffe0ff */
[----:B------:R-:W-:Y:S01]  /*1580*/  IMAD.X R5, RZ, RZ, UR9, P1 ;  /* 0x00000009ff057e24 */ /* 0x000fe200088e06ff */
[----:B--2---:R-:W-:-:S13]  /*1590*/  FSETP.GT.FTZ.AND P0, PT, R9, RZ, PT ;  /* 0x000000ff0900720b */ /* 0x004fda0003f14000 */
[----:B-1----:R-:W-:-:S05]  /*15a0*/  @!P0 FMUL.FTZ R9, R9, UR5 ;  /* 0x0000000509098c20 */ /* 0x002fca0008410000 */
[----:B------:R0:W-:Y:S02]  /*15b0*/  STG.E desc[UR6][R4.64], R9 ;  /* 0x0000000904007986 */ /* 0x0001e4000c101906 */
.L_x_5110:
[----:B------:R-:W-:Y:S05]  /*15c0*/  BSYNC.RECONVERGENT B0 ;  /* 0x0000000000007941 */ /* 0x000fea0003800200 */
.L_x_5109:
        /* <DEDUP_REMOVED lines=300> */
.L_x_5112:
[----:B------:R-:W0:Y:S01]  /*2890*/  LDCU.128 UR8, c[0x0][0x580] ;  /* 0x0000b000ff0877ac */ /* 0x000e220008000c00 */
[----:B------:R-:W1:Y:S01]  /*28a0*/  LDCU UR4, c[0x0][0x590] ;  /* 0x0000b200ff0477ac */ /* 0x000e620008000800 */
[----:B0-----:R-:W-:-:S04]  /*28b0*/  IADD3 R4, P0, PT, R2, UR10, RZ ;  /* 0x0000000a02047c10 */ /* 0x001fc8000ff1e0ff */
[----:B------:R-:W-:-:S05]  /*28c0*/  IADD3.X R5, PT, PT, RZ, UR11, RZ, P0, !PT ;  /* 0x0000000bff057c10 */ /* 0x000fca00087fe4ff */
[----:B------:R-:W2:Y:S01]  /*28d0*/  LDG.E R7, desc[UR6][R4.64] ;  /* 0x0000000604077981 */ /* 0x000ea2000c1e1900 */
[----:B------:R-:W-:-:S04]  /*28e0*/  IADD3 R2, P1, PT, R3, UR8, RZ ;  /* 0x0000000803027c10 */ /* 0x000fc8000ff3e0ff */
[----:B------:R-:W-:Y:S02]  /*28f0*/  IADD3.X R3, PT, PT, RZ, UR9, RZ, P1, !PT ;  /* 0x00000009ff037c10 */ /* 0x000fe40008ffe4ff */
[----:B--2---:R-:W-:-:S13]  /*2900*/  FSETP.GT.FTZ.AND P0, PT, R7, RZ, PT ;  /* 0x000000ff0700720b */ /* 0x004fda0003f14000 */
[----:B-1----:R-:W-:-:S05]  /*2910*/  @!P0 FMUL.FTZ R7, R7, UR4 ;  /* 0x0000000407078c20 */ /* 0x002fca0008410000 */
[----:B------:R-:W-:Y:S01]  /*2920*/  STG.E desc[UR6][R2.64], R7 ;  /* 0x0000000702007986 */ /* 0x000fe2000c101906 */
[----:B------:R-:W-:Y:S05]  /*2930*/  EXIT ;  /* 0x000000000000794d */ /* 0x000fea0003800000 */
.L_x_5113:
        /* <DEDUP_REMOVED lines=12> */
.L_x_5764:


//--------------------- .text._ZN2at6native27unrolled_elementwise_kernelIZZZNS0_66_GLOBAL__N__d53a5ca4_28_ActivationLeakyReluKernel_cu_9e10b42f_311217leaky_relu_kernelERNS_18TensorIteratorBaseERKN3c106ScalarEENKUlvE_clEvENKUlvE0_clEvEUlfE_St5arrayIPcLm2EELi4E23TrivialOffsetCalculatorILi1EjESG_NS0_6memory15LoadWithoutCastENSH_16StoreWithoutCastEEEviT_T0_T2_T3_T4_T5_ --------------------------
	.section	.text._ZN2at6native27unrolled_elementwise_kernelIZZZNS0_66_GLOBAL__N__d53a5ca4_28_ActivationLeakyReluKernel_cu_9e10b42f_311217leaky_relu_kernelERNS_18TensorIteratorBaseERKN3c106ScalarEENKUlvE_clEvENKUlvE0_clEvEUlfE_St5arrayIPcLm2EELi4E23TrivialOffsetCalculatorILi1EjESG_NS0_6memory15LoadWithoutCastENSH_16StoreWithoutCastEEEviT_T0_T2_T3_T4_T5_,"ax",@progbits
	.align	128
        .global         _ZN2at6native27unrolled_elementwise_kernelIZZZNS0_66_GLOBAL__N__d53a5ca4_28_ActivationLeakyReluKernel_cu_9e10b42f_311217leaky_relu_kernelERNS_18TensorIteratorBaseERKN3c106ScalarEENKUlvE_clEvENKUlvE0_clEvEUlfE_St5arrayIPcLm2EELi4E23TrivialOffsetCalculatorILi1EjESG_NS0_6memory15LoadWithoutCastENSH_16StoreWithoutCastEEEviT_T0_T2_T3_T4_T5_
        .type           _ZN2at6native27unrolled_elementwise_kernelIZZZNS0_66_GLOBAL__N__d53a5ca4_28_ActivationLeakyReluKernel_cu_9e10b42f_311217leaky_relu_kernelERNS_18TensorIteratorBaseERKN3c106ScalarEENKUlvE_clEvENKUlvE0_clEvEUlfE_St5arrayIPcLm2EELi4E23TrivialOffsetCalculatorILi1EjESG_NS0_6memory15LoadWithoutCastENSH_16StoreWithoutCastEEEviT_T0_T2_T3_T4_T5_,@function
        .size           _ZN2at6native27unrolled_elementwise_kernelIZZZNS0_66_GLOBAL__N__d53a5ca4_28_ActivationLeakyReluKernel_cu_9e10b42f_311217leaky_relu_kernelERNS_18TensorIteratorBaseERKN3c106ScalarEENKUlvE_clEvENKUlvE0_clEvEUlfE_St5arrayIPcLm2EELi4E23TrivialOffsetCalculatorILi1EjESG_NS0_6memory15LoadWithoutCastENSH_16StoreWithoutCastEEEviT_T0_T2_T3_T4_T5_,(.L_x_5765 - _ZN2at6native27unrolled_elementwise_kernelIZZZNS0_66_GLOBAL__N__d53a5ca4_28_ActivationLeakyReluKernel_cu_9e10b42f_311217leaky_relu_kernelERNS_18TensorIteratorBaseERKN3c106ScalarEENKUlvE_clEvENKUlvE0_clEvEUlfE_St5arrayIPcLm2EELi4E23TrivialOffsetCalculatorILi1EjESG_NS0_6memory15LoadWithoutCastENSH_16StoreWithoutCastEEEviT_T0_T2_T3_T4_T5_)
        .other          _ZN2at6native27unrolled_elementwise_kernelIZZZNS0_66_GLOBAL__N__d53a5ca4_28_ActivationLeakyReluKernel_cu_9e10b42f_311217leaky_relu_kernelERNS_18TensorIteratorBaseERKN3c106ScalarEENKUlvE_clEvENKUlvE0_clEvEUlfE_St5arrayIPcLm2EELi4E23TrivialOffsetCalculatorILi1EjESG_NS0_6memory15LoadWithoutCastENSH_16StoreWithoutCastEEEviT_T0_T2_T3_T4_T5_,@"STO_CUDA_ENTRY STV_DEFAULT"
_ZN2at6native27unrolled_elementwise_kernelIZZZNS0_66_GLOBAL__N__d53a5ca4_28_ActivationLeakyReluKernel_cu_9e10b42f_311217leaky_relu_kernelERNS_18TensorIteratorBaseERKN3c106ScalarEENKUlvE_clEvENKUlvE0_clEvEUlfE_St5arrayIPcLm2EELi4E23TrivialOffsetCalculatorILi1EjESG_NS0_6memory15LoadWithoutCastENSH_16StoreWithoutCastEEEviT_T0_T2_T3_T4_T5_:
.text._ZN2at6native27unrolled_elementwise_kernelIZZZNS0_66_GLOBAL__N__d53a5ca4_28_ActivationLeakyReluKernel_cu_9e10b42f_311217leaky_relu_kernelERNS_18TensorIteratorBaseERKN3c106ScalarEENKUlvE_clEvENKUlvE0_clEvEUlfE_St5arrayIPcLm2EELi4E23TrivialOffsetCalculatorILi1EjESG_NS0_6memory15LoadWithoutCastENSH_16StoreWithoutCastEEEviT_T0_T2_T3_T4_T5_:
[----:B------:R-:W-:Y:S01]  /*0000*/  LDC R1, c[0x0][0x37c] ;  /* 0x0000df00ff017b82 */ /* 0x000fe20000000800 */
[----:B------:R-:W0:Y:S07]  /*0010*/  S2R R0, SR_CTAID.X ;  /* 0x0000000000007919 */ /* 0x000e2e0000002500 */
[----:B------:R-:W0:Y:S01]  /*0020*/  LDC R3, c[0x0][0x380] ;  /* 0x0000e000ff037b82 */ /* 0x000e220000000800 */
[----:B------:R-:W1:Y:S01]  /*0030*/  LDCU.64 UR4, c[0x0][0x358] ;  /* 0x00006b00ff0477ac */ /* 0x000e620008000a00 */
[----:B------:R-:W2:Y:S01]  /*0040*/  S2R R13, SR_TID.X ;  /* 0x00000000000d7919 */ /* 0x000ea20000002100 */
[----:B------:R-:W3:Y:S01]  /*0050*/  LDCU UR6, c[0x0][0x388] ;  /* 0x00007100ff0677ac */ /* 0x000ee20008000800 */
[----:B0-----:R-:W-:Y:S01]  /*0060*/  IMAD R2, R0, -0x200, R3 ;  /* 0xfffffe0000027824 */ /* 0x001fe200078e0203 */
[----:B--2---:R-:W-:-:S04]  /*0070*/  MOV R3, R13 ;  /* 0x0000000d00037202 */ /* 0x004fc80000000f00 */
[----:B------:R-:W-:-:S13]  /*0080*/  ISETP.GE.AND P0, PT, R13, R2, PT ;  /* 0x000000020d00720c */ /* 0x000fda0003f06270 */
[----:B------:R-:W-:Y:S01]  /*0090*/  @!P0 IADD3 R13, PT, PT, R3, 0x80, RZ ;  /* 0x00000080030d8810 */ /* 0x000fe20007ffe0ff */
[----:B------:R-:W0:Y:S01]  /*00a0*/  @!P0 LDC.64 R6, c[0x0][0x3a0] ;  /* 0x0000e800ff068b82 */ /* 0x000e220000000a00 */
[----:B------:R-:W-:Y:S02]  /*00b0*/  @!P0 IMAD R15, R0, 0x200, R3 ;  /* 0x00000200000f8824 */ /* 0x000fe400078e0203 */
[----:B------:R-:W-:-:S13]  /*00c0*/  ISETP.GE.AND P1, PT, R13, R2, PT ;  /* 0x000000020d00720c */ /* 0x000fda0003f26270 */
[----:B------:R-:W-:Y:S01]  /*00d0*/  @!P1 IMAD R17, R0, 0x200, R13 ;  /* 0x0000020000119824 */ /* 0x000fe200078e020d */
[----:B------:R-:W-:Y:S01]  /*00e0*/  @!P1 IADD3 R13, PT, PT, R13, 0x80, RZ ;  /* 0x000000800d0d9810 */ /* 0x000fe20007ffe0ff */
[----:B------:R-:W2:Y:S03]  /*00f0*/  @!P1 LDC.64 R8, c[0x0][0x3a0] ;  /* 0x0000e800ff089b82 */ /* 0x000ea60000000a00 */
[----:B------:R-:W-:Y:S01]  /*0100*/  ISETP.GE.AND P3, PT, R13, R2, PT ;  /* 0x000000020d00720c */ /* 0x000fe20003f66270 */
[----:B0-----:R-:W-:-:S04]  /*0110*/  @!P0 IMAD.WIDE.U32 R6, R15, 0x4, R6 ;  /* 0x000000040f068825 */ /* 0x001fc800078e0006 */
[----:B------:R-:W-:-:S08]  /*0120*/  HFMA2 R15, -RZ, RZ, 0, 0 ;  /* 0x00000000ff0f7431 */ /* 0x000fd000000001ff */
[----:B------:R-:W-:Y:S01]  /*0130*/  @!P3 IMAD R21, R0, 0x200, R13 ;  /* 0x000002000015b824 */ /* 0x000fe200078e020d */
[----:B------:R-:W-:Y:S01]  /*0140*/  @!P3 IADD3 R13, PT, PT, R13, 0x80, RZ ;  /* 0x000000800d0db810 */ /* 0x000fe20007ffe0ff */
[----:B------:R-:W0:Y:S03]  /*0150*/  @!P3 LDC.64 R10, c[0x0][0x3a0] ;  /* 0x0000e800ff0abb82 */ /* 0x000e260000000a00 */
[----:B------:R-:W-:Y:S01]  /*0160*/  ISETP.GE.AND P2, PT, R13, R2, PT ;  /* 0x000000020d00720c */ /* 0x000fe20003f46270 */
[----:B--2---:R-:W-:-:S04]  /*0170*/  @!P1 IMAD.WIDE.U32 R8, R17, 0x4, R8 ;  /* 0x0000000411089825 */ /* 0x004fc800078e0008 */
[----:B------:R-:W-:Y:S01]  /*0180*/  IMAD.MOV.U32 R17, RZ, RZ, RZ ;  /* 0x000000ffff117224 */ /* 0x000fe200078e00ff */
[----:B-1----:R-:W2:Y:S07]  /*0190*/  @!P1 LDG.E R15, desc[UR4][R8.64] ;  /* 0x00000004080f9981 */ /* 0x002eae000c1e1900 */
[----:B------:R-:W1:Y:S01]  /*01a0*/  @!P2 LDC.64 R4, c[0x0][0x3a0] ;  /* 0x0000e800ff04ab82 */ /* 0x000e620000000a00 */
[----:B------:R-:W-:Y:S01]  /*01b0*/  @!P2 LEA R19, R0, R13, 0x9 ;  /* 0x0000000d0013a211 */ /* 0x000fe200078e48ff */
[----:B------:R-:W4:Y:S01]  /*01c0*/  @!P0 LDG.E R17, desc[UR4][R6.64] ;  /* 0x0000000406118981 */ /* 0x000f22000c1e1900 */
[----:B0-----:R-:W-:-:S04]  /*01d0*/  @!P3 IMAD.WIDE.U32 R12, R21, 0x4, R10 ;  /* 0x00000004150cb825 */ /* 0x001fc800078e000a */
[----:B-1----:R-:W-:Y:S01]  /*01e0*/  @!P2 IMAD.WIDE.U32 R10, R19, 0x4, R4 ;  /* 0x00000004130aa825 */ /* 0x002fe200078e0004 */
[----:B------:R-:W-:-:S06]  /*01f0*/  CS2R R4, SRZ ;  /* 0x0000000000047805 */ /* 0x000fcc000001ff00 */
[----:B------:R-:W5:Y:S04]  /*0200*/  @!P3 LDG.E R5, desc[UR4][R12.64] ;  /* 0x000000040c05b981 */ /* 0x000f68000c1e1900 */
[----:B------:R-:W5:Y:S01]  /*0210*/  @!P2 LDG.E R4, desc[UR4][R10.64] ;  /* 0x000000040a04a981 */ /* 0x000f62000c1e1900 */
[----:B------:R-:W-:Y:S01]  /*0220*/  ISETP.GE.AND P4, PT, R3, R2, PT ;  /* 0x000000020300720c */ /* 0x000fe20003f86270 */
[----:B------:R-:W-:Y:S04]  /*0230*/  BSSY.RECONVERGENT B0, `(.L_x_5114) ;  /* 0x000001f000007945 */ /* 0x000fe80003800200 */
[----:B------:R-:W-:Y:S01]  /*0240*/  BSSY.RELIABLE B1, `(.L_x_5115) ;  /* 0x0000017000017945 */ /* 0x000fe20003800100 */
[----:B--2---:R-:W-:-:S02]  /*0250*/  FSETP.GT.FTZ.AND P1, PT, R15, RZ, PT ;  /* 0x000000ff0f00720b */ /* 0x004fc40003f34000 */
[----:B----4-:R-:W-:-:S11]  /*0260*/  FSETP.GT.FTZ.AND P0, PT, R17, RZ, PT ;  /* 0x000000ff1100720b */ /* 0x010fd60003f14000 */
[----:B---3--:R-:W-:Y:S02]  /*0270*/  @!P1 FMUL.FTZ R15, R15, UR6 ;  /* 0x000000060f0f9c20 */ /* 0x008fe40008410000 */
[----:B------:R-:W-:Y:S01]  /*0280*/  @!P0 FMUL.FTZ R17, R17, UR6 ;  /* 0x0000000611118c20 */ /* 0x000fe20008410000 */
[----:B-----5:R-:W-:Y:S02]  /*0290*/  FSETP.GT.FTZ.AND P2, PT, R5, RZ, PT ;  /* 0x000000ff0500720b */ /* 0x020fe40003f54000 */
[----:B------:R-:W-:-:S11]  /*02a0*/  FSETP.GT.FTZ.AND P3, PT, R4, RZ, PT ;  /* 0x000000ff0400720b */ /* 0x000fd60003f74000 */
[----:B------:R-:W-:Y:S02]  /*02b0*/  @!P2 FMUL.FTZ R5, R5, UR6 ;  /* 0x000000060505ac20 */ /* 0x000fe40008410000 */
[----:B------:R-:W-:Y:S01]  /*02c0*/  @!P3 FMUL.FTZ R4, R4, UR6 ;  /* 0x000000060404bc20 */ /* 0x000fe20008410000 */
[----:B------:R-:W-:Y:S06]  /*02d0*/  @P4 BRA `(.L_x_5116) ;  /* 0x0000000000344947 */ /* 0x000fec0003800000 */
[----:B------:R-:W0:Y:S01]  /*02e0*/  LDC.64 R6, c[0x0][0x398] ;  /* 0x0000e600ff067b82 */ /* 0x000e220000000a00 */
[----:B------:R-:W-:Y:S01]  /*02f0*/  IMAD R9, R0, 0x200, R3 ;  /* 0x0000020000097824 */ /* 0x000fe200078e0203 */
[----:B------:R-:W-:-:S04]  /*0300*/  IADD3 R3, PT, PT, R3, 0x80, RZ ;  /* 0x0000008003037810 */ /* 0x000fc80007ffe0ff */
[----:B------:R-:W-:-:S13]  /*0310*/  ISETP.GE.AND P0, PT, R3, R2, PT ;  /* 0x000000020300720c */ /* 0x000fda0003f06270 */
[----:B------:R-:W-:Y:S05]  /*0320*/  @P0 BREAK.RELIABLE B1 ;  /* 0x0000000000010942 */ /* 0x000fea0003800100 */
[----:B0-----:R-:W-:-:S05]  /*0330*/  IMAD.WIDE.U32 R6, R9, 0x4, R6 ;  /* 0x0000000409067825 */ /* 0x001fca00078e0006 */
[----:B------:R0:W-:Y:S01]  /*0340*/  STG.E desc[UR4][R6.64], R17 ;  /* 0x0000001106007986 */ /* 0x0001e2000c101904 */
[----:B------:R-:W-:Y:S05]  /*0350*/  @P0 BRA `(.L_x_5117) ;  /* 0x0000000000300947 */ /* 0x000fea0003800000 */
[----:B0-----:R-:W0:Y:S01]  /*0360*/  LDC.64 R6, c[0x0][0x398] ;  /* 0x0000e600ff067b82 */ /* 0x001e220000000a00 */
[----:B------:R-:W-:Y:S01]  /*0370*/  IMAD R9, R0, 0x200, R3 ;  /* 0x0000020000097824 */ /* 0x000fe200078e0203 */
[----:B------:R-:W-:-:S03]  /*0380*/  IADD3 R3, PT, PT, R3, 0x80, RZ ;  /* 0x0000008003037810 */ /* 0x000fc60007ffe0ff */
[----:B0-----:R-:W-:-:S05]  /*0390*/  IMAD.WIDE.U32 R6, R9, 0x4, R6 ;  /* 0x0000000409067825 */ /* 0x001fca00078e0006 */
[----:B------:R0:W-:Y:S02]  /*03a0*/  STG.E desc[UR4][R6.64], R15 ;  /* 0x0000000f06007986 */ /* 0x0001e4000c101904 */
.L_x_5116:
[----:B------:R-:W-:Y:S05]  /*03b0*/  BSYNC.RELIABLE B1 ;  /* 0x0000000000017941 */ /* 0x000fea0003800100 */
.L_x_5115:
[----:B------:R-:W-:-:S13]  /*03c0*/  ISETP.GE.AND P0, PT, R3, R2, PT ;  /* 0x000000020300720c */ /* 0x000fda0003f06270 */
[----:B0-----:R-:W0:Y:S01]  /*03d0*/  @!P0 LDC.64 R6, c[0x0][0x398] ;  /* 0x0000e600ff068b82 */ /* 0x001e220000000a00 */
[----:B------:R-:W-:Y:S01]  /*03e0*/  @!P0 IMAD R9, R0, 0x200, R3 ;  /* 0x0000020000098824 */ /* 0x000fe200078e0203 */
[----:B------:R-:W-:-:S03]  /*03f0*/  @!P0 IADD3 R3, PT, PT, R3, 0x80, RZ ;  /* 0x0000008003038810 */ /* 0x000fc60007ffe0ff */
[----:B0-----:R-:W-:-:S05]  /*0400*/  @!P0 IMAD.WIDE.U32 R6, R9, 0x4, R6 ;  /* 0x0000000409068825 */ /* 0x001fca00078e0006 */
[----:B------:R1:W-:Y:S02]  /*0410*/  @!P0 STG.E desc[UR4][R6.64], R5 ;  /* 0x0000000506008986 */ /* 0x0003e4000c101904 */
.L_x_5117:
[----:B------:R-:W-:Y:S05]  /*0420*/  BSYNC.RECONVERGENT B0 ;  /* 0x0000000000007941 */ /* 0x000fea0003800200 */
.L_x_5114:
[----:B------:R-:W-:Y:S05]  /*0430*/  WARPSYNC.ALL ;  /* 0x0000000000007948 */ /* 0x000fea0003800000 */
[----:B------:R-:W-:-:S13]  /*0440*/  ISETP.GE.AND P0, PT, R3, R2, PT ;  /* 0x000000020300720c */ /* 0x000fda0003f06270 */
[----:B------:R-:W-:Y:S05]  /*0450*/  @P0 EXIT ;  /* 0x000000000000094d */ /* 0x000fea0003800000 */
[----:B01----:R-:W0:Y:S01]  /*0460*/  LDC.64 R6, c[0x0][0x398] ;  /* 0x0000e600ff067b82 */ /* 0x003e220000000a00 */
[----:B------:R-:W-:-:S04]  /*0470*/  IMAD R3, R0, 0x200, R3 ;  /* 0x0000020000037824 */ /* 0x000fc800078e0203 */
[----:B0-----:R-:W-:-:S05]  /*0480*/  IMAD.WIDE.U32 R2, R3, 0x4, R6 ;  /* 0x0000000403027825 */ /* 0x001fca00078e0006 */
[----:B------:R-:W-:Y:S01]  /*0490*/  STG.E desc[UR4][R2.64], R4 ;  /* 0x0000000402007986 */ /* 0x000fe2000c101904 */
[----:B------:R-:W-:Y:S05]  /*04a0*/  EXIT ;  /* 0x000000000000794d */ /* 0x000fea0003800000 */
.L_x_5118:
        /* <DEDUP_REMOVED lines=13> */
.L_x_5765:


//--------------------- .text._ZN2at6native29vectorized_elementwise_kernelILi2EZZZNS0_66_GLOBAL__N__d53a5ca4_28_ActivationLeakyReluKernel_cu_9e10b42f_311217leaky_relu_kernelERNS_18TensorIteratorBaseERKN3c106ScalarEENKUlvE_clEvENKUlvE0_clEvEUlfE_St5arrayIPcLm2EEEEviT0_T1_ --------------------------
	.section	.text._ZN2at6native29vectorized_elementwise_kernelILi2EZZZNS0_66_GLOBAL__N__d53a5ca4_28_ActivationLeakyReluKernel_cu_9e10b42f_311217leaky_relu_kernelERNS_18TensorIteratorBaseERKN3c106ScalarEENKUlvE_clEvENKUlvE0_clEvEUlfE_St5arrayIPcLm2EEEEviT0_T1_,"ax",@progbits
	.align	128
        .global         _ZN2at6native29vectorized_elementwise_kernelILi2EZZZNS0_66_GLOBAL__N__d53a5ca4_28_ActivationLeakyReluKernel_cu_9e10b42f_311217leaky_relu_kernelERNS_18TensorIteratorBaseERKN3c106ScalarEENKUlvE_clEvENKUlvE0_clEvEUlfE_St5arrayIPcLm2EEEEviT0_T1_
        .type           _ZN2at6native29vectorized_elementwise_kernelILi2EZZZNS0_66_GLOBAL__N__d53a5ca4_28_ActivationLeakyReluKernel_cu_9e10b42f_311217leaky_relu_kernelERNS_18TensorIteratorBaseERKN3c106ScalarEENKUlvE_clEvENKUlvE0_clEvEUlfE_St5arrayIPcLm2EEEEviT0_T1_,@function
        .size           _ZN2at6native29vectorized_elementwise_kernelILi2EZZZNS0_66_GLOBAL__N__d53a5ca4_28_ActivationLeakyReluKernel_cu_9e10b42f_311217leaky_relu_kernelERNS_18TensorIteratorBaseERKN3c106ScalarEENKUlvE_clEvENKUlvE0_clEvEUlfE_St5arrayIPcLm2EEEEviT0_T1_,(.L_x_5766 - _ZN2at6native29vectorized_elementwise_kernelILi2EZZZNS0_66_GLOBAL__N__d53a5ca4_28_ActivationLeakyReluKernel_cu_9e10b42f_311217leaky_relu_kernelERNS_18TensorIteratorBaseERKN3c106ScalarEENKUlvE_clEvENKUlvE0_clEvEUlfE_St5arrayIPcLm2EEEEviT0_T1_)
        .other          _ZN2at6native29vectorized_elementwise_kernelILi2EZZZNS0_66_GLOBAL__N__d53a5ca4_28_ActivationLeakyReluKernel_cu_9e10b42f_311217leaky_relu_kernelERNS_18TensorIteratorBaseERKN3c106ScalarEENKUlvE_clEvENKUlvE0_clEvEUlfE_St5arrayIPcLm2EEEEviT0_T1_,@"STO_CUDA_ENTRY STV_DEFAULT"
_ZN2at6native29vectorized_elementwise_kernelILi2EZZZNS0_66_GLOBAL__N__d53a5ca4_28_ActivationLeakyReluKernel_cu_9e10b42f_311217leaky_relu_kernelERNS_18TensorIteratorBaseERKN3c106ScalarEENKUlvE_clEvENKUlvE0_clEvEUlfE_St5arrayIPcLm2EEEEviT0_T1_:
.text._ZN2at6native29vectorized_elementwise_kernelILi2EZZZNS0_66_GLOBAL__N__d53a5ca4_28_ActivationLeakyReluKernel_cu_9e10b42f_311217leaky_relu_kernelERNS_18TensorIteratorBaseERKN3c106ScalarEENKUlvE_clEvENKUlvE0_clEvEUlfE_St5arrayIPcLm2EEEEviT0_T1_:
        /* <DEDUP_REMOVED lines=9> */
[----:B------:R-:W-:Y:S01]  /*0090*/  HFMA2 R18, -RZ, RZ, 0, 0 ;  /* 0x00000000ff127431 */ /* 0x000fe200000001ff */
[----:B------:R-:W-:Y:S01]  /*00a0*/  MOV R22, RZ ;  /* 0x000000ff00167202 */ /* 0x000fe20000000f00 */
[----:B------:R-:W1:Y:S01]  /*00b0*/  LDCU UR6, c[0x0][0x388] ;  /* 0x00007100ff0677ac */ /* 0x000e620008000800 */
[----:B0-----:R-:W-:Y:S01]  /*00c0*/  ISETP.GE.U32.AND P6, PT, R25, R16, PT ;  /* 0x000000101900720c */ /* 0x001fe20003fc6070 */
[----:B------:R-:W-:-:S12]  /*00d0*/  IMAD.MOV.U32 R17, RZ, RZ, R25 ;  /* 0x000000ffff117224 */ /* 0x000fd800078e0019 */
[----:B------:R-:W-:Y:S01]  /*00e0*/  @!P6 IADD3 R25, PT, PT, R17, 0x80, RZ ;  /* 0x000000801119e810 */ /* 0x000fe20007ffe0ff */
[----:B------:R-:W0:Y:S01]  /*00f0*/  @!P6 LDC.64 R2, c[0x0][0x3a0] ;  /* 0x0000e800ff02eb82 */ /* 0x000e220000000a00 */
[----:B------:R-:W-:Y:S02]  /*0100*/  @!P6 IMAD.IADD R5, R0, 0x1, R17 ;  /* 0x000000010005e824 */ /* 0x000fe400078e0211 */
[----:B------:R-:W-:-:S13]  /*0110*/  ISETP.GE.U32.AND P5, PT, R25, R16, PT ;  /* 0x000000101900720c */ /* 0x000fda0003fa6070 */
[----:B------:R-:W-:Y:S01]  /*0120*/  @!P5 IMAD.IADD R20, R0, 0x1, R25 ;  /* 0x000000010014d824 */ /* 0x000fe200078e0219 */
[----:B------:R-:W-:Y:S01]  /*0130*/  @!P5 IADD3 R25, PT, PT, R25, 0x80, RZ ;  /* 0x000000801919d810 */ /* 0x000fe20007ffe0ff */
[----:B------:R-:W2:Y:S03]  /*0140*/  @!P5 LDC.64 R12, c[0x0][0x3a0] ;  /* 0x0000e800ff0cdb82 */ /* 0x000ea60000000a00 */
[----:B------:R-:W-:Y:S01]  /*0150*/  ISETP.GE.U32.AND P4, PT, R25, R16, PT ;  /* 0x000000101900720c */ /* 0x000fe20003f86070 */
[----:B0-----:R-:W-:-:S05]  /*0160*/  @!P6 IMAD.WIDE.U32 R2, R5, 0x4, R2 ;  /* 0x000000040502e825 */ /* 0x001fca00078e0002 */
[----:B------:R0:W3:Y:S07]  /*0170*/  @!P6 LDG.E R18, desc[UR4][R2.64] ;  /* 0x000000040212e981 */ /* 0x0000ee000c1e1900 */
[----:B------:R-:W-:Y:S01]  /*0180*/  @!P4 IMAD.IADD R29, R0, 0x1, R25 ;  /* 0x00000001001dc824 */ /* 0x000fe200078e0219 */
[----:B------:R-:W-:Y:S01]  /*0190*/  @!P4 IADD3 R25, PT, PT, R25, 0x80, RZ ;  /* 0x000000801919c810 */ /* 0x000fe20007ffe0ff */
[----:B------:R-:W4:Y:S03]  /*01a0*/  @!P4 LDC.64 R14, c[0x0][0x3a0] ;  /* 0x0000e800ff0ecb82 */ /* 0x000f260000000a00 */
[----:B------:R-:W-:-:S13]  /*01b0*/  ISETP.GE.U32.AND P3, PT, R25, R16, PT ;  /* 0x000000101900720c */ /* 0x000fda0003f66070 */
[----:B------:R-:W-:Y:S01]  /*01c0*/  @!P3 IMAD.IADD R27, R0, 0x1, R25 ;  /* 0x00000001001bb824 */ /* 0x000fe200078e0219 */
[----:B------:R-:W-:Y:S01]  /*01d0*/  @!P3 IADD3 R25, PT, PT, R25, 0x80, RZ ;  /* 0x000000801919b810 */ /* 0x000fe20007ffe0ff */
[----:B------:R-:W5:Y:S03]  /*01e0*/  @!P3 LDC.64 R10, c[0x0][0x3a0] ;  /* 0x0000e800ff0abb82 */ /* 0x000f660000000a00 */
[----:B------:R-:W-:-:S13]  /*01f0*/  ISETP.GE.U32.AND P2, PT, R25, R16, PT ;  /* 0x000000101900720c */ /* 0x000fda0003f46070 */
[----:B------:R-:W-:Y:S01]  /*0200*/  @!P2 IMAD.IADD R23, R0, 0x1, R25 ;  /* 0x000000010017a824 */ /* 0x000fe200078e0219 */
[----:B------:R-:W-:Y:S01]  /*0210*/  @!P2 IADD3 R25, PT, PT, R25, 0x80, RZ ;  /* 0x000000801919a810 */ /* 0x000fe20007ffe0ff */
[----:B0-----:R-:W0:Y:S03]  /*0220*/  @!P2 LDC.64 R2, c[0x0][0x3a0] ;  /* 0x0000e800ff02ab82 */ /* 0x001e260000000a00 */
[----:B------:R-:W-:-:S13]  /*0230*/  ISETP.GE.U32.AND P1, PT, R25, R16, PT ;  /* 0x000000101900720c */ /* 0x000fda0003f26070 */
[----:B------:R-:W-:Y:S01]  /*0240*/  @!P1 IMAD.IADD R21, R0, 0x1, R25 ;  /* 0x0000000100159824 */ /* 0x000fe200078e0219 */
[----:B------:R-:W-:Y:S01]  /*0250*/  @!P1 IADD3 R25, PT, PT, R25, 0x80, RZ ;  /* 0x0000008019199810 */ /* 0x000fe20007ffe0ff */
[----:B------:R-:W1:Y:S03]  /*0260*/  @!P1 LDC.64 R4, c[0x0][0x3a0] ;  /* 0x0000e800ff049b82 */ /* 0x000e660000000a00 */
[----:B------:R-:W-:-:S13]  /*0270*/  ISETP.GE.U32.AND P0, PT, R25, R16, PT ;  /* 0x000000101900720c */ /* 0x000fda0003f06070 */
[----:B------:R-:W-:Y:S01]  /*0280*/  @!P0 IMAD.IADD R19, R0, 0x1, R25 ;  /* 0x0000000100138824 */ /* 0x000fe200078e0219 */
[----:B------:R-:W-:Y:S01]  /*0290*/  @!P0 IADD3 R25, PT, PT, R25, 0x80, RZ ;  /* 0x0000008019198810 */ /* 0x000fe20007ffe0ff */
[----:B------:R-:W4:Y:S03]  /*02a0*/  @!P0 LDC.64 R6, c[0x0][0x3a0] ;  /* 0x0000e800ff068b82 */ /* 0x000f260000000a00 */
[----:B------:R-:W-:Y:S01]  /*02b0*/  ISETP.GE.U32.AND P6, PT, R25, R16, PT ;  /* 0x000000101900720c */ /* 0x000fe20003fc6070 */
[----:B--2---:R-:W-:-:S12]  /*02c0*/  @!P5 IMAD.WIDE.U32 R12, R20, 0x4, R12 ;  /* 0x00000004140cd825 */ /* 0x004fd800078e000c */
[----:B------:R-:W2:Y:S01]  /*02d0*/  @!P6 LDC.64 R8, c[0x0][0x3a0] ;  /* 0x0000e800ff08eb82 */ /* 0x000ea20000000a00 */
[----:B------:R-:W-:Y:S02]  /*02e0*/  IMAD.MOV.U32 R20, RZ, RZ, RZ ;  /* 0x000000ffff147224 */ /* 0x000fe400078e00ff */
[----:B------:R-:W-:-:S04]  /*02f0*/  @!P6 IMAD.IADD R25, R0, 0x1, R25 ;  /* 0x000000010019e824 */ /* 0x000fc800078e0219 */
[----:B------:R5:W3:Y:S01]  /*0300*/  @!P5 LDG.E R20, desc[UR4][R12.64] ;  /* 0x000000040c14d981 */ /* 0x000ae2000c1e1900 */
[----:B----4-:R-:W-:-:S04]  /*0310*/  @!P0 IMAD.WIDE.U32 R6, R19, 0x4, R6 ;  /* 0x0000000413068825 */ /* 0x010fc800078e0006 */
[----:B------:R-:W-:Y:S02]  /*0320*/  HFMA2 R19, -RZ, RZ, 0, 0 ;  /* 0x00000000ff137431 */ /* 0x000fe400000001ff */
[----:B0-----:R-:W-:Y:S01]  /*0330*/  @!P2 IMAD.WIDE.U32 R2, R23, 0x4, R2 ;  /* 0x000000041702a825 */ /* 0x001fe200078e0002 */
[----:B------:R-:W-:-:S03]  /*0340*/  MOV R23, RZ ;  /* 0x000000ff00177202 */ /* 0x000fc60000000f00 */
[----:B-1----:R-:W-:Y:S01]  /*0350*/  @!P1 IMAD.WIDE.U32 R4, R21, 0x4, R4 ;  /* 0x0000000415049825 */ /* 0x002fe200078e0004 */
[----:B-----5:R-:W-:-:S03]  /*0360*/  CS2R R12, SRZ ;  /* 0x00000000000c7805 */ /* 0x020fc6000001ff00 */
[----:B------:R-:W-:Y:S01]  /*0370*/  IMAD.MOV.U32 R21, RZ, RZ, RZ ;  /* 0x000000ffff157224 */ /* 0x000fe200078e00ff */
[----:B------:R-:W4:Y:S01]  /*0380*/  @!P1 LDG.E R23, desc[UR4][R4.64] ;  /* 0x0000000404179981 */ /* 0x000f22000c1e1900 */
[----:B------:R-:W-:-:S03]  /*0390*/  @!P4 IMAD.WIDE.U32 R14, R29, 0x4, R14 ;  /* 0x000000041d0ec825 */ /* 0x000fc600078e000e */
[----:B------:R-:W5:Y:S01]  /*03a0*/  @!P0 LDG.E R13, desc[UR4][R6.64] ;  /* 0x00000004060d8981 */ /* 0x000f62000c1e1900 */
[----:B------:R-:W-:-:S03]  /*03b0*/  @!P3 IMAD.WIDE.U32 R10, R27, 0x4, R10 ;  /* 0x000000041b0ab825 */ /* 0x000fc600078e000a */
[----:B------:R-:W5:Y:S01]  /*03c0*/  @!P4 LDG.E R22, desc[UR4][R14.64] ;  /* 0x000000040e16c981 */ /* 0x000f62000c1e1900 */
[----:B--2---:R-:W-:-:S03]  /*03d0*/  @!P6 IMAD.WIDE.U32 R8, R25, 0x4, R8 ;  /* 0x000000041908e825 */ /* 0x004fc600078e0008 */
[----:B------:R-:W2:Y:S04]  /*03e0*/  @!P3 LDG.E R19, desc[UR4][R10.64] ;  /* 0x000000040a13b981 */ /* 0x000ea8000c1e1900 */
[----:B------:R-:W2:Y:S04]  /*03f0*/  @!P2 LDG.E R21, desc[UR4][R2.64] ;  /* 0x000000040215a981 */ /* 0x000ea8000c1e1900 */
[----:B------:R-:W2:Y:S01]  /*0400*/  @!P6 LDG.E R12, desc[UR4][R8.64] ;  /* 0x00000004080ce981 */ /* 0x000ea2000c1e1900 */
[----:B------:R-:W-:Y:S04]  /*0410*/  BSSY.RECONVERGENT B0, `(.L_x_5120) ;  /* 0x0000044000007945 */ /* 0x000fe80003800200 */
[----:B------:R-:W-:Y:S01]  /*0420*/  BSSY.RELIABLE B1, `(.L_x_5121) ;  /* 0x000003c000017945 */ /* 0x000fe20003800100 */
[----:B---3--:R-:W-:-:S13]  /*0430*/  FSETP.GT.FTZ.AND P1, PT, R18, RZ, PT ;  /* 0x000000ff1200720b */ /* 0x008fda0003f34000 */
[----:B------:R-:W-:Y:S01]  /*0440*/  @!P1 FMUL.FTZ R18, R18, UR6 ;  /* 0x0000000612129c20 */ /* 0x000fe20008410000 */
[----:B------:R-:W-:-:S13]  /*0450*/  FSETP.GT.FTZ.AND P0, PT, R20, RZ, PT ;  /* 0x000000ff1400720b */ /* 0x000fda0003f14000 */
[----:B------:R-:W-:Y:S01]  /*0460*/  @!P0 FMUL.FTZ R20, R20, UR6 ;  /* 0x0000000614148c20 */ /* 0x000fe20008410000 */
[----:B----4-:R-:W-:Y:S02]  /*0470*/  FSETP.GT.FTZ.AND P3, PT, R23, RZ, PT ;  /* 0x000000ff1700720b */ /* 0x010fe40003f74000 */
[----:B------:R-:W-:Y:S02]  /*0480*/  ISETP.GE.U32.AND P0, PT, R17, R16, PT ;  /* 0x000000101100720c */ /* 0x000fe40003f06070 */
[----:B-----5:R-:W-:Y:S02]  /*0490*/  FSETP.GT.FTZ.AND P2, PT, R13, RZ, PT ;  /* 0x000000ff0d00720b */ /* 0x020fe40003f54000 */
[----:B------:R-:W-:Y:S02]  /*04a0*/  FSETP.GT.FTZ.AND P6, PT, R22, RZ, PT ;  /* 0x000000ff1600720b */ /* 0x000fe40003fd4000 */
[----:B--2---:R-:W-:Y:S02]  /*04b0*/  FSETP.GT.FTZ.AND P5, PT, R19, RZ, PT ;  /* 0x000000ff1300720b */ /* 0x004fe40003fb4000 */
[----:B------:R-:W-:-:S02]  /*04c0*/  FSETP.GT.FTZ.AND P4, PT, R21, RZ, PT ;  /* 0x000000ff1500720b */ /* 0x000fc40003f94000 */
[----:B------:R-:W-:-:S07]  /*04d0*/  FSETP.GT.FTZ.AND P1, PT, R12, RZ, PT ;  /* 0x000000ff0c00720b */ /* 0x000fce0003f34000 */
[----:B------:R-:W-:Y:S01]  /*04e0*/  @!P6 FMUL.FTZ R22, R22, UR6 ;  /* 0x000000061616ec20 */ /* 0x000fe20008410000 */
[----:B------:R-:W-:Y:S01]  /*04f0*/  @!P3 FMUL.FTZ R23, R23, UR6 ;  /* 0x000000061717bc20 */ /* 0x000fe20008410000 */
[----:B------:R-:W-:Y:S01]  /*0500*/  @!P2 FMUL.FTZ R13, R13, UR6 ;  /* 0x000000060d0dac20 */ /* 0x000fe20008410000 */
[----:B------:R-:W-:Y:S01]  /*0510*/  @!P5 FMUL.FTZ R19, R19, UR6 ;  /* 0x000000061313dc20 */ /* 0x000fe20008410000 */
[----:B------:R-:W-:Y:S02]  /*0520*/  @!P4 FMUL.FTZ R21, R21, UR6 ;  /* 0x000000061515cc20 */ /* 0x000fe40008410000 */
        /* <DEDUP_REMOVED lines=10> */
[----:B------:R-:W-:Y:S01]  /*05d0*/  IMAD.IADD R5, R0, 0x1, R17 ;  /* 0x0000000100057824 */ /* 0x000fe200078e0211 */
[----:B------:R-:W-:-:S03]  /*05e0*/  IADD3 R17, PT, PT, R17, 0x80, RZ ;  /* 0x0000008011117810 */ /* 0x000fc60007ffe0ff */
[----:B0-----:R-:W-:-:S05]  /*05f0*/  IMAD.WIDE.U32 R2, R5, 0x4, R2 ;  /* 0x0000000405027825 */ /* 0x001fca00078e0002 */
[----:B------:R0:W-:Y:S02]  /*0600*/  STG.E desc[UR4][R2.64], R20 ;  /* 0x0000001402007986 */ /* 0x0001e4000c101904 */
.L_x_5122:
[----:B------:R-:W-:-:S13]  /*0610*/  ISETP.GE.U32.AND P0, PT, R17, R16, PT ;  /* 0x000000101100720c */ /* 0x000fda0003f06070 */
[----:B------:R-:W-:Y:S05]  /*0620*/  @P0 BRA `(.L_x_5124) ;  /* 0x0000000000300947 */ /* 0x000fea0003800000 */
[----:B0-----:R-:W0:Y:S01]  /*0630*/  LDC.64 R2, c[0x0][0x398] ;  /* 0x0000e600ff027b82 */ /* 0x001e220000000a00 */
[----:B------:R-:W-:Y:S01]  /*0640*/  IMAD.IADD R5, R0, 0x1, R17 ;  /* 0x0000000100057824 */ /* 0x000fe200078e0211 */
[----:B------:R-:W-:-:S03]  /*0650*/  IADD3 R17, PT, PT, R17, 0x80, RZ ;  /* 0x0000008011117810 */ /* 0x000fc60007ffe0ff */
[----:B0-----:R-:W-:-:S05]  /*0660*/  IMAD.WIDE.U32 R2, R5, 0x4, R2 ;  /* 0x0000000405027825 */ /* 0x001fca00078e0002 */
[----:B------:R1:W-:Y:S02]  /*0670*/  STG.E desc[UR4][R2.64], R22 ;  /* 0x0000001602007986 */ /* 0x0003e4000c101904 */
.L_x_5123:
[----:B------:R-:W-:-:S13]  /*0680*/  ISETP.GE.U32.AND P0, PT, R17, R16, PT ;  /* 0x000000101100720c */ /* 0x000fda0003f06070 */
[----:B------:R-:W-:Y:S05]  /*0690*/  @P0 BRA `(.L_x_5125) ;  /* 0x0000000000300947 */ /* 0x000fea0003800000 */
[----:B01----:R-:W0:Y:S01]  /*06a0*/  LDC.64 R2, c[0x0][0x398] ;  /* 0x0000e600ff027b82 */ /* 0x003e220000000a00 */
[----:B------:R-:W-:Y:S01]  /*06b0*/  IMAD.IADD R5, R0, 0x1, R17 ;  /* 0x0000000100057824 */ /* 0x000fe200078e0211 */
[----:B------:R-:W-:-:S03]  /*06c0*/  IADD3 R17, PT, PT, R17, 0x80, RZ ;  /* 0x0000008011117810 */ /* 0x000fc60007ffe0ff */
[----:B0-----:R-:W-:-:S05]  /*06d0*/  IMAD.WIDE.U32 R2, R5, 0x4, R2 ;  /* 0x0000000405027825 */ /* 0x001fca00078e0002 */
[----:B------:R1:W-:Y:S02]  /*06e0*/  STG.E desc[UR4][R2.64], R19 ;  /* 0x0000001302007986 */ /* 0x0003e4000c101904 */
.L_x_5124:
[----:B------:R-:W-:-:S13]  /*06f0*/  ISETP.GE.U32.AND P0, PT, R17, R16, PT ;  /* 0x000000101100720c */ /* 0x000fda0003f06070 */
[----:B------:R-:W-:Y:S05]  /*0700*/  @P0 BRA `(.L_x_5126) ;  /* 0x0000000000340947 */ /* 0x000fea0003800000 */
[----:B01----:R-:W0:Y:S01]  /*0710*/  LDC.64 R2, c[0x0][0x398] ;  /* 0x0000e600ff027b82 */ /* 0x003e220000000a00 */
[----:B------:R-:W-:Y:S01]  /*0720*/  IMAD.IADD R5, R0, 0x1, R17 ;  /* 0x0000000100057824 */ /* 0x000fe200078e0211 */
[----:B------:R-:W-:-:S03]  /*0730*/  IADD3 R17, PT, PT, R17, 0x80, RZ ;  /* 0x0000008011117810 */ /* 0x000fc60007ffe0ff */
[----:B0-----:R-:W-:-:S05]  /*0740*/  IMAD.WIDE.U32 R2, R5, 0x4, R2 ;  /* 0x0000000405027825 */ /* 0x001fca00078e0002 */
[----:B------:R2:W-:Y:S02]  /*0750*/  STG.E desc[UR4][R2.64], R21 ;  /* 0x0000001502007986 */ /* 0x0005e4000c101904 */
.L_x_5125:
[----:B------:R-:W-:-:S13]  /*0760*/  ISETP.GE.U32.AND P0, PT, R17, R16, PT ;  /* 0x000000101100720c */ /* 0x000fda0003f06070 */
[----:B------:R-:W-:Y:S05]  /*0770*/  @P0 BREAK.RELIABLE B1 ;  /* 0x0000000000010942 */ /* 0x000fea0003800100 */
[----:B------:R-:W-:Y:S05]  /*0780*/  @P0 BRA `(.L_x_5127) ;  /* 0x0000000000300947 */ /* 0x000fea0003800000 */
[----:B012---:R-:W0:Y:S01]  /*0790*/  LDC.64 R2, c[0x0][0x398] ;  /* 0x0000e600ff027b82 */ /* 0x007e220000000a00 */
[----:B------:R-:W-:Y:S01]  /*07a0*/  IMAD.IADD R5, R0, 0x1, R17 ;  /* 0x0000000100057824 */ /* 0x000fe200078e0211 */
[----:B------:R-:W-:-:S03]  /*07b0*/  IADD3 R17, PT, PT, R17, 0x80, RZ ;  /* 0x0000008011117810 */ /* 0x000fc60007ffe0ff */
[----:B0-----:R-:W-:-:S05]  /*07c0*/  IMAD.WIDE.U32 R2, R5, 0x4, R2 ;  /* 0x0000000405027825 */ /* 0x001fca00078e0002 */
[----:B------:R2:W-:Y:S02]  /*07d0*/  STG.E desc[UR4][R2.64], R23 ;  /* 0x0000001702007986 */ /* 0x0005e4000c101904 */
.L_x_5126:
[----:B------:R-:W-:Y:S05]  /*07e0*/  BSYNC.RELIABLE B1 ;  /* 0x0000000000017941 */ /* 0x000fea0003800100 */
.L_x_5121:
[----:B------:R-:W-:-:S13]  /*07f0*/  ISETP.GE.U32.AND P0, PT, R17, R16, PT ;  /* 0x000000101100720c */ /* 0x000fda0003f06070 */
[----:B012---:R-:W0:Y:S01]  /*0800*/  @!P0 LDC.64 R2, c[0x0][0x398] ;  /* 0x0000e600ff028b82 */ /* 0x007e220000000a00 */
[----:B------:R-:W-:Y:S01]  /*0810*/  @!P0 IMAD.IADD R5, R0, 0x1, R17 ;  /* 0x0000000100058824 */ /* 0x000fe200078e0211 */
[----:B------:R-:W-:-:S03]  /*0820*/  @!P0 IADD3 R17, PT, PT, R17, 0x80, RZ ;  /* 0x0000008011118810 */ /* 0x000fc60007ffe0ff */
[----:B0-----:R-:W-:-:S05]  /*0830*/  @!P0 IMAD.WIDE.U32 R2, R5, 0x4, R2 ;  /* 0x0000000405028825 */ /* 0x001fca00078e0002 */
[----:B------:R3:W-:Y:S02]  /*0840*/  @!P0 STG.E desc[UR4][R2.64], R13 ;  /* 0x0000000d02008986 */ /* 0x0007e4000c101904 */
.L_x_5127:
[----:B------:R-:W-:Y:S05]  /*0850*/  BSYNC.RECONVERGENT B0 ;  /* 0x0000000000007941 */ /* 0x000fea0003800200 */
.L_x_5120:
        /* <DEDUP_REMOVED lines=8> */
.L_x_5119:
[----:B------:R-:W0:Y:S01]  /*08e0*/  S2R R15, SR_TID.X ;  /* 0x00000000000f7919 */ /* 0x000e220000002100 */
[----:B------:R-:W1:Y:S01]  /*08f0*/  LDC.64 R2, c[0x0][0x3a0] ;  /* 0x0000e800ff027b82 */ /* 0x000e620000000a00 */
[----:B------:R-:W2:Y:S07]  /*0900*/  LDCU UR6, c[0x0][0x388] ;  /* 0x00007100ff0677ac */ /* 0x000eae0008000800 */
[----:B------:R-:W3:Y:S01]  /*0910*/  LDC.64 R4, c[0x0][0x398] ;  /* 0x0000e600ff047b82 */ /* 0x000ee20000000a00 */
[----:B-1----:R-:W-:-:S04]  /*0920*/  IMAD.WIDE.U32 R2, R0, 0x4, R2 ;  /* 0x0000000400027825 */ /* 0x002fc800078e0002 */
[----:B0-----:R-:W-:-:S05]  /*0930*/  IMAD.WIDE.U32 R2, R15, 0x8, R2 ;  /* 0x000000080f027825 */ /* 0x001fca00078e0002 */
[----:B------:R-:W4:Y:S04]  /*0940*/  LDG.E.64 R6, desc[UR4][R2.64] ;  /* 0x0000000402067981 */ /* 0x000f28000c1e1b00 */
[----:B------:R-:W5:Y:S04]  /*0950*/  LDG.E.64 R8, desc[UR4][R2.64+0x400] ;  /* 0x0004000402087981 */ /* 0x000f68000c1e1b00 */
[----:B------:R-:W2:Y:S04]  /*0960*/  LDG.E.64 R10, desc[UR4][R2.64+0x800] ;  /* 0x00080004020a7981 */ /* 0x000ea8000c1e1b00 */
[----:B------:R-:W2:Y:S01]  /*0970*/  LDG.E.64 R12, desc[UR4][R2.64+0xc00] ;  /* 0x000c0004020c7981 */ /* 0x000ea2000c1e1b00 */
[----:B---3--:R-:W-:-:S04]  /*0980*/  IMAD.WIDE.U32 R4, R0, 0x4, R4 ;  /* 0x0000000400047825 */ /* 0x008fc800078e0004 */
[----:B------:R-:W-:Y:S01]  /*0990*/  IMAD.WIDE.U32 R4, R15, 0x8, R4 ;  /* 0x000000080f047825 */ /* 0x000fe200078e0004 */
[----:B----4-:R-:W-:Y:S02]  /*09a0*/  FSETP.GT.FTZ.AND P6, PT, R6, RZ, PT ;  /* 0x000000ff0600720b */ /* 0x010fe40003fd4000 */
[----:B------:R-:W-:Y:S02]  /*09b0*/  FSETP.GT.FTZ.AND P5, PT, R7, RZ, PT ;  /* 0x000000ff0700720b */ /* 0x000fe40003fb4000 */
[----:B-----5:R-:W-:Y:S02]  /*09c0*/  FSETP.GT.FTZ.AND P4, PT, R8, RZ, PT ;  /* 0x000000ff0800720b */ /* 0x020fe40003f94000 */
[----:B------:R-:W-:Y:S02]  /*09d0*/  FSETP.GT.FTZ.AND P3, PT, R9, RZ, PT ;  /* 0x000000ff0900720b */ /* 0x000fe40003f74000 */
[----:B--2---:R-:W-:Y:S02]  /*09e0*/  FSETP.GT.FTZ.AND P2, PT, R10, RZ, PT ;  /* 0x000000ff0a00720b */ /* 0x004fe40003f54000 */
[----:B------:R-:W-:-:S02]  /*09f0*/  FSETP.GT.FTZ.AND P1, PT, R11, RZ, PT ;  /* 0x000000ff0b00720b */ /* 0x000fc40003f34000 */
[----:B------:R-:W-:Y:S01]  /*0a00*/  FSETP.GT.FTZ.AND P0, PT, R12, RZ, PT ;  /* 0x000000ff0c00720b */ /* 0x000fe20003f14000 */
[----:B------:R-:W-:Y:S01]  /*0a10*/  @!P6 FMUL.FTZ R6, R6, UR6 ;  /* 0x000000060606ec20 */ /* 0x000fe20008410000 */
[----:B------:R-:W-:Y:S01]  /*0a20*/  FSETP.GT.FTZ.AND P6, PT, R13, RZ, PT ;  /* 0x000000ff0d00720b */ /* 0x000fe20003fd4000 */
[----:B------:R-:W-:Y:S02]  /*0a30*/  @!P5 FMUL.FTZ R7, R7, UR6 ;  /* 0x000000060707dc20 */ /* 0x000fe40008410000 */
[----:B------:R-:W-:Y:S02]  /*0a40*/  @!P4 FMUL.FTZ R8, R8, UR6 ;  /* 0x000000060808cc20 */ /* 0x000fe40008410000 */
[----:B------:R-:W-:Y:S01]  /*0a50*/  @!P3 FMUL.FTZ R9, R9, UR6 ;  /* 0x000000060909bc20 */ /* 0x000fe20008410000 */
[----:B------:R-:W-:Y:S01]  /*0a60*/  STG.E.64 desc[UR4][R4.64], R6 ;  /* 0x0000000604007986 */ /* 0x000fe2000c101b04 */
[----:B------:R-:W-:Y:S02]  /*0a70*/  @!P2 FMUL.FTZ R10, R10, UR6 ;  /* 0x000000060a0aac20 */ /* 0x000fe40008410000 */
[----:B------:R-:W-:Y:S01]  /*0a80*/  @!P1 FMUL.FTZ R11, R11, UR6 ;  /* 0x000000060b0b9c20 */ /* 0x000fe20008410000 */
[----:B------:R-:W-:Y:S01]  /*0a90*/  STG.E.64 desc[UR4][R4.64+0x400], R8 ;  /* 0x0004000804007986 */ /* 0x000fe2000c101b04 */
[----:B------:R-:W-:-:S02]  /*0aa0*/  @!P0 FMUL.FTZ R12, R12, UR6 ;  /* 0x000000060c0c8c20 */ /* 0x000fc40008410000 */
[----:B------:R-:W-:Y:S01]  /*0ab0*/  @!P6 FMUL.FTZ R13, R13, UR6 ;  /* 0x000000060d0dec20 */ /* 0x000fe20008410000 */
[----:B------:R-:W-:Y:S04]  /*0ac0*/  STG.E.64 desc[UR4][R4.64+0x800], R10 ;  /* 0x0008000a04007986 */ /* 0x000fe8000c101b04 */
[----:B------:R-:W-:Y:S01]  /*0ad0*/  STG.E.64 desc[UR4][R4.64+0xc00], R12 ;  /* 0x000c000c04007986 */ /* 0x000fe2000c101b04 */
[----:B------:R-:W-:Y:S05]  /*0ae0*/  EXIT ;  /* 0x000000000000794d */ /* 0x000fea0003800000 */
.L_x_5128:
        /* <DEDUP_REMOVED lines=9> */
.L_x_5766:


//--------------------- .text._ZN2at6native29vectorized_elementwise_kernelILi4EZZZNS0_66_GLOBAL__N__d53a5ca4_28_ActivationLeakyReluKernel_cu_9e10b42f_311217leaky_relu_kernelERNS_18TensorIteratorBaseERKN3c106ScalarEENKUlvE_clEvENKUlvE0_clEvEUlfE_St5arrayIPcLm2EEEEviT0_T1_ --------------------------
	.section	.text._ZN2at6native29vectorized_elementwise_kernelILi4EZZZNS0_66_GLOBAL__N__d53a5ca4_28_ActivationLeakyReluKernel_cu_9e10b42f_311217leaky_relu_kernelERNS_18TensorIteratorBaseERKN3c106ScalarEENKUlvE_clEvENKUlvE0_clEvEUlfE_St5arrayIPcLm2EEEEviT0_T1_,"ax",@progbits
	.align	128
        .global         _ZN2at6native29vectorized_elementwise_kernelILi4EZZZNS0_66_GLOBAL__N__d53a5ca4_28_ActivationLeakyReluKernel_cu_9e10b42f_311217leaky_relu_kernelERNS_18TensorIteratorBaseERKN3c106ScalarEENKUlvE_clEvENKUlvE0_clEvEUlfE_St5arrayIPcLm2EEEEviT0_T1_
        .type           _ZN2at6native29vectorized_elementwise_kernelILi4EZZZNS0_66_GLOBAL__N__d53a5ca4_28_ActivationLeakyReluKernel_cu_9e10b42f_311217leaky_relu_kernelERNS_18TensorIteratorBaseERKN3c106ScalarEENKUlvE_clEvENKUlvE0_clEvEUlfE_St5arrayIPcLm2EEEEviT0_T1_,@function
        .size           _ZN2at6native29vectorized_elementwise_kernelILi4EZZZNS0_66_GLOBAL__N__d53a5ca4_28_ActivationLeakyReluKernel_cu_9e10b42f_311217leaky_relu_kernelERNS_18TensorIteratorBaseERKN3c106ScalarEENKUlvE_clEvENKUlvE0_clEvEUlfE_St5arrayIPcLm2EEEEviT0_T1_,(.L_x_5767 - _ZN2at6native29vectorized_elementwise_kernelILi4EZZZNS0_66_GLOBAL__N__d53a5ca4_28_ActivationLeakyReluKernel_cu_9e10b42f_311217leaky_relu_kernelERNS_18TensorIteratorBaseERKN3c106ScalarEENKUlvE_clEvENKUlvE0_clEvEUlfE_St5arrayIPcLm2EEEEviT0_T1_)
        .other          _ZN2at6native29vectorized_elementwise_kernelILi4EZZZNS0_66_GLOBAL__N__d53a5ca4_28_ActivationLeakyReluKernel_cu_9e10b42f_311217leaky_relu_kernelERNS_18TensorIteratorBaseERKN3c106ScalarEENKUlvE_clEvENKUlvE0_clEvEUlfE_St5arrayIPcLm2EEEEviT0_T1_,@"STO_CUDA_ENTRY STV_DEFAULT"
_ZN2at6native29vectorized_elementwise_kernelILi4EZZZNS0_66_GLOBAL__N__d53a5ca4_28_ActivationLeakyReluKernel_cu_9e10b42f_311217leaky_relu_kernelERNS_18TensorIteratorBaseERKN3c106ScalarEENKUlvE_clEvENKUlvE0_clEvEUlfE_St5arrayIPcLm2EEEEviT0_T1_:
.text._ZN2at6native29vectorized_elementwise_kernelILi4EZZZNS0_66_GLOBAL__N__d53a5ca4_28_ActivationLeakyReluKernel_cu_9e10b42f_311217leaky_relu_kernelERNS_18TensorIteratorBaseERKN3c106ScalarEENKUlvE_clEvENKUlvE0_clEvEUlfE_St5arrayIPcLm2EEEEviT0_T1_:
        /* <DEDUP_REMOVED lines=97> */
.L_x_5132:
[----:B------:R-:W-:-:S13]  /*0610*/  ISETP.GE.U32.AND P0, PT, R17, R16, PT ;  /* 0x000000101100720c */ /* 0x000fda0003f06070 */
[----:B------:R-:W-:Y:S05]  /*0620*/  @P0 BRA `(.L_x_5134) ;  /* 0x0000000000300947 */ /* 0x000fea0003800000 */
[----:B0-----:R-:W0:Y:S01]  /*0630*/  LDC.64 R2, c[0x0][0x398] ;  /* 0x0000e600ff027b82 */ /* 0x001e220000000a00 */
[----:B------:R-:W-:Y:S01]  /*0640*/  IMAD.IADD R5, R0, 0x1, R17 ;  /* 0x0000000100057824 */ /* 0x000fe200078e0211 */
[----:B------:R-:W-:-:S03]  /*0650*/  IADD3 R17, PT, PT, R17, 0x80, RZ ;  /* 0x0000008011117810 */ /* 0x000fc60007ffe0ff */
[----:B0-----:R-:W-:-:S05]  /*0660*/  IMAD.WIDE.U32 R2, R5, 0x4, R2 ;  /* 0x0000000405027825 */ /* 0x001fca00078e0002 */
[----:B------:R1:W-:Y:S02]  /*0670*/  STG.E desc[UR4][R2.64], R22 ;  /* 0x0000001602007986 */ /* 0x0003e4000c101904 */
.L_x_5133:
[----:B------:R-:W-:-:S13]  /*0680*/  ISETP.GE.U32.AND P0, PT, R17, R16, PT ;  /* 0x000000101100720c */ /* 0x000fda0003f06070 */
[----:B------:R-:W-:Y:S05]  /*0690*/  @P0 BRA `(.L_x_5135) ;  /* 0x0000000000300947 */ /* 0x000fea0003800000 */
[----:B01----:R-:W0:Y:S01]  /*06a0*/  LDC.64 R2, c[0x0][0x398] ;  /* 0x0000e600ff027b82 */ /* 0x003e220000000a00 */
[----:B------:R-:W-:Y:S01]  /*06b0*/  IMAD.IADD R5, R0, 0x1, R17 ;  /* 0x0000000100057824 */ /* 0x000fe200078e0211 */
[----:B------:R-:W-:-:S03]  /*06c0*/  IADD3 R17, PT, PT, R17, 0x80, RZ ;  /* 0x0000008011117810 */ /* 0x000fc60007ffe0ff */
[----:B0-----:R-:W-:-:S05]  /*06d0*/  IMAD.WIDE.U32 R2, R5, 0x4, R2 ;  /* 0x0000000405027825 */ /* 0x001fca00078e0002 */
[----:B------:R1:W-:Y:S02]  /*06e0*/  STG.E desc[UR4][R2.64], R19 ;  /* 0x0000001302007986 */ /* 0x0003e4000c101904 */
.L_x_5134:
[----:B------:R-:W-:-:S13]  /*06f0*/  ISETP.GE.U32.AND P0, PT, R17, R16, PT ;  /* 0x000000101100720c */ /* 0x000fda0003f06070 */
[----:B------:R-:W-:Y:S05]  /*0700*/  @P0 BRA `(.L_x_5136) ;  /* 0x0000000000340947 */ /* 0x000fea0003800000 */
[----:B01----:R-:W0:Y:S01]  /*0710*/  LDC.64 R2, c[0x0][0x398] ;  /* 0x0000e600ff027b82 */ /* 0x003e220000000a00 */
[----:B------:R-:W-:Y:S01]  /*0720*/  IMAD.IADD R5, R0, 0x1, R17 ;  /* 0x0000000100057824 */ /* 0x000fe200078e0211 */
[----:B------:R-:W-:-:S03]  /*0730*/  IADD3 R17, PT, PT, R17, 0x80, RZ ;  /* 0x0000008011117810 */ /* 0x000fc60007ffe0ff */
[----:B0-----:R-:W-:-:S05]  /*0740*/  IMAD.WIDE.U32 R2, R5, 0x4, R2 ;  /* 0x0000000405027825 */ /* 0x001fca00078e0002 */
[----:B------:R2:W-:Y:S02]  /*0750*/  STG.E desc[UR4][R2.64], R21 ;  /* 0x0000001502007986 */ /* 0x0005e4000c101904 */
.L_x_5135:
        /* <DEDUP_REMOVED lines=8> */
.L_x_5136:
[----:B------:R-:W-:Y:S05]  /*07e0*/  BSYNC.RELIABLE B1 ;  /* 0x0000000000017941 */ /* 0x000fea0003800100 */
.L_x_5131:
[----:B------:R-:W-:-:S13]  /*07f0*/  ISETP.GE.U32.AND P0, PT, R17, R16, PT ;  /* 0x000000101100720c */ /* 0x000fda0003f06070 */
[----:B012---:R-:W0:Y:S01]  /*0800*/  @!P0 LDC.64 R2, c[0x0][0x398] ;  /* 0x0000e600ff028b82 */ /* 0x007e220000000a00 */
[----:B------:R-:W-:Y:S01]  /*0810*/  @!P0 IMAD.IADD R5, R0, 0x1, R17 ;  /* 0x0000000100058824 */ /* 0x000fe200078e0211 */
[----:B------:R-:W-:-:S03]  /*0820*/  @!P0 IADD3 R17, PT, PT, R17, 0x80, RZ ;  /* 0x0000008011118810 */ /* 0x000fc60007ffe0ff */
[----:B0-----:R-:W-:-:S05]  /*0830*/  @!P0 IMAD.WIDE.U32 R2, R5, 0x4, R2 ;  /* 0x0000000405028825 */ /* 0x001fca00078e0002 */
[----:B------:R3:W-:Y:S02]  /*0840*/  @!P0 STG.E desc[UR4][R2.64], R13 ;  /* 0x0000000d02008986 */ /* 0x0007e4000c101904 */
.L_x_5137:
[----:B------:R-:W-:Y:S05]  /*0850*/  BSYNC.RECONVERGENT B0 ;  /* 0x0000000000007941 */ /* 0x000fea0003800200 */
.L_x_5130:
        /* <DEDUP_REMOVED lines=8> */
.L_x_5129:
[----:B------:R-:W0:Y:S01]  /*08e0*/  S2R R15, SR_TID.X ;  /* 0x00000000000f7919 */ /* 0x000e220000002100 */
[----:B------:R-:W1:Y:S01]  /*08f0*/  LDC.64 R2, c[0x0][0x3a0] ;  /* 0x0000e800ff027b82 */ /* 0x000e620000000a00 */
[----:B------:R-:W2:Y:S07]  /*0900*/  LDCU UR6, c[0x0][0x388] ;  /* 0x00007100ff0677ac */ /* 0x000eae0008000800 */
[----:B------:R-:W3:Y:S01]  /*0910*/  LDC.64 R12, c[0x0][0x398] ;  /* 0x0000e600ff0c7b82 */ /* 0x000ee20000000a00 */
[----:B-1----:R-:W-:-:S04]  /*0920*/  IMAD.WIDE.U32 R2, R0, 0x4, R2 ;  /* 0x0000000400027825 */ /* 0x002fc800078e0002 */
[----:B0-----:R-:W-:-:S05]  /*0930*/  IMAD.WIDE.U32 R2, R15, 0x10, R2 ;  /* 0x000000100f027825 */ /* 0x001fca00078e0002 */
[----:B------:R-:W4:Y:S04]  /*0940*/  LDG.E.128 R4, desc[UR4][R2.64] ;  /* 0x0000000402047981 */ /* 0x000f28000c1e1d00 */
[----:B------:R-:W5:Y:S01]  /*0950*/  LDG.E.128 R8, desc[UR4][R2.64+0x800] ;  /* 0x0008000402087981 */ /* 0x000f62000c1e1d00 */
[----:B---3--:R-:W-:-:S04]  /*0960*/  IMAD.WIDE.U32 R12, R0, 0x4, R12 ;  /* 0x00000004000c7825 */ /* 0x008fc800078e000c */
[----:B------:R-:W-:Y:S01]  /*0970*/  IMAD.WIDE.U32 R12, R15, 0x10, R12 ;  /* 0x000000100f0c7825 */ /* 0x000fe200078e000c */
[----:B----4-:R-:W-:Y:S02]  /*0980*/  FSETP.GT.FTZ.AND P6, PT, R4, RZ, PT ;  /* 0x000000ff0400720b */ /* 0x010fe40003fd4000 */
[----:B------:R-:W-:Y:S02]  /*0990*/  FSETP.GT.FTZ.AND P5, PT, R5, RZ, PT ;  /* 0x000000ff0500720b */ /* 0x000fe40003fb4000 */
[----:B------:R-:W-:Y:S02]  /*09a0*/  FSETP.GT.FTZ.AND P4, PT, R6, RZ, PT ;  /* 0x000000ff0600720b */ /* 0x000fe40003f94000 */
[----:B------:R-:W-:Y:S02]  /*09b0*/  FSETP.GT.FTZ.AND P3, PT, R7, RZ, PT ;  /* 0x000000ff0700720b */ /* 0x000fe40003f74000 */
[----:B-----5:R-:W-:Y:S02]  /*09c0*/  FSETP.GT.FTZ.AND P2, PT, R8, RZ, PT ;  /* 0x000000ff0800720b */ /* 0x020fe40003f54000 */
        /* <DEDUP_REMOVED lines=8> */
[----:B------:R-:W-:Y:S01]  /*0a50*/  @!P1 FMUL.FTZ R9, R9, UR6 ;  /* 0x0000000609099c20 */ /* 0x000fe20008410000 */
[----:B------:R-:W-:Y:S01]  /*0a60*/  STG.E.128 desc[UR4][R12.64], R4 ;  /* 0x000000040c007986 */ /* 0x000fe2000c101d04 */
[----:B------:R-:W-:-:S02]  /*0a70*/  @!P0 FMUL.FTZ R10, R10, UR6 ;  /* 0x000000060a0a8c20 */ /* 0x000fc40008410000 */
[----:B------:R-:W-:-:S05]  /*0a80*/  @!P6 FMUL.FTZ R11, R11, UR6 ;  /* 0x000000060b0bec20 */ /* 0x000fca0008410000 */
[----:B------:R-:W-:Y:S01]  /*0a90*/  STG.E.128 desc[UR4][R12.64+0x800], R8 ;  /* 0x000800080c007986 */ /* 0x000fe2000c101d04 */
[----:B------:R-:W-:Y:S05]  /*0aa0*/  EXIT ;  /* 0x000000000000794d */ /* 0x000fea0003800000 */
.L_x_5138:
        /* <DEDUP_REMOVED lines=13> */
.L_x_5767:


//--------------------- .text._ZN2at6native29vectorized_elementwise_kernelILi8EZZZNS0_66_GLOBAL__N__d53a5ca4_28_ActivationLeakyReluKernel_cu_9e10b42f_311217leaky_relu_kernelERNS_18TensorIteratorBaseERKN3c106ScalarEENKUlvE_clEvENKUlvE0_clEvEUlfE_St5arrayIPcLm2EEEEviT0_T1_ --------------------------
	.section	.text._ZN2at6native29vectorized_elementwise_kernelILi8EZZZNS0_66_GLOBAL__N__d53a5ca4_28_ActivationLeakyReluKernel_cu_9e10b42f_311217leaky_relu_kernelERNS_18TensorIteratorBaseERKN3c106ScalarEENKUlvE_clEvENKUlvE0_clEvEUlfE_St5arrayIPcLm2EEEEviT0_T1_,"ax",@progbits
	.align	128
        .global         _ZN2at6native29vectorized_elementwise_kernelILi8EZZZNS0_66_GLOBAL__N__d53a5ca4_28_ActivationLeakyReluKernel_cu_9e10b42f_311217leaky_relu_kernelERNS_18TensorIteratorBaseERKN3c106ScalarEENKUlvE_clEvENKUlvE0_clEvEUlfE_St5arrayIPcLm2EEEEviT0_T1_
        .type           _ZN2at6native29vectorized_elementwise_kernelILi8EZZZNS0_66_GLOBAL__N__d53a5ca4_28_ActivationLeakyReluKernel_cu_9e10b42f_311217leaky_relu_kernelERNS_18TensorIteratorBaseERKN3c106ScalarEENKUlvE_clEvENKUlvE0_clEvEUlfE_St5arrayIPcLm2EEEEviT0_T1_,@function
        .size           _ZN2at6native29vectorized_elementwise_kernelILi8EZZZNS0_66_GLOBAL__N__d53a5ca4_28_ActivationLeakyReluKernel_cu_9e10b42f_311217leaky_relu_kernelERNS_18TensorIteratorBaseERKN3c106ScalarEENKUlvE_clEvENKUlvE0_clEvEUlfE_St5arrayIPcLm2EEEEviT0_T1_,(.L_x_5768 - _ZN2at6native29vectorized_elementwise_kernelILi8EZZZNS0_66_GLOBAL__N__d53a5ca4_28_ActivationLeakyReluKernel_cu_9e10b42f_311217leaky_relu_kernelERNS_18TensorIteratorBaseERKN3c106ScalarEENKUlvE_clEvENKUlvE0_clEvEUlfE_St5arrayIPcLm2EEEEviT0_T1_)
        .other          _ZN2at6native29vectorized_elementwise_kernelILi8EZZZNS0_66_GLOBAL__N__d53a5ca4_28_ActivationLeakyReluKernel_cu_9e10b42f_311217leaky_relu_kernelERNS_18TensorIteratorBaseERKN3c106ScalarEENKUlvE_clEvENKUlvE0_clEvEUlfE_St5arrayIPcLm2EEEEviT0_T1_,@"STO_CUDA_ENTRY STV_DEFAULT"
_ZN2at6native29vectorized_elementwise_kernelILi8EZZZNS0_66_GLOBAL__N__d53a5ca4_28_ActivationLeakyReluKernel_cu_9e10b42f_311217leaky_relu_kernelERNS_18TensorIteratorBaseERKN3c106ScalarEENKUlvE_clEvENKUlvE0_clEvEUlfE_St5arrayIPcLm2EEEEviT0_T1_:
.text._ZN2at6native29vectorized_elementwise_kernelILi8EZZZNS0_66_GLOBAL__N__d53a5ca4_28_ActivationLeakyReluKernel_cu_9e10b42f_311217leaky_relu_kernelERNS_18TensorIteratorBaseERKN3c106ScalarEENKUlvE_clEvENKUlvE0_clEvEUlfE_St5arrayIPcLm2EEEEviT0_T1_:
        /* <DEDUP_REMOVED lines=97> */
.L_x_5142:
[----:B------:R-:W-:-:S13]  /*0610*/  ISETP.GE.U32.AND P0, PT, R17, R16, PT ;  /* 0x000000101100720c */ /* 0x000fda0003f06070 */
[----:B------:R-:W-:Y:S05]  /*0620*/  @P0 BRA `(.L_x_5144) ;  /* 0x0000000000300947 */ /* 0x000fea0003800000 */
[----:B0-----:R-:W0:Y:S01]  /*0630*/  LDC.64 R2, c[0x0][0x398] ;  /* 0x0000e600ff027b82 */ /* 0x001e220000000a00 */
[----:B------:R-:W-:Y:S01]  /*0640*/  IMAD.IADD R5, R0, 0x1, R17 ;  /* 0x0000000100057824 */ /* 0x000fe200078e0211 */
[----:B------:R-:W-:-:S03]  /*0650*/  IADD3 R17, PT, PT, R17, 0x80, RZ ;  /* 0x0000008011117810 */ /* 0x000fc60007ffe0ff */
[----:B0-----:R-:W-:-:S05]  /*0660*/  IMAD.WIDE.U32 R2, R5, 0x4, R2 ;  /* 0x0000000405027825 */ /* 0x001fca00078e0002 */
[----:B------:R1:W-:Y:S02]  /*0670*/  STG.E desc[UR4][R2.64], R22 ;  /* 0x0000001602007986 */ /* 0x0003e4000c101904 */
.L_x_5143:
[----:B------:R-:W-:-:S13]  /*0680*/  ISETP.GE.U32.AND P0, PT, R17, R16, PT ;  /* 0x000000101100720c */ /* 0x000fda0003f06070 */
[----:B------:R-:W-:Y:S05]  /*0690*/  @P0 BRA `(.L_x_5145) ;  /* 0x0000000000300947 */ /* 0x000fea0003800000 */
[----:B01----:R-:W0:Y:S01]  /*06a0*/  LDC.64 R2, c[0x0][0x398] ;  /* 0x0000e600ff027b82 */ /* 0x003e220000000a00 */
[----:B------:R-:W-:Y:S01]  /*06b0*/  IMAD.IADD R5, R0, 0x1, R17 ;  /* 0x0000000100057824 */ /* 0x000fe200078e0211 */
[----:B------:R-:W-:-:S03]  /*06c0*/  IADD3 R17, PT, PT, R17, 0x80, RZ ;  /* 0x0000008011117810 */ /* 0x000fc60007ffe0ff */
[----:B0-----:R-:W-:-:S05]  /*06d0*/  IMAD.WIDE.U32 R2, R5, 0x4, R2 ;  /* 0x0000000405027825 */ /* 0x001fca00078e0002 */
[----:B------:R1:W-:Y:S02]  /*06e0*/  STG.E desc[UR4][R2.64], R19 ;  /* 0x0000001302007986 */ /* 0x0003e4000c101904 */
.L_x_5144:
[----:B------:R-:W-:-:S13]  /*06f0*/  ISETP.GE.U32.AND P0, PT, R17, R16, PT ;  /* 0x000000101100720c */ /* 0x000fda0003f06070 */
[----:B------:R-:W-:Y:S05]  /*0700*/  @P0 BRA `(.L_x_5146) ;  /* 0x0000000000340947 */ /* 0x000fea0003800000 */
[----:B01----:R-:W0:Y:S01]  /*0710*/  LDC.64 R2, c[0x0][0x398] ;  /* 0x0000e600ff027b82 */ /* 0x003e220000000a00 */
[----:B------:R-:W-:Y:S01]  /*0720*/  IMAD.IADD R5, R0, 0x1, R17 ;  /* 0x0000000100057824 */ /* 0x000fe200078e0211 */
[----:B------:R-:W-:-:S03]  /*0730*/  IADD3 R17, PT, PT, R17, 0x80, RZ ;  /* 0x0000008011117810 */ /* 0x000fc60007ffe0ff */
[----:B0-----:R-:W-:-:S05]  /*0740*/  IMAD.WIDE.U32 R2, R5, 0x4, R2 ;  /* 0x0000000405027825 */ /* 0x001fca00078e0002 */
[----:B------:R2:W-:Y:S02]  /*0750*/  STG.E desc[UR4][R2.64], R21 ;  /* 0x0000001502007986 */ /* 0x0005e4000c101904 */
.L_x_5145:
        /* <DEDUP_REMOVED lines=8> */
.L_x_5146:
[----:B------:R-:W-:Y:S05]  /*07e0*/  BSYNC.RELIABLE B1 ;  /* 0x0000000000017941 */ /* 0x000fea0003800100 */
.L_x_5141:
[----:B------:R-:W-:-:S13]  /*07f0*/  ISETP.GE.U32.AND P0, PT, R17, R16, PT ;  /* 0x000000101100720c */ /* 0x000fda0003f06070 */
[----:B012---:R-:W0:Y:S01]  /*0800*/  @!P0 LDC.64 R2, c[0x0][0x398] ;  /* 0x0000e600ff028b82 */ /* 0x007e220000000a00 */
[----:B------:R-:W-:Y:S01]  /*0810*/  @!P0 IMAD.IADD R5, R0, 0x1, R17 ;  /* 0x0000000100058824 */ /* 0x000fe200078e0211 */
[----:B------:R-:W-:-:S03]  /*0820*/  @!P0 IADD3 R17, PT, PT, R17, 0x80, RZ ;  /* 0x0000008011118810 */ /* 0x000fc60007ffe0ff */
[----:B0-----:R-:W-:-:S05]  /*0830*/  @!P0 IMAD.WIDE.U32 R2, R5, 0x4, R2 ;  /* 0x0000000405028825 */ /* 0x001fca00078e0002 */
[----:B------:R3:W-:Y:S02]  /*0840*/  @!P0 STG.E desc[UR4][R2.64], R13 ;  /* 0x0000000d02008986 */ /* 0x0007e4000c101904 */
.L_x_5147:
[----:B------:R-:W-:Y:S05]  /*0850*/  BSYNC.RECONVERGENT B0 ;  /* 0x0000000000007941 */ /* 0x000fea0003800200 */
.L_x_5140:
        /* <DEDUP_REMOVED lines=8> */
.L_x_5139:
[----:B------:R-:W0:Y:S01]  /*08e0*/  S2R R15, SR_TID.X ;  /* 0x00000000000f7919 */ /* 0x000e220000002100 */
[----:B------:R-:W1:Y:S01]  /*08f0*/  LDC.64 R2, c[0x0][0x3a0] ;  /* 0x0000e800ff027b82 */ /* 0x000e620000000a00 */
[----:B------:R-:W2:Y:S07]  /*0900*/  LDCU UR6, c[0x0][0x388] ;  /* 0x00007100ff0677ac */ /* 0x000eae0008000800 */
[----:B------:R-:W3:Y:S01]  /*0910*/  LDC.64 R12, c[0x0][0x398] ;  /* 0x0000e600ff0c7b82 */ /* 0x000ee20000000a00 */
[----:B-1----:R-:W-:-:S04]  /*0920*/  IMAD.WIDE.U32 R2, R0, 0x4, R2 ;  /* 0x0000000400027825 */ /* 0x002fc800078e0002 */
[----:B0-----:R-:W-:-:S05]  /*0930*/  IMAD.WIDE.U32 R2, R15, 0x20, R2 ;  /* 0x000000200f027825 */ /* 0x001fca00078e0002 */
[----:B------:R-:W4:Y:S01]  /*0940*/  LDG.E.ENL2.256 R8, R4, desc[UR4][R2.64] ;  /* 0xfe0000040204797e */ /* 0x000f220008121908 */
[----:B---3--:R-:W-:-:S04]  /*0950*/  IMAD.WIDE.U32 R12, R0, 0x4, R12 ;  /* 0x00000004000c7825 */ /* 0x008fc800078e000c */
[----:B------:R-:W-:Y:S01]  /*0960*/  IMAD.WIDE.U32 R12, R15, 0x20, R12 ;  /* 0x000000200f0c7825 */ /* 0x000fe200078e000c */
[----:B----4-:R-:W-:Y:S02]  /*0970*/  FSETP.GT.FTZ.AND P6, PT, R4, RZ, PT ;  /* 0x000000ff0400720b */ /* 0x010fe40003fd4000 */
[----:B------:R-:W-:Y:S02]  /*0980*/  FSETP.GT.FTZ.AND P5, PT, R5, RZ, PT ;  /* 0x000000ff0500720b */ /* 0x000fe40003fb4000 */
[----:B------:R-:W-:Y:S02]  /*0990*/  FSETP.GT.FTZ.AND P4, PT, R6, RZ, PT ;  /* 0x000000ff0600720b */ /* 0x000fe40003f94000 */
[----:B------:R-:W-:Y:S02]  /*09a0*/  FSETP.GT.FTZ.AND P3, PT, R7, RZ, PT ;  /* 0x000000ff0700720b */ /* 0x000fe40003f74000 */
[----:B------:R-:W-:Y:S02]  /*09b0*/  FSETP.GT.FTZ.AND P2, PT, R8, RZ, PT ;  /* 0x000000ff0800720b */ /* 0x000fe40003f54000 */
        /* <DEDUP_REMOVED lines=9> */
[----:B------:R-:W-:Y:S02]  /*0a50*/  @!P0 FMUL.FTZ R10, R10, UR6 ;  /* 0x000000060a0a8c20 */ /* 0x000fe40008410000 */
[----:B------:R-:W-:-:S05]  /*0a60*/  @!P6 FMUL.FTZ R11, R11, UR6 ;  /* 0x000000060b0bec20 */ /* 0x000fca0008410000 */
[----:B------:R-:W-:Y:S01]  /*0a70*/  STG.E.ENL2.256 desc[UR4][R12.64], R4, R8 ;  /* 0xf80000040c08797f */ /* 0x000fe2000f121804 */
[----:B------:R-:W-:Y:S05]  /*0a80*/  EXIT ;  /* 0x000000000000794d */ /* 0x000fea0003800000 */
.L_x_5148:
        /* <DEDUP_REMOVED lines=15> */
.L_x_5768:


//--------------------- .text._ZN2at6native18elementwise_kernelILi128ELi4EZNS0_15gpu_kernel_implIZZZNS0_66_GLOBAL__N__d53a5ca4_28_ActivationLeakyReluKernel_cu_9e10b42f_311217leaky_relu_kernelERNS_18TensorIteratorBaseERKN3c106ScalarEENKUlvE_clEvENKUlvE_clEvEUldE_EEvS5_RKT_EUliE_EEviT1_ --------------------------
	.section	.text._ZN2at6native18elementwise_kernelILi128ELi4EZNS0_15gpu_kernel_implIZZZNS0_66_GLOBAL__N__d53a5ca4_28_ActivationLeakyReluKernel_cu_9e10b42f_311217leaky_relu_kernelERNS_18TensorIteratorBaseERKN3c106ScalarEENKUlvE_clEvENKUlvE_clEvEUldE_EEvS5_RKT_EUliE_EEviT1_,"ax",@progbits
	.align	128
        .global         _ZN2at6native18elementwise_kernelILi128ELi4EZNS0_15gpu_kernel_implIZZZNS0_66_GLOBAL__N__d53a5ca4_28_ActivationLeakyReluKernel_cu_9e10b42f_311217leaky_relu_kernelERNS_18TensorIteratorBaseERKN3c106ScalarEENKUlvE_clEvENKUlvE_clEvEUldE_EEvS5_RKT_EUliE_EEviT1_
        .type           _ZN2at6native18elementwise_kernelILi128ELi4EZNS0_15gpu_kernel_implIZZZNS0_66_GLOBAL__N__d53a5ca4_28_ActivationLeakyReluKernel_cu_9e10b42f_311217leaky_relu_kernelERNS_18TensorIteratorBaseERKN3c106ScalarEENKUlvE_clEvENKUlvE_clEvEUldE_EEvS5_RKT_EUliE_EEviT1_,@function
        .size           _ZN2at6native18elementwise_kernelILi128ELi4EZNS0_15gpu_kernel_implIZZZNS0_66_GLOBAL__N__d53a5ca4_28_ActivationLeakyReluKernel_cu_9e10b42f_311217leaky_relu_kernelERNS_18TensorIteratorBaseERKN3c106ScalarEENKUlvE_clEvENKUlvE_clEvEUldE_EEvS5_RKT_EUliE_EEviT1_,(.L_x_5769 - _ZN2at6native18elementwise_kernelILi128ELi4EZNS0_15gpu_kernel_implIZZZNS0_66_GLOBAL__N__d53a5ca4_28_ActivationLeakyReluKernel_cu_9e10b42f_311217leaky_relu_kernelERNS_18TensorIteratorBaseERKN3c106ScalarEENKUlvE_clEvENKUlvE_clEvEUldE_EEvS5_RKT_EUliE_EEviT1_)
        .other          _ZN2at6native18elementwise_kernelILi128ELi4EZNS0_15gpu_kernel_implIZZZNS0_66_GLOBAL__N__d53a5ca4_28_ActivationLeakyReluKernel_cu_9e10b42f_311217leaky_relu_kernelERNS_18TensorIteratorBaseERKN3c106ScalarEENKUlvE_clEvENKUlvE_clEvEUldE_EEvS5_RKT_EUliE_EEviT1_,@"STO_CUDA_ENTRY STV_DEFAULT"
_ZN2at6native18elementwise_kernelILi128ELi4EZNS0_15gpu_kernel_implIZZZNS0_66_GLOBAL__N__d53a5ca4_28_ActivationLeakyReluKernel_cu_9e10b42f_311217leaky_relu_kernelERNS_18TensorIteratorBaseERKN3c106ScalarEENKUlvE_clEvENKUlvE_clEvEUldE_EEvS5_RKT_EUliE_EEviT1_:
.text._ZN2at6native18elementwise_kernelILi128ELi4EZNS0_15gpu_kernel_implIZZZNS0_66_GLOBAL__N__d53a5ca4_28_ActivationLeakyReluKernel_cu_9e10b42f_311217leaky_relu_kernelERNS_18TensorIteratorBaseERKN3c106ScalarEENKUlvE_clEvENKUlvE_clEvEUldE_EEvS5_RKT_EUliE_EEviT1_:
        /* <DEDUP_REMOVED lines=319> */
.L_x_5151:
        /* <DEDUP_REMOVED lines=18> */
.L_x_5156:
[----:B------:R-:W2:Y:S02]  /*1510*/  LDG.E.U8 R2, desc[UR36][R2.64] ;  /* 0x0000002402027981 */ /* 0x000ea4000c1e1100 */
[----:B--2---:R0:W1:Y:S01]  /*1520*/  I2F.F64.U16 R4, R2 ;  /* 0x0000000200047312 */ /* 0x0040620000101800 */
[----:B------:R-:W-:Y:S05]  /*1530*/  BRA `(.L_x_5158) ;  /* 0x0000000c00607947 */ /* 0x000fea0003800000 */
.L_x_5155:
        /* <DEDUP_REMOVED lines=9> */
.L_x_5160:
[----:B------:R-:W2:Y:S02]  /*15d0*/  LDG.E R2, desc[UR36][R2.64] ;  /* 0x0000002402027981 */ /* 0x000ea4000c1e1900 */
[----:B--2---:R0:W1:Y:S01]  /*15e0*/  I2F.F64 R4, R2 ;  /* 0x0000000200047312 */ /* 0x0040620000201c00 */
[----:B------:R-:W-:Y:S05]  /*15f0*/  BRA `(.L_x_5158) ;  /* 0x0000000c00307947 */ /* 0x000fea0003800000 */
.L_x_5159:
[----:B------:R-:W2:Y:S02]  /*1600*/  LDG.E.U16 R2, desc[UR36][R2.64] ;  /* 0x0000002402027981 */ /* 0x000ea4000c1e1500 */
[----:B--2---:R0:W1:Y:S01]  /*1610*/  I2F.F64.S16 R4, R2 ;  /* 0x0000000200047312 */ /* 0x0040620000101c00 */
[----:B------:R-:W-:Y:S05]  /*1620*/  BRA `(.L_x_5158) ;  /* 0x0000000c00247947 */ /* 0x000fea0003800000 */
.L_x_5154:
        /* <DEDUP_REMOVED lines=10> */
.L_x_5162:
[----:B------:R-:W2:Y:S02]  /*16d0*/  LDG.E.U16 R0, desc[UR36][R2.64] ;  /* 0x0000002402007981 */ /* 0x000ea4000c1e1500 */
[----:B--2---:R-:W-:-:S05]  /*16e0*/  HADD2.F32 R0, -RZ, R0.H0_H0 ;  /* 0x20000000ff007230 */ /* 0x004fca0000004100 */
[----:B------:R-:W-:-:S04]  /*16f0*/  FMUL.FTZ R0, R0, 1 ;  /* 0x3f80000000007820 */ /* 0x000fc80000410000 */
[----:B------:R0:W1:Y:S01]  /*1700*/  F2F.F64.F32 R4, R0 ;  /* 0x0000000000047310 */ /* 0x0000620000201800 */
[----:B------:R-:W-:Y:S05]  /*1710*/  BRA `(.L_x_5158) ;  /* 0x0000000800e87947 */ /* 0x000fea0003800000 */
.L_x_5161:
        /* <DEDUP_REMOVED lines=10> */
.L_x_5164:
[----:B------:R-:W2:Y:S02]  /*17c0*/  LDG.E.U16 R2, desc[UR36][R2.64] ;  /* 0x0000002402027981 */ /* 0x000ea4000c1e1500 */
[----:B--2---:R-:W-:-:S05]  /*17d0*/  HADD2.F32 R0, -RZ, R2.H0_H0 ;  /* 0x20000002ff007230 */ /* 0x004fca0000004100 */
[----:B------:R-:W-:-:S04]  /*17e0*/  FMUL.FTZ R0, R0, 1 ;  /* 0x3f80000000007820 */ /* 0x000fc80000410000 */
[----:B------:R0:W1:Y:S01]  /*17f0*/  F2F.F64.F32 R4, R0 ;  /* 0x0000000000047310 */ /* 0x0000620000201800 */
[----:B------:R-:W-:Y:S05]  /*1800*/  BRA `(.L_x_5158) ;  /* 0x0000000800ac7947 */ /* 0x000fea0003800000 */
.L_x_5163:
[----:B------:R0:W5:Y:S01]  /*1810*/  LDG.E.64 R4, desc[UR36][R2.64] ;  /* 0x0000002402047981 */ /* 0x000162000c1e1b00 */
[----:B------:R-:W-:Y:S05]  /*1820*/  BRA `(.L_x_5158) ;  /* 0x0000000800a47947 */ /* 0x000fea0003800000 */
.L_x_5153:
        /* <DEDUP_REMOVED lines=13> */
.L_x_5167:
[----:B------:R0:W5:Y:S01]  /*1900*/  LDG.E.64 R4, desc[UR36][R2.64] ;  /* 0x0000002402047981 */ /* 0x000162000c1e1b00 */
[----:B------:R-:W-:Y:S05]  /*1910*/  BRA `(.L_x_5158) ;  /* 0x0000000800687947 */ /* 0x000fea0003800000 */
.L_x_5166:
        /* <DEDUP_REMOVED lines=24> */
[----:B------:R-:W-:-:S06]  /*1aa0*/  FMUL.FTZ R5, R5, 1 ;  /* 0x3f80000005057820 */ /* 0x000fcc0000410000 */
[----:B------:R-:W0:Y:S01]  /*1ab0*/  F2F.F64.F32 R4, R5 ;  /* 0x0000000500047310 */ /* 0x000e220000201800 */
[----:B------:R-:W-:Y:S05]  /*1ac0*/  BRA `(.L_x_5158) ;  /* 0x0000000400fc7947 */ /* 0x000fea0003800000 */
.L_x_5169:
        /* <DEDUP_REMOVED lines=14> */
.L_x_5168:
[----:B------:R-:W2:Y:S02]  /*1bb0*/  LDG.E.U16 R0, desc[UR36][R2.64] ;  /* 0x0000002402007981 */ /* 0x000ea4000c1e1500 */
[----:B--2---:R-:W-:-:S04]  /*1bc0*/  IMAD.U32 R0, R0, 0x10000, RZ ;  /* 0x0001000000007824 */ /* 0x004fc800078e00ff */
[----:B------:R-:W-:-:S04]  /*1bd0*/  FMUL.FTZ R0, R0, 1 ;  /* 0x3f80000000007820 */ /* 0x000fc80000410000 */
[----:B------:R0:W1:Y:S01]  /*1be0*/  F2F.F64.F32 R4, R0 ;  /* 0x0000000000047310 */ /* 0x0000620000201800 */
[----:B------:R-:W-:Y:S05]  /*1bf0*/  BRA `(.L_x_5158) ;  /* 0x0000000400b07947 */ /* 0x000fea0003800000 */
.L_x_5165:
        /* <DEDUP_REMOVED lines=11> */
.L_x_5172:
        /* <DEDUP_REMOVED lines=21> */
.L_x_5174:
[----:B------:R-:W-:Y:S05]  /*1e00*/  BSYNC.RECONVERGENT B0 ;  /* 0x0000000000007941 */ /* 0x000fea0003800200 */
.L_x_5173:
[----:B------:R-:W-:Y:S02]  /*1e10*/  SHF.L.U32 R0, R0, 0x14, RZ ;  /* 0x0000001400007819 */ /* 0x000fe400000006ff */
[----:B------:R-:W-:-:S04]  /*1e20*/  LEA R2, R2, 0x3b800000, 0x17 ;  /* 0x3b80000002027811 */ /* 0x000fc800078eb8ff */
[----:B------:R-:W-:-:S05]  /*1e30*/  LOP3.LUT R0, R2, R0, R7, 0xfe, !PT ;  /* 0x0000000002007212 */ /* 0x000fca00078efe07 */
[----:B------:R-:W-:-:S04]  /*1e40*/  FMUL.FTZ R0, R0, 1 ;  /* 0x3f80000000007820 */ /* 0x000fc80000410000 */
[----:B------:R0:W1:Y:S01]  /*1e50*/  F2F.F64.F32 R4, R0 ;  /* 0x0000000000047310 */ /* 0x0000620000201800 */
[----:B------:R-:W-:Y:S05]  /*1e60*/  BRA `(.L_x_5158) ;  /* 0x0000000400147947 */ /* 0x000fea0003800000 */
.L_x_5171:
        /* <DEDUP_REMOVED lines=21> */
.L_x_5176:
[----:B------:R-:W-:Y:S05]  /*1fc0*/  BSYNC.RECONVERGENT B0 ;  /* 0x0000000000007941 */ /* 0x000fea0003800200 */
.L_x_5175:
[----:B------:R-:W-:Y:S01]  /*1fd0*/  IMAD.SHL.U32 R0, R0, 0x200000, RZ ;  /* 0x0020000000007824 */ /* 0x000fe200078e00ff */
[----:B------:R-:W-:-:S04]  /*1fe0*/  LEA R2, R2, 0x37800000, 0x17 ;  /* 0x3780000002027811 */ /* 0x000fc800078eb8ff */
[----:B------:R-:W-:-:S05]  /*1ff0*/  LOP3.LUT R0, R2, R0, R7, 0xfe, !PT ;  /* 0x0000000002007212 */ /* 0x000fca00078efe07 */
[----:B------:R-:W-:-:S04]  /*2000*/  FMUL.FTZ R0, R0, 1 ;  /* 0x3f80000000007820 */ /* 0x000fc80000410000 */
[----:B------:R0:W1:Y:S01]  /*2010*/  F2F.F64.F32 R4, R0 ;  /* 0x0000000000047310 */ /* 0x0000620000201800 */
[----:B------:R-:W-:Y:S05]  /*2020*/  BRA `(.L_x_5158) ;  /* 0x0000000000a47947 */ /* 0x000fea0003800000 */
.L_x_5170:
[----:B------:R-:W-:-:S09]  /*2030*/  UISETP.NE.AND UP0, UPT, UR4, 0x1c, UPT ;  /* 0x0000001c0400788c */ /* 0x000fd2000bf05270 */
[----:B------:R-:W-:Y:S05]  /*2040*/  BRA.U !UP0, `(.L_x_5177) ;  /* 0x0000000108947547 */ /* 0x000fea000b800000 */
[----:B------:R-:W-:-:S09]  /*2050*/  UISETP.NE.AND UP0, UPT, UR4, 0x1d, UPT ;  /* 0x0000001d0400788c */ /* 0x000fd2000bf05270 */
[----:B------:R-:W-:Y:S05]  /*2060*/  BRA.U !UP0, `(.L_x_5178) ;  /* 0x0000000108807547 */ /* 0x000fea000b800000 */
[----:B------:R-:W-:-:S09]  /*2070*/  UISETP.NE.AND UP0, UPT, UR4, 0x2c, UPT ;  /* 0x0000002c0400788c */ /* 0x000fd2000bf05270 */
[----:B------:R-:W-:Y:S05]  /*2080*/  BRA.U !UP0, `(.L_x_5179) ;  /* 0x0000000108487547 */ /* 0x000fea000b800000 */
.L_x_5157:
        /* <DEDUP_REMOVED lines=16> */
.L_x_5180:
[----:B------:R-:W-:Y:S01]  /*2190*/  CS2R R4, SRZ ;  /* 0x0000000000047805 */ /* 0x000fe2000001ff00 */
[----:B------:R-:W-:Y:S06]  /*21a0*/  BRA `(.L_x_5158) ;  /* 0x0000000000447947 */ /* 0x000fec0003800000 */
.L_x_5179:
[----:B------:R-:W2:Y:S01]  /*21b0*/  LDG.E.U8 R0, desc[UR36][R2.64] ;  /* 0x0000002402007981 */ /* 0x000ea2000c1e1100 */
[----:B------:R-:W-:Y:S01]  /*21c0*/  MOV R4, 0x0 ;  /* 0x0000000000047802 */ /* 0x000fe20000000f00 */
        /* <DEDUP_REMOVED lines=10> */
.L_x_5178:
[----:B------:R-:W2:Y:S02]  /*2270*/  LDG.E.64 R4, desc[UR36][R2.64] ;  /* 0x0000002402047981 */ /* 0x000ea4000c1e1b00 */
[----:B--2---:R-:W4:Y:S01]  /*2280*/  I2F.F64.U64 R4, R4 ;  /* 0x0000000400047312 */ /* 0x004f220000301800 */
[----:B------:R-:W-:Y:S05]  /*2290*/  BRA `(.L_x_5158) ;  /* 0x0000000000087947 */ /* 0x000fea0003800000 */
.L_x_5177:
[----:B------:R-:W2:Y:S02]  /*22a0*/  LDG.E R2, desc[UR36][R2.64] ;  /* 0x0000002402027981 */ /* 0x000ea4000c1e1900 */
[----:B--2---:R0:W1:Y:S02]  /*22b0*/  I2F.F64.U32 R4, R2 ;  /* 0x0000000200047312 */ /* 0x0040640000201800 */
.L_x_5158:
[----:B------:R-:W-:Y:S05]  /*22c0*/  BSYNC.RECONVERGENT B6 ;  /* 0x0000000000067941 */ /* 0x000fea0003800200 */
.L_x_5152:
[----:B------:R-:W2:Y:S01]  /*22d0*/  LDCU.64 UR8, c[0x0][0x590] ;  /* 0x0000b200ff0877ac */ /* 0x000ea20008000a00 */
[----:B01-345:R-:W-:Y:S01]  /*22e0*/  DSETP.GT.AND P0, PT, R4, RZ, PT ;  /* 0x000000ff0400722a */ /* 0x03bfe20003f04000 */
[----:B------:R-:W0:Y:S01]  /*22f0*/  LDCU.64 UR6, c[0x0][0x580] ;  /* 0x0000b000ff0677ac */ /* 0x000e220008000a00 */
[----:B------:R-:W-:-:S04]  /*2300*/  UPRMT UR4, UR41, 0x9910, URZ ;  /* 0x0000991029047896 */ /* 0x000fc800080000ff */
[----:B------:R-:W-:Y:S01]  /*2310*/  UISETP.GT.AND UP0, UPT, UR4, 0x9, UPT ;  /* 0x000000090400788c */ /* 0x000fe2000bf04270 */
[----:B--2---:R-:W-:Y:S01]  /*2320*/  DMUL R6, R4, UR8 ;  /* 0x0000000804067c28 */ /* 0x004fe20008000000 */
[----:B0-----:R-:W-:-:S05]  /*2330*/  IADD3 R2, P1, PT, R16, UR6, RZ ;  /* 0x0000000610027c10 */ /* 0x001fca000ff3e0ff */
[----:B------:R-:W-:-:S04]  /*2340*/  IMAD.X R3, RZ, RZ, UR7, P1 ;  /* 0x00000007ff037e24 */ /* 0x000fc800088e06ff */
        /* <DEDUP_REMOVED lines=14> */
.L_x_5184:
[----:B------:R-:W0:Y:S02]  /*2430*/  F2I.S64.F64.TRUNC R4, R4 ;  /* 0x0000000400047311 */ /* 0x000e24000030d900 */
[----:B0-----:R-:W-:-:S05]  /*2440*/  MOV R7, R4 ;  /* 0x0000000400077202 */ /* 0x001fca0000000f00 */
[----:B------:R0:W-:Y:S01]  /*2450*/  STG.E.U8 desc[UR36][R2.64], R7 ;  /* 0x0000000702007986 */ /* 0x0001e2000c101124 */
[----:B------:R-:W-:Y:S05]  /*2460*/  BRA `(.L_x_5186) ;  /* 0x0000000c00e47947 */ /* 0x000fea0003800000 */
.L_x_5183:
        /* <DEDUP_REMOVED lines=9> */
.L_x_5188:
[----:B------:R-:W0:Y:S02]  /*2500*/  F2I.F64.TRUNC R5, R4 ;  /* 0x0000000400057311 */ /* 0x000e24000030d100 */
[----:B0-----:R0:W-:Y:S01]  /*2510*/  STG.E desc[UR36][R2.64], R5 ;  /* 0x0000000502007986 */ /* 0x0011e2000c101924 */
[----:B------:R-:W-:Y:S05]  /*2520*/  BRA `(.L_x_5186) ;  /* 0x0000000c00b47947 */ /* 0x000fea0003800000 */
.L_x_5187:
[----:B------:R-:W0:Y:S02]  /*2530*/  F2I.F64.TRUNC R5, R4 ;  /* 0x0000000400057311 */ /* 0x000e24000030d100 */
[----:B0-----:R0:W-:Y:S01]  /*2540*/  STG.E.U16 desc[UR36][R2.64], R5 ;  /* 0x0000000502007986 */ /* 0x0011e2000c101524 */
[----:B------:R-:W-:Y:S05]  /*2550*/  BRA `(.L_x_5186) ;  /* 0x0000000c00a87947 */ /* 0x000fea0003800000 */
.L_x_5182:
        /* <DEDUP_REMOVED lines=13> */
.L_x_5190:
        /* <DEDUP_REMOVED lines=8> */
.L_x_5189:
        /* <DEDUP_REMOVED lines=14> */
.L_x_5192:
        /* <DEDUP_REMOVED lines=9> */
.L_x_5191:
[----:B------:R0:W-:Y:S01]  /*2820*/  STG.E.64 desc[UR36][R2.64], R4 ;  /* 0x0000000402007986 */ /* 0x0001e2000c101b24 */
[----:B------:R-:W-:Y:S05]  /*2830*/  BRA `(.L_x_5186) ;  /* 0x0000000800f07947 */ /* 0x000fea0003800000 */
.L_x_5181:
        /* <DEDUP_REMOVED lines=12> */
.L_x_5195:
[----:B------:R-:W-:-:S05]  /*2900*/  CS2R R6, SRZ ;  /* 0x0000000000067805 */ /* 0x000fca000001ff00 */
[----:B------:R0:W-:Y:S01]  /*2910*/  STG.E.128 desc[UR36][R2.64], R4 ;  /* 0x0000000402007986 */ /* 0x0001e2000c101d24 */
[----:B------:R-:W-:Y:S05]  /*2920*/  BRA `(.L_x_5186) ;  /* 0x0000000800b47947 */ /* 0x000fea0003800000 */
.L_x_5194:
        /* <DEDUP_REMOVED lines=23> */
.L_x_5199:
[----:B------:R-:W-:Y:S05]  /*2aa0*/  BSYNC.RECONVERGENT B0 ;  /* 0x0000000000007941 */ /* 0x000fea0003800200 */
.L_x_5198:
[----:B------:R-:W-:-:S05]  /*2ab0*/  LOP3.LUT R7, R0, 0x80, R7, 0xf8, !PT ;  /* 0x0000008000077812 */ /* 0x000fca00078ef807 */
[----:B------:R0:W-:Y:S01]  /*2ac0*/  STG.E.U8 desc[UR36][R2.64], R7 ;  /* 0x0000000702007986 */ /* 0x0001e2000c101124 */
[----:B------:R-:W-:Y:S05]  /*2ad0*/  BRA `(.L_x_5186) ;  /* 0x0000000800487947 */ /* 0x000fea0003800000 */
.L_x_5197:
        /* <DEDUP_REMOVED lines=9> */
[----:B------:R-:W-:Y:S02]  /*2b70*/  @P1 ISETP.GT.U32.AND P0, PT, R6, 0x7f800000, PT ;  /* 0x7f8000000600180c */ /* 0x000fe40003f04070 */
[----:B------:R-:W-:-:S04]  /*2b80*/  @P1 MOV R0, 0x7f ;  /* 0x0000007f00001802 */ /* 0x000fc80000000f00 */
[----:B------:R-:W-:Y:S01]  /*2b90*/  @P1 SEL R0, R0, 0x7c, P0 ;  /* 0x0000007c00001807 */ /* 0x000fe20000000000 */
[----:B------:R-:W-:Y:S06]  /*2ba0*/  @P1 BRA `(.L_x_5201) ;  /* 0x0000000000181947 */ /* 0x000fec0003800000 */
[----:B------:R-:W-:-:S13]  /*2bb0*/  ISETP.GT.U32.AND P0, PT, R6, 0x387fffff, PT ;  /* 0x387fffff0600780c */ /* 0x000fda0003f04070 */
[----:B------:R-:W-:-:S04]  /*2bc0*/  @P0 SHF.R.U32.HI R0, RZ, 0x15, R9 ;  /* 0x00000015ff000819 */ /* 0x000fc80000011609 */
[----:B------:R-:W-:Y:S01]  /*2bd0*/  @P0 LOP3.LUT R4, R0, 0x1, RZ, 0xc0, !PT ;  /* 0x0000000100040812 */ /* 0x000fe200078ec0ff */
[----:B------:R-:W-:-:S03]  /*2be0*/  @!P0 FADD.FTZ R0, R6, 128 ;  /* 0x4300000006008421 */ /* 0x000fc60000010000 */
[----:B------:R-:W-:-:S04]  /*2bf0*/  @P0 IADD3 R4, PT, PT, R9, 0x80fffff, R4 ;  /* 0x080fffff09040810 */ /* 0x000fc80007ffe004 */
[----:B------:R-:W-:-:S07]  /*2c00*/  @P0 SHF.R.U32.HI R0, RZ, 0x15, R4 ;  /* 0x00000015ff000819 */ /* 0x000fce0000011604 */
.L_x_5201:
[----:B------:R-:W-:Y:S05]  /*2c10*/  BSYNC.RECONVERGENT B0 ;  /* 0x0000000000007941 */ /* 0x000fea0003800200 */
.L_x_5200:
[----:B------:R-:W-:-:S05]  /*2c20*/  LOP3.LUT R7, R0, 0x80, R7, 0xf8, !PT ;  /* 0x0000008000077812 */ /* 0x000fca00078ef807 */
[----:B------:R0:W-:Y:S01]  /*2c30*/  STG.E.U8 desc[UR36][R2.64], R7 ;  /* 0x0000000702007986 */ /* 0x0001e2000c101124 */
[----:B------:R-:W-:Y:S05]  /*2c40*/  BRA `(.L_x_5186) ;  /* 0x0000000400ec7947 */ /* 0x000fea0003800000 */
.L_x_5196:
        /* <DEDUP_REMOVED lines=8> */
.L_x_5193:
        /* <DEDUP_REMOVED lines=11> */
.L_x_5204:
        /* <DEDUP_REMOVED lines=17> */
.L_x_5207:
[----:B------:R-:W-:-:S04]  /*2e90*/  SHF.R.U32.HI R0, RZ, 0x14, R7 ;  /* 0x00000014ff007819 */ /* 0x000fc80000011607 */
[----:B------:R-:W-:-:S04]  /*2ea0*/  LOP3.LUT R0, R0, 0x1, RZ, 0xc0, !PT ;  /* 0x0000000100007812 */ /* 0x000fc800078ec0ff */
[----:B------:R-:W-:-:S04]  /*2eb0*/  IADD3 R0, PT, PT, R7, 0x487ffff, R0 ;  /* 0x0487ffff07007810 */ /* 0x000fc80007ffe000 */
[----:B------:R-:W-:-:S04]  /*2ec0*/  SHF.R.U32.HI R0, RZ, 0x14, R0 ;  /* 0x00000014ff007819 */ /* 0x000fc80000011600 */
[----:B------:R-:W-:-:S07]  /*2ed0*/  LOP3.LUT R4, R0, 0xff, RZ, 0xc0, !PT ;  /* 0x000000ff00047812 */ /* 0x000fce00078ec0ff */
.L_x_5208:
[----:B------:R-:W-:-:S04]  /*2ee0*/  SHF.R.U32.HI R5, RZ, 0x18, R7 ;  /* 0x00000018ff057819 */ /* 0x000fc80000011607 */
[----:B------:R-:W-:-:S04]  /*2ef0*/  LOP3.LUT R4, R4, 0x80, R5, 0xf8, !PT ;  /* 0x0000008004047812 */ /* 0x000fc800078ef805 */
[----:B------:R-:W-:-:S07]  /*2f00*/  PRMT R0, R4, 0x7610, R0 ;  /* 0x0000761004007816 */ /* 0x000fce0000000000 */
.L_x_5206:
[----:B------:R-:W-:Y:S05]  /*2f10*/  BSYNC.RECONVERGENT B0 ;  /* 0x0000000000007941 */ /* 0x000fea0003800200 */
.L_x_5205:
[----:B------:R4:W-:Y:S01]  /*2f20*/  STG.E.U8 desc[UR36][R2.64], R0 ;  /* 0x0000000002007986 */ /* 0x0009e2000c101124 */
[----:B------:R-:W-:Y:S05]  /*2f30*/  BRA `(.L_x_5186) ;  /* 0x0000000400307947 */ /* 0x000fea0003800000 */
.L_x_5203:
        /* <DEDUP_REMOVED lines=17> */
.L_x_5211:
[----:B------:R-:W-:-:S04]  /*3050*/  SHF.R.U32.HI R0, RZ, 0x15, R7 ;  /* 0x00000015ff007819 */ /* 0x000fc80000011607 */
[----:B------:R-:W-:-:S04]  /*3060*/  LOP3.LUT R0, R0, 0x1, RZ, 0xc0, !PT ;  /* 0x0000000100007812 */ /* 0x000fc800078ec0ff */
[----:B------:R-:W-:-:S04]  /*3070*/  IADD3 R0, PT, PT, R7, 0x88fffff, R0 ;  /* 0x088fffff07007810 */ /* 0x000fc80007ffe000 */
[----:B------:R-:W-:-:S04]  /*3080*/  SHF.R.U32.HI R0, RZ, 0x15, R0 ;  /* 0x00000015ff007819 */ /* 0x000fc80000011600 */
[----:B------:R-:W-:-:S07]  /*3090*/  LOP3.LUT R4, R0, 0xff, RZ, 0xc0, !PT ;  /* 0x000000ff00047812 */ /* 0x000fce00078ec0ff */
.L_x_5212:
[----:B------:R-:W-:-:S04]  /*30a0*/  SHF.R.U32.HI R5, RZ, 0x18, R7 ;  /* 0x00000018ff057819 */ /* 0x000fc80000011607 */
[----:B------:R-:W-:-:S04]  /*30b0*/  LOP3.LUT R4, R4, 0x80, R5, 0xf8, !PT ;  /* 0x0000008004047812 */ /* 0x000fc800078ef805 */
[----:B------:R-:W-:-:S07]  /*30c0*/  PRMT R0, R4, 0x7610, R0 ;  /* 0x0000761004007816 */ /* 0x000fce0000000000 */
.L_x_5210:
[----:B------:R-:W-:Y:S05]  /*30d0*/  BSYNC.RECONVERGENT B0 ;  /* 0x0000000000007941 */ /* 0x000fea0003800200 */
.L_x_5209:
[----:B------:R3:W-:Y:S01]  /*30e0*/  STG.E.U8 desc[UR36][R2.64], R0 ;  /* 0x0000000002007986 */ /* 0x0007e2000c101124 */
[----:B------:R-:W-:Y:S05]  /*30f0*/  BRA `(.L_x_5186) ;  /* 0x0000000000c07947 */ /* 0x000fea0003800000 */
.L_x_5202:
[----:B------:R-:W-:-:S09]  /*3100*/  UISETP.NE.AND UP0, UPT, UR4, 0x1c, UPT ;  /* 0x0000001c0400788c */ /* 0x000fd2000bf05270 */
[----:B------:R-:W-:Y:S05]  /*3110*/  BRA.U !UP0, `(.L_x_5213) ;  /* 0x0000000108b07547 */ /* 0x000fea000b800000 */
[----:B------:R-:W-:-:S09]  /*3120*/  UISETP.NE.AND UP0, UPT, UR4, 0x1d, UPT ;  /* 0x0000001d0400788c */ /* 0x000fd2000bf05270 */
[----:B------:R-:W-:Y:S05]  /*3130*/  BRA.U !UP0, `(.L_x_5214) ;  /* 0x00000001089c7547 */ /* 0x000fea000b800000 */
[----:B------:R-:W-:-:S09]  /*3140*/  UISETP.NE.AND UP0, UPT, UR4, 0x2c, UPT ;  /* 0x0000002c0400788c */ /* 0x000fd2000bf05270 */
[----:B------:R-:W-:Y:S05]  /*3150*/  BRA.U !UP0, `(.L_x_5215) ;  /* 0x0000000108447547 */ /* 0x000fea000b800000 */
.L_x_5185:
        /* <DEDUP_REMOVED lines=16> */
.L_x_5216:
[----:B------:R-:W-:Y:S05]  /*3260*/  BRA `(.L_x_5186) ;  /* 0x0000000000647947 */ /* 0x000fea0003800000 */
.L_x_5215:
        /* <DEDUP_REMOVED lines=20> */
.L_x_5214:
[----:B------:R-:W0:Y:S02]  /*33b0*/  F2I.U64.F64.TRUNC R4, R4 ;  /* 0x0000000400047311 */ /* 0x000e24000030d800 */
[----:B0-----:R1:W-:Y:S01]  /*33c0*/  STG.E.64 desc[UR36][R2.64], R4 ;  /* 0x0000000402007986 */ /* 0x0013e2000c101b24 */
[----:B------:R-:W-:Y:S05]  /*33d0*/  BRA `(.L_x_5186) ;  /* 0x0000000000087947 */ /* 0x000fea0003800000 */
.L_x_5213:
[----:B------:R-:W0:Y:S02]  /*33e0*/  F2I.U32.F64.TRUNC R5, R4 ;  /* 0x0000000400057311 */ /* 0x000e24000030d000 */
[----:B0-----:R0:W-:Y:S02]  /*33f0*/  STG.E desc[UR36][R2.64], R5 ;  /* 0x0000000502007986 */ /* 0x0011e4000c101924 */
.L_x_5186:
[----:B------:R-:W-:-:S07]  /*3400*/  VIADD R17, R17, 0x80 ;  /* 0x0000008011117836 */ /* 0x000fce0000000000 */
.L_x_5150:
[----:B------:R-:W-:Y:S05]  /*3410*/  BSYNC.RECONVERGENT B7 ;  /* 0x0000000000077941 */ /* 0x000fea0003800200 */
.L_x_5149:
        /* <DEDUP_REMOVED lines=307> */
.L_x_5219:
[----:B------:R-:W1:Y:S01]  /*4750*/  LDCU.64 UR6, c[0x0][0x588] ;  /* 0x0000b100ff0677ac */ /* 0x000e620008000a00 */
[----:B------:R-:W-:Y:S01]  /*4760*/  BSSY.RECONVERGENT B6, `(.L_x_5220) ;  /* 0x00000ec000067945 */ /* 0x000fe20003800200 */
[----:B------:R-:W-:-:S04]  /*4770*/  UPRMT UR4, UR42, 0x9910, URZ ;  /* 0x000099102a047896 */ /* 0x000fc800080000ff */
[----:B------:R-:W-:Y:S01]  /*4780*/  UISETP.GT.AND UP0, UPT, UR4, 0x9, UPT ;  /* 0x000000090400788c */ /* 0x000fe2000bf04270 */
[----:B-12---:R-:W-:-:S05]  /*4790*/  IADD3 R2, P0, PT, R0, UR6, RZ ;  /* 0x0000000600027c10 */ /* 0x006fca000ff1e0ff */
        /* <DEDUP_REMOVED lines=13> */
.L_x_5224:
[----:B------:R-:W2:Y:S02]  /*4870*/  LDG.E.U8 R2, desc[UR36][R2.64] ;  /* 0x0000002402027981 */ /* 0x000ea4000c1e1100 */
[----:B--2---:R0:W1:Y:S01]  /*4880*/  I2F.F64.U16 R4, R2 ;  /* 0x0000000200047312 */ /* 0x0040620000101800 */
[----:B------:R-:W-:Y:S05]  /*4890*/  BRA `(.L_x_5226) ;  /* 0x0000000c00607947 */ /* 0x000fea0003800000 */
.L_x_5223:
        /* <DEDUP_REMOVED lines=9> */
.L_x_5228:
[----:B------:R-:W2:Y:S02]  /*4930*/  LDG.E R2, desc[UR36][R2.64] ;  /* 0x0000002402027981 */ /* 0x000ea4000c1e1900 */
[----:B--2---:R0:W1:Y:S01]  /*4940*/  I2F.F64 R4, R2 ;  /* 0x0000000200047312 */ /* 0x0040620000201c00 */
[----:B------:R-:W-:Y:S05]  /*4950*/  BRA `(.L_x_5226) ;  /* 0x0000000c00307947 */ /* 0x000fea0003800000 */
.L_x_5227:
[----:B------:R-:W2:Y:S02]  /*4960*/  LDG.E.U16 R2, desc[UR36][R2.64] ;  /* 0x0000002402027981 */ /* 0x000ea4000c1e1500 */
[----:B--2---:R0:W1:Y:S01]  /*4970*/  I2F.F64.S16 R4, R2 ;  /* 0x0000000200047312 */ /* 0x0040620000101c00 */
[----:B------:R-:W-:Y:S05]  /*4980*/  BRA `(.L_x_5226) ;  /* 0x0000000c00247947 */ /* 0x000fea0003800000 */
.L_x_5222:
        /* <DEDUP_REMOVED lines=10> */
.L_x_5230:
[----:B------:R-:W2:Y:S02]  /*4a30*/  LDG.E.U16 R0, desc[UR36][R2.64] ;  /* 0x0000002402007981 */ /* 0x000ea4000c1e1500 */
[----:B--2---:R-:W-:-:S05]  /*4a40*/  HADD2.F32 R0, -RZ, R0.H0_H0 ;  /* 0x20000000ff007230 */ /* 0x004fca0000004100 */
[----:B------:R-:W-:-:S04]  /*4a50*/  FMUL.FTZ R0, R0, 1 ;  /* 0x3f80000000007820 */ /* 0x000fc80000410000 */
[----:B------:R0:W1:Y:S01]  /*4a60*/  F2F.F64.F32 R4, R0 ;  /* 0x0000000000047310 */ /* 0x0000620000201800 */
[----:B------:R-:W-:Y:S05]  /*4a70*/  BRA `(.L_x_5226) ;  /* 0x0000000800e87947 */ /* 0x000fea0003800000 */
.L_x_5229:
        /* <DEDUP_REMOVED lines=10> */
.L_x_5232:
[----:B------:R-:W2:Y:S02]  /*4b20*/  LDG.E.U16 R2, desc[UR36][R2.64] ;  /* 0x0000002402027981 */ /* 0x000ea4000c1e1500 */
[----:B--2---:R-:W-:-:S05]  /*4b30*/  HADD2.F32 R0, -RZ, R2.H0_H0 ;  /* 0x20000002ff007230 */ /* 0x004fca0000004100 */
[----:B------:R-:W-:-:S04]  /*4b40*/  FMUL.FTZ R0, R0, 1 ;  /* 0x3f80000000007820 */ /* 0x000fc80000410000 */
[----:B------:R0:W1:Y:S01]  /*4b50*/  F2F.F64.F32 R4, R0 ;  /* 0x0000000000047310 */ /* 0x0000620000201800 */
[----:B------:R-:W-:Y:S05]  /*4b60*/  BRA `(.L_x_5226) ;  /* 0x0000000800ac7947 */ /* 0x000fea0003800000 */
.L_x_5231:
[----:B------:R0:W5:Y:S01]  /*4b70*/  LDG.E.64 R4, desc[UR36][R2.64] ;  /* 0x0000002402047981 */ /* 0x000162000c1e1b00 */
[----:B------:R-:W-:Y:S05]  /*4b80*/  BRA `(.L_x_5226) ;  /* 0x0000000800a47947 */ /* 0x000fea0003800000 */
.L_x_5221:
        /* <DEDUP_REMOVED lines=9> */
[----:B------:R-:W-:Y:S01]  /*4c20*/  HFMA2 R4, -RZ, RZ, 0, 0 ;  /* 0x00000000ff047431 */ /* 0x000fe200000001ff */
[----:B--2---:R-:W-:-:S04]  /*4c30*/  ISETP.NE.AND P0, PT, R2, RZ, PT ;  /* 0x000000ff0200720c */ /* 0x004fc80003f05270 */
[----:B------:R-:W-:Y:S01]  /*4c40*/  FSEL R5, RZ, 1.875, !P0 ;  /* 0x3ff00000ff057808 */ /* 0x000fe20004000000 */
[----:B------:R-:W-:Y:S08]  /*4c50*/  BRA `(.L_x_5226) ;  /* 0x0000000800707947 */ /* 0x000ff00003800000 */
.L_x_5235:
[----:B------:R0:W5:Y:S01]  /*4c60*/  LDG.E.64 R4, desc[UR36][R2.64] ;  /* 0x0000002402047981 */ /* 0x000162000c1e1b00 */
[----:B------:R-:W-:Y:S05]  /*4c70*/  BRA `(.L_x_5226) ;  /* 0x0000000800687947 */ /* 0x000fea0003800000 */
.L_x_5234:
        /* <DEDUP_REMOVED lines=27> */
.L_x_5237:
        /* <DEDUP_REMOVED lines=12> */
[----:B------:R1:W2:Y:S01]  /*4ef0*/  F2F.F64.F32 R4, R0 ;  /* 0x0000000000047310 */ /* 0x0002a20000201800 */
[----:B------:R-:W-:Y:S05]  /*4f00*/  BRA `(.L_x_5226) ;  /* 0x0000000400c47947 */ /* 0x000fea0003800000 */
.L_x_5236:
[----:B------:R-:W2:Y:S02]  /*4f10*/  LDG.E.U16 R0, desc[UR36][R2.64] ;  /* 0x0000002402007981 */ /* 0x000ea4000c1e1500 */
[----:B--2---:R-:W-:-:S05]  /*4f20*/  SHF.L.U32 R0, R0, 0x10, RZ ;  /* 0x0000001000007819 */ /* 0x004fca00000006ff */
[----:B------:R-:W-:-:S04]  /*4f30*/  FMUL.FTZ R0, R0, 1 ;  /* 0x3f80000000007820 */ /* 0x000fc80000410000 */
[----:B------:R3:W4:Y:S01]  /*4f40*/  F2F.F64.F32 R4, R0 ;  /* 0x0000000000047310 */ /* 0x0007220000201800 */
[----:B------:R-:W-:Y:S05]  /*4f50*/  BRA `(.L_x_5226) ;  /* 0x0000000400b07947 */ /* 0x000fea0003800000 */
.L_x_5233:
        /* <DEDUP_REMOVED lines=11> */
.L_x_5240:
        /* <DEDUP_REMOVED lines=21> */
.L_x_5242:
[----:B------:R-:W-:Y:S05]  /*5160*/  BSYNC.RECONVERGENT B0 ;  /* 0x0000000000007941 */ /* 0x000fea0003800200 */
.L_x_5241:
[----:B------:R-:W-:Y:S01]  /*5170*/  IMAD.SHL.U32 R0, R0, 0x100000, RZ ;  /* 0x0010000000007824 */ /* 0x000fe200078e00ff */
[----:B------:R-:W-:-:S04]  /*5180*/  LEA R2, R2, 0x3b800000, 0x17 ;  /* 0x3b80000002027811 */ /* 0x000fc800078eb8ff */
[----:B------:R-:W-:-:S05]  /*5190*/  LOP3.LUT R0, R2, R0, R7, 0xfe, !PT ;  /* 0x0000000002007212 */ /* 0x000fca00078efe07 */
[----:B------:R-:W-:-:S04]  /*51a0*/  FMUL.FTZ R0, R0, 1 ;  /* 0x3f80000000007820 */ /* 0x000fc80000410000 */
[----:B------:R0:W1:Y:S01]  /*51b0*/  F2F.F64.F32 R4, R0 ;  /* 0x0000000000047310 */ /* 0x0000620000201800 */
[----:B------:R-:W-:Y:S05]  /*51c0*/  BRA `(.L_x_5226) ;  /* 0x0000000400147947 */ /* 0x000fea0003800000 */
.L_x_5239:
        /* <DEDUP_REMOVED lines=21> */
.L_x_5244:
[----:B------:R-:W-:Y:S05]  /*5320*/  BSYNC.RECONVERGENT B0 ;  /* 0x0000000000007941 */ /* 0x000fea0003800200 */
.L_x_5243:
[----:B------:R-:W-:Y:S02]  /*5330*/  SHF.L.U32 R0, R0, 0x15, RZ ;  /* 0x0000001500007819 */ /* 0x000fe400000006ff */
[----:B------:R-:W-:-:S04]  /*5340*/  LEA R2, R2, 0x37800000, 0x17 ;  /* 0x3780000002027811 */ /* 0x000fc800078eb8ff */
[----:B------:R-:W-:-:S05]  /*5350*/  LOP3.LUT R0, R2, R0, R7, 0xfe, !PT ;  /* 0x0000000002007212 */ /* 0x000fca00078efe07 */
[----:B------:R-:W-:-:S04]  /*5360*/  FMUL.FTZ R0, R0, 1 ;  /* 0x3f80000000007820 */ /* 0x000fc80000410000 */
[----:B------:R0:W1:Y:S01]  /*5370*/  F2F.F64.F32 R4, R0 ;  /* 0x0000000000047310 */ /* 0x0000620000201800 */
[----:B------:R-:W-:Y:S05]  /*5380*/  BRA `(.L_x_5226) ;  /* 0x0000000000a47947 */ /* 0x000fea0003800000 */
.L_x_5238:
        /* <DEDUP_REMOVED lines=18> */
.L_x_5225:
        /* <DEDUP_REMOVED lines=16> */
.L_x_5247:
[----:B------:R-:W-:Y:S01]  /*55b0*/  CS2R R4, SRZ ;  /* 0x0000000000047805 */ /* 0x000fe2000001ff00 */
[----:B------:R-:W-:Y:S06]  /*55c0*/  BRA `(.L_x_5226) ;  /* 0x0000000000147947 */ /* 0x000fec0003800000 */
.L_x_5246:
[----:B------:R-:W2:Y:S02]  /*55d0*/  LDG.E.64 R4, desc[UR36][R2.64] ;  /* 0x0000002402047981 */ /* 0x000ea4000c1e1b00 */
[----:B--2---:R-:W0:Y:S01]  /*55e0*/  I2F.F64.U64 R4, R4 ;  /* 0x0000000400047312 */ /* 0x004e220000301800 */
[----:B------:R-:W-:Y:S05]  /*55f0*/  BRA `(.L_x_5226) ;  /* 0x0000000000087947 */ /* 0x000fea0003800000 */
.L_x_5245:
[----:B------:R-:W2:Y:S02]  /*5600*/  LDG.E R2, desc[UR36][R2.64] ;  /* 0x0000002402027981 */ /* 0x000ea4000c1e1900 */
[----:B--2---:R0:W1:Y:S02]  /*5610*/  I2F.F64.U32 R4, R2 ;  /* 0x0000000200047312 */ /* 0x0040640000201800 */
.L_x_5226:
[----:B------:R-:W-:Y:S05]  /*5620*/  BSYNC.RECONVERGENT B6 ;  /* 0x0000000000067941 */ /* 0x000fea0003800200 */
.L_x_5220:
[----:B------:R-:W3:Y:S01]  /*5630*/  LDCU.64 UR8, c[0x0][0x590] ;  /* 0x0000b200ff0877ac */ /* 0x000ee20008000a00 */
[----:B012-45:R-:W-:Y:S01]  /*5640*/  DSETP.GT.AND P0, PT, R4, RZ, PT ;  /* 0x000000ff0400722a */ /* 0x037fe20003f04000 */
[----:B------:R-:W0:Y:S01]  /*5650*/  LDCU.64 UR6, c[0x0][0x580] ;  /* 0x0000b000ff0677ac */ /* 0x000e220008000a00 */
[----:B------:R-:W-:-:S04]  /*5660*/  UPRMT UR4, UR41, 0x9910, URZ ;  /* 0x0000991029047896 */ /* 0x000fc800080000ff */
[----:B------:R-:W-:Y:S01]  /*5670*/  UISETP.GT.AND UP0, UPT, UR4, 0x9, UPT ;  /* 0x000000090400788c */ /* 0x000fe2000bf04270 */
[----:B---3--:R-:W-:Y:S01]  /*5680*/  DMUL R6, R4, UR8 ;  /* 0x0000000804067c28 */ /* 0x008fe20008000000 */
        /* <DEDUP_REMOVED lines=16> */
.L_x_5251:
[----:B------:R-:W0:Y:S02]  /*5790*/  F2I.S64.F64.TRUNC R4, R4 ;  /* 0x0000000400047311 */ /* 0x000e24000030d900 */
[----:B0-----:R-:W-:-:S05]  /*57a0*/  MOV R7, R4 ;  /* 0x0000000400077202 */ /* 0x001fca0000000f00 */
[----:B------:R3:W-:Y:S01]  /*57b0*/  STG.E.U8 desc[UR36][R2.64], R7 ;  /* 0x0000000702007986 */ /* 0x0007e2000c101124 */
[----:B------:R-:W-:Y:S05]  /*57c0*/  BRA `(.L_x_5253) ;  /* 0x0000000c00e07947 */ /* 0x000fea0003800000 */
.L_x_5250:
        /* <DEDUP_REMOVED lines=9> */
.L_x_5255:
[----:B------:R-:W0:Y:S02]  /*5860*/  F2I.F64.TRUNC R5, R4 ;  /* 0x0000000400057311 */ /* 0x000e24000030d100 */
[----:B0-----:R2:W-:Y:S01]  /*5870*/  STG.E desc[UR36][R2.64], R5 ;  /* 0x0000000502007986 */ /* 0x0015e2000c101924 */
[----:B------:R-:W-:Y:S05]  /*5880*/  BRA `(.L_x_5253) ;  /* 0x0000000c00b07947 */ /* 0x000fea0003800000 */
.L_x_5254:
[----:B------:R-:W0:Y:S02]  /*5890*/  F2I.F64.TRUNC R5, R4 ;  /* 0x0000000400057311 */ /* 0x000e24000030d100 */
[----:B0-----:R0:W-:Y:S01]  /*58a0*/  STG.E.U16 desc[UR36][R2.64], R5 ;  /* 0x0000000502007986 */ /* 0x0011e2000c101524 */
[----:B------:R-:W-:Y:S05]  /*58b0*/  BRA `(.L_x_5253) ;  /* 0x0000000c00a47947 */ /* 0x000fea0003800000 */
.L_x_5249:
        /* <DEDUP_REMOVED lines=13> */
.L_x_5257:
        /* <DEDUP_REMOVED lines=8> */
.L_x_5256:
        /* <DEDUP_REMOVED lines=14> */
.L_x_5259:
        /* <DEDUP_REMOVED lines=9> */
.L_x_5258:
[----:B------:R0:W-:Y:S01]  /*5b80*/  STG.E.64 desc[UR36][R2.64], R4 ;  /* 0x0000000402007986 */ /* 0x0001e2000c101b24 */
[----:B------:R-:W-:Y:S05]  /*5b90*/  BRA `(.L_x_5253) ;  /* 0x0000000800ec7947 */ /* 0x000fea0003800000 */
.L_x_5248:
        /* <DEDUP_REMOVED lines=13> */
.L_x_5263:
        /* <DEDUP_REMOVED lines=22> */
.L_x_5266:
[----:B------:R-:W-:-:S04]  /*5dd0*/  SHF.R.U32.HI R5, RZ, 0x18, R7 ;  /* 0x00000018ff057819 */ /* 0x000fc80000011607 */
[----:B------:R-:W-:-:S07]  /*5de0*/  LOP3.LUT R0, R0, 0x80, R5, 0xf8, !PT ;  /* 0x0000008000007812 */ /* 0x000fce00078ef805 */
.L_x_5265:
[----:B------:R-:W-:Y:S05]  /*5df0*/  BSYNC.RECONVERGENT B0 ;  /* 0x0000000000007941 */ /* 0x000fea0003800200 */
.L_x_5264:
[----:B------:R0:W-:Y:S01]  /*5e00*/  STG.E.U8 desc[UR36][R2.64], R0 ;  /* 0x0000000002007986 */ /* 0x0001e2000c101124 */
[----:B------:R-:W-:Y:S05]  /*5e10*/  BRA `(.L_x_5253) ;  /* 0x00000008004c7947 */ /* 0x000fea0003800000 */
.L_x_5262:
        /* <DEDUP_REMOVED lines=22> */
.L_x_5269:
[----:B------:R-:W-:-:S04]  /*5f80*/  SHF.R.U32.HI R5, RZ, 0x18, R7 ;  /* 0x00000018ff057819 */ /* 0x000fc80000011607 */
[----:B------:R-:W-:-:S07]  /*5f90*/  LOP3.LUT R0, R0, 0x80, R5, 0xf8, !PT ;  /* 0x0000008000007812 */ /* 0x000fce00078ef805 */
.L_x_5268:
[----:B------:R-:W-:Y:S05]  /*5fa0*/  BSYNC.RECONVERGENT B0 ;  /* 0x0000000000007941 */ /* 0x000fea0003800200 */
.L_x_5267:
[----:B------:R0:W-:Y:S01]  /*5fb0*/  STG.E.U8 desc[UR36][R2.64], R0 ;  /* 0x0000000002007986 */ /* 0x0001e2000c101124 */
[----:B------:R-:W-:Y:S05]  /*5fc0*/  BRA `(.L_x_5253) ;  /* 0x0000000400e07947 */ /* 0x000fea0003800000 */
.L_x_5261:
        /* <DEDUP_REMOVED lines=26> */
.L_x_5271:
[----:B------:R-:W0:Y:S02]  /*6170*/  F2I.U64.F64.TRUNC R4, R4 ;  /* 0x0000000400047311 */ /* 0x000e24000030d800 */
[----:B0-----:R0:W-:Y:S01]  /*6180*/  STG.E.64 desc[UR36][R2.64], R4 ;  /* 0x0000000402007986 */ /* 0x0011e2000c101b24 */
[----:B------:R-:W-:Y:S05]  /*6190*/  BRA `(.L_x_5253) ;  /* 0x00000004006c7947 */ /* 0x000fea0003800000 */
.L_x_5270:
[----:B------:R-:W0:Y:S02]  /*61a0*/  F2I.U32.F64.TRUNC R5, R4 ;  /* 0x0000000400057311 */ /* 0x000e24000030d000 */
[----:B0-----:R0:W-:Y:S01]  /*61b0*/  STG.E desc[UR36][R2.64], R5 ;  /* 0x0000000502007986 */ /* 0x0011e2000c101924 */
[----:B------:R-:W-:Y:S05]  /*61c0*/  BRA `(.L_x_5253) ;  /* 0x0000000400607947 */ /* 0x000fea0003800000 */
.L_x_5260:
        /* <DEDUP_REMOVED lines=10> */
.L_x_5273:
[----:B------:R-:W-:-:S05]  /*6270*/  CS2R R6, SRZ ;  /* 0x0000000000067805 */ /* 0x000fca000001ff00 */
[----:B------:R0:W-:Y:S01]  /*6280*/  STG.E.128 desc[UR36][R2.64], R4 ;  /* 0x0000000402007986 */ /* 0x0001e2000c101d24 */
[----:B------:R-:W-:Y:S05]  /*6290*/  BRA `(.L_x_5253) ;  /* 0x00000004002c7947 */ /* 0x000fea0003800000 */
.L_x_5272:
[----:B------:R-:W-:-:S09]  /*62a0*/  UISETP.NE.AND UP0, UPT, UR4, 0xf, UPT ;  /* 0x0000000f0400788c */ /* 0x000fd2000bf05270 */
[----:B------:R-:W-:Y:S05]  /*62b0*/  BRA.U !UP0, `(.L_x_5274) ;  /* 0x0000000508087547 */ /* 0x000fea000b800000 */
[----:B------:R-:W-:-:S09]  /*62c0*/  UISETP.NE.AND UP0, UPT, UR4, 0x17, UPT ;  /* 0x000000170400788c */ /* 0x000fd2000bf05270 */
[----:B------:R-:W-:Y:S05]  /*62d0*/  BRA.U !UP0, `(.L_x_5275) ;  /* 0x0000000108a07547 */ /* 0x000fea000b800000 */
[----:B------:R-:W-:-:S09]  /*62e0*/  UISETP.NE.AND UP0, UPT, UR4, 0x18, UPT ;  /* 0x000000180400788c */ /* 0x000fd2000bf05270 */
[----:B------:R-:W-:Y:S05]  /*62f0*/  BRA.U !UP0, `(.L_x_5276) ;  /* 0x0000000108447547 */ /* 0x000fea000b800000 */
.L_x_5252:
        /* <DEDUP_REMOVED lines=16> */
.L_x_5277:
[----:B------:R-:W-:Y:S05]  /*6400*/  BRA `(.L_x_5253) ;  /* 0x0000000000d07947 */ /* 0x000fea0003800000 */
.L_x_5276:
        /* <DEDUP_REMOVED lines=17> */
.L_x_5279:
[----:B------:R-:W-:Y:S05]  /*6520*/  BSYNC.RECONVERGENT B0 ;  /* 0x0000000000007941 */ /* 0x000fea0003800200 */
.L_x_5278:
[----:B------:R-:W-:-:S05]  /*6530*/  LOP3.LUT R7, R0, 0x80, R7, 0xf8, !PT ;  /* 0x0000008000077812 */ /* 0x000fca00078ef807 */
[----:B------:R0:W-:Y:S01]  /*6540*/  STG.E.U8 desc[UR36][R2.64], R7 ;  /* 0x0000000702007986 */ /* 0x0001e2000c101124 */
[----:B------:R-:W-:Y:S05]  /*6550*/  BRA `(.L_x_5253) ;  /* 0x00000000007c7947 */ /* 0x000fea0003800000 */
.L_x_5275:
        /* <DEDUP_REMOVED lines=16> */
.L_x_5281:
[----:B------:R-:W-:Y:S02]  /*6660*/  ISETP.GT.U32.AND P0, PT, R6, 0x7f800000, PT ;  /* 0x7f8000000600780c */ /* 0x000fe40003f04070 */
[----:B------:R-:W-:-:S04]  /*6670*/  MOV R0, 0x7f ;  /* 0x0000007f00007802 */ /* 0x000fc80000000f00 */
[----:B------:R-:W-:-:S07]  /*6680*/  SEL R0, R0, 0x7c, P0 ;  /* 0x0000007c00007807 */ /* 0x000fce0000000000 */
.L_x_5282:
[----:B------:R-:W-:Y:S05]  /*6690*/  BSYNC.RECONVERGENT B0 ;  /* 0x0000000000007941 */ /* 0x000fea0003800200 */
.L_x_5280:
[----:B------:R-:W-:-:S04]  /*66a0*/  SHF.R.U32.HI R5, RZ, 0x18, R7 ;  /* 0x00000018ff057819 */ /* 0x000fc80000011607 */
[----:B------:R-:W-:-:S05]  /*66b0*/  LOP3.LUT R5, R0, 0x80, R5, 0xf8, !PT ;  /* 0x0000008000057812 */ /* 0x000fca00078ef805 */
[----:B------:R0:W-:Y:S01]  /*66c0*/  STG.E.U8 desc[UR36][R2.64], R5 ;  /* 0x0000000502007986 */ /* 0x0001e2000c101124 */
[----:B------:R-:W-:Y:S05]  /*66d0*/  BRA `(.L_x_5253) ;  /* 0x00000000001c7947 */ /* 0x000fea0003800000 */
.L_x_5274:
[----:B------:R-:W-:Y:S01]  /*66e0*/  UMOV UR4, 0xf0000000 ;  /* 0xf000000000047882 */ /* 0x000fe20000000000 */
[----:B------:R-:W-:Y:S01]  /*66f0*/  UMOV UR5, 0x380fffff ;  /* 0x380fffff00057882 */ /* 0x000fe20000000000 */
[----:B------:R-:W0:Y:S01]  /*6700*/  F2F.F32.F64 R0, R4 ;  /* 0x0000000400007310 */ /* 0x000e220000301000 */
[----:B------:R-:W-:-:S14]  /*6710*/  DSETP.GEU.AND P0, PT, |R4|, UR4, PT ;  /* 0x0000000404007e2a */ /* 0x000fdc000bf0e200 */
[----:B0-----:R-:W-:-:S05]  /*6720*/  @!P0 FMUL R0, R0, 1.175494350822287508e-38 ;  /* 0x0080000000008820 */ /* 0x001fca0000400000 */
[----:B------:R-:W-:-:S05]  /*6730*/  F2FP.BF16.F32.PACK_AB R0, RZ, R0 ;  /* 0x00000000ff00723e */ /* 0x000fca00000010ff */
[----:B------:R0:W-:Y:S02]  /*6740*/  STG.E.U16 desc[UR36][R2.64], R0 ;  /* 0x0000000002007986 */ /* 0x0001e4000c101524 */
.L_x_5253:
[----:B------:R-:W-:-:S07]  /*6750*/  VIADD R17, R17, 0x80 ;  /* 0x0000008011117836 */ /* 0x000fce0000000000 */
.L_x_5218:
[----:B------:R-:W-:Y:S05]  /*6760*/  BSYNC.RECONVERGENT B7 ;  /* 0x0000000000077941 */ /* 0x000fea0003800200 */
.L_x_5217:
[----:B------:R-:W5:Y:S01]  /*6770*/  LDCU UR4, c[0x0][0x380] ;  /* 0x00007000ff0477ac */ /* 0x000f620008000800 */
[----:B------:R-:W-:Y:S01]  /*6780*/  BSSY.RECONVERGENT B7, `(.L_x_5283) ;  /* 0x0000333000077945 */ /* 0x000fe20003800200 */
[----:B-----5:R-:W-:-:S13]  /*6790*/  ISETP.GE.AND P0, PT, R17, UR4, PT ;  /* 0x0000000411007c0c */ /* 0x020fda000bf06270 */
[----:B------:R-:W-:Y:S05]  /*67a0*/  @P0 BRA `(.L_x_5284) ;  /* 0x0000003000c00947 */ /* 0x000fea0003800000 */
[----:B------:R-:W5:Y:S01]  /*67b0*/  LDCU UR4, c[0x0][0x388] ;  /* 0x00007100ff0477ac */ /* 0x000f620008000800 */
[----:B0--34-:R-:W-:Y:S01]  /*67c0*/  MOV R0, RZ ;  /* 0x000000ff00007202 */ /* 0x019fe20000000f00 */
[----:B------:R-:W-:Y:S01]  /*67d0*/  IMAD.MOV.U32 R16, RZ, RZ, RZ ;  /* 0x000000ffff107224 */ /* 0x000fe200078e00ff */
[----:B-----5:R-:W-:-:S09]  /*67e0*/  UISETP.NE.AND UP0, UPT, UR4, URZ, UPT ;  /* 0x000000ff0400728c */ /* 0x020fd2000bf05270 */
[----:B------:R-:W-:Y:S05]  /*67f0*/  BRA.U !UP0, `(.L_x_5285) ;  /* 0x0000001108a87547 */ /* 0x000fea000b800000 */
[----:B------:R-:W1:Y:S01]  /*6800*/  LDCU.64 UR4, c[0x0][0x390] ;  /* 0x00007200ff0477ac */ /* 0x000e620008000a00 */
[----:B------:R-:W-:Y:S01]  /*6810*/  HFMA2 R16, -RZ, RZ, 0, 0 ;  /* 0x00000000ff107431 */ /* 0x000fe200000001ff */
        /* <DEDUP_REMOVED lines=296> */
.L_x_5285:
        /* <DEDUP_REMOVED lines=18> */
.L_x_5290:
[----:B------:R-:W2:Y:S02]  /*7bc0*/  LDG.E.U8 R2, desc[UR36][R2.64] ;  /* 0x0000002402027981 */ /* 0x000ea4000c1e1100 */
[----:B--2---:R0:W1:Y:S01]  /*7bd0*/  I2F.F64.U16 R4, R2 ;  /* 0x0000000200047312 */ /* 0x0040620000101800 */
[----:B------:R-:W-:Y:S05]  /*7be0*/  BRA `(.L_x_5292) ;  /* 0x0000000c00607947 */ /* 0x000fea0003800000 */
.L_x_5289:
        /* <DEDUP_REMOVED lines=9> */
.L_x_5294:
[----:B------:R-:W2:Y:S02]  /*7c80*/  LDG.E R2, desc[UR36][R2.64] ;  /* 0x0000002402027981 */ /* 0x000ea4000c1e1900 */
[----:B--2---:R3:W4:Y:S01]  /*7c90*/  I2F.F64 R4, R2 ;  /* 0x0000000200047312 */ /* 0x0047220000201c00 */
[----:B------:R-:W-:Y:S05]  /*7ca0*/  BRA `(.L_x_5292) ;  /* 0x0000000c00307947 */ /* 0x000fea0003800000 */
.L_x_5293:
[----:B------:R-:W2:Y:S02]  /*7cb0*/  LDG.E.U16 R2, desc[UR36][R2.64] ;  /* 0x0000002402027981 */ /* 0x000ea4000c1e1500 */
[----:B--2---:R0:W1:Y:S01]  /*7cc0*/  I2F.F64.S16 R4, R2 ;  /* 0x0000000200047312 */ /* 0x0040620000101c00 */
[----:B------:R-:W-:Y:S05]  /*7cd0*/  BRA `(.L_x_5292) ;  /* 0x0000000c00247947 */ /* 0x000fea0003800000 */
.L_x_5288:
        /* <DEDUP_REMOVED lines=10> */
.L_x_5296:
[----:B------:R-:W2:Y:S02]  /*7d80*/  LDG.E.U16 R0, desc[UR36][R2.64] ;  /* 0x0000002402007981 */ /* 0x000ea4000c1e1500 */
[----:B--2---:R-:W-:-:S05]  /*7d90*/  HADD2.F32 R0, -RZ, R0.H0_H0 ;  /* 0x20000000ff007230 */ /* 0x004fca0000004100 */
[----:B------:R-:W-:-:S04]  /*7da0*/  FMUL.FTZ R0, R0, 1 ;  /* 0x3f80000000007820 */ /* 0x000fc80000410000 */
[----:B------:R0:W1:Y:S01]  /*7db0*/  F2F.F64.F32 R4, R0 ;  /* 0x0000000000047310 */ /* 0x0000620000201800 */
[----:B------:R-:W-:Y:S05]  /*7dc0*/  BRA `(.L_x_5292) ;  /* 0x0000000800e87947 */ /* 0x000fea0003800000 */
.L_x_5295:
        /* <DEDUP_REMOVED lines=10> */
.L_x_5298:
[----:B------:R-:W2:Y:S02]  /*7e70*/  LDG.E.U16 R2, desc[UR36][R2.64] ;  /* 0x0000002402027981 */ /* 0x000ea4000c1e1500 */
[----:B--2---:R-:W-:-:S05]  /*7e80*/  HADD2.F32 R0, -RZ, R2.H0_H0 ;  /* 0x20000002ff007230 */ /* 0x004fca0000004100 */
[----:B------:R-:W-:-:S04]  /*7e90*/  FMUL.FTZ R0, R0, 1 ;  /* 0x3f80000000007820 */ /* 0x000fc80000410000 */
[----:B------:R0:W1:Y:S01]  /*7ea0*/  F2F.F64.F32 R4, R0 ;  /* 0x0000000000047310 */ /* 0x0000620000201800 */
[----:B------:R-:W-:Y:S05]  /*7eb0*/  BRA `(.L_x_5292) ;  /* 0x0000000800ac7947 */ /* 0x000fea0003800000 */
.L_x_5297:
[----:B------:R0:W5:Y:S01]  /*7ec0*/  LDG.E.64 R4, desc[UR36][R2.64] ;  /* 0x0000002402047981 */ /* 0x000162000c1e1b00 */
[----:B------:R-:W-:Y:S05]  /*7ed0*/  BRA `(.L_x_5292) ;  /* 0x0000000800a47947 */ /* 0x000fea0003800000 */
.L_x_5287:
        /* <DEDUP_REMOVED lines=13> */
.L_x_5301:
[----:B------:R0:W5:Y:S01]  /*7fb0*/  LDG.E.64 R4, desc[UR36][R2.64] ;  /* 0x0000002402047981 */ /* 0x000162000c1e1b00 */
[----:B------:R-:W-:Y:S05]  /*7fc0*/  BRA `(.L_x_5292) ;  /* 0x0000000800687947 */ /* 0x000fea0003800000 */
.L_x_5300:
        /* <DEDUP_REMOVED lines=27> */
.L_x_5303:
        /* <DEDUP_REMOVED lines=14> */
.L_x_5302:
[----:B------:R-:W2:Y:S02]  /*8260*/  LDG.E.U16 R0, desc[UR36][R2.64] ;  /* 0x0000002402007981 */ /* 0x000ea4000c1e1500 */
[----:B--2---:R-:W-:-:S04]  /*8270*/  IMAD.U32 R0, R0, 0x10000, RZ ;  /* 0x0001000000007824 */ /* 0x004fc800078e00ff */
[----:B------:R-:W-:-:S04]  /*8280*/  FMUL.FTZ R0, R0, 1 ;  /* 0x3f80000000007820 */ /* 0x000fc80000410000 */
[----:B------:R0:W1:Y:S01]  /*8290*/  F2F.F64.F32 R4, R0 ;  /* 0x0000000000047310 */ /* 0x0000620000201800 */
[----:B------:R-:W-:Y:S05]  /*82a0*/  BRA `(.L_x_5292) ;  /* 0x0000000400b07947 */ /* 0x000fea0003800000 */
.L_x_5299:
        /* <DEDUP_REMOVED lines=11> */
.L_x_5306:
        /* <DEDUP_REMOVED lines=21> */
.L_x_5308:
[----:B------:R-:W-:Y:S05]  /*84b0*/  BSYNC.RECONVERGENT B0 ;  /* 0x0000000000007941 */ /* 0x000fea0003800200 */
.L_x_5307:
[----:B------:R-:W-:Y:S02]  /*84c0*/  SHF.L.U32 R0, R0, 0x14, RZ ;  /* 0x0000001400007819 */ /* 0x000fe400000006ff */
[----:B------:R-:W-:-:S04]  /*84d0*/  LEA R2, R2, 0x3b800000, 0x17 ;  /* 0x3b80000002027811 */ /* 0x000fc800078eb8ff */
[----:B------:R-:W-:-:S05]  /*84e0*/  LOP3.LUT R0, R2, R0, R7, 0xfe, !PT ;  /* 0x0000000002007212 */ /* 0x000fca00078efe07 */
[----:B------:R-:W-:-:S04]  /*84f0*/  FMUL.FTZ R0, R0, 1 ;  /* 0x3f80000000007820 */ /* 0x000fc80000410000 */
[----:B------:R0:W1:Y:S01]  /*8500*/  F2F.F64.F32 R4, R0 ;  /* 0x0000000000047310 */ /* 0x0000620000201800 */
[----:B------:R-:W-:Y:S05]  /*8510*/  BRA `(.L_x_5292) ;  /* 0x0000000400147947 */ /* 0x000fea0003800000 */
.L_x_5305:
        /* <DEDUP_REMOVED lines=21> */
.L_x_5310:
[----:B------:R-:W-:Y:S05]  /*8670*/  BSYNC.RECONVERGENT B0 ;  /* 0x0000000000007941 */ /* 0x000fea0003800200 */
.L_x_5309:
[----:B------:R-:W-:Y:S01]  /*8680*/  IMAD.SHL.U32 R0, R0, 0x200000, RZ ;  /* 0x0020000000007824 */ /* 0x000fe200078e00ff */
[----:B------:R-:W-:-:S04]  /*8690*/  LEA R2, R2, 0x37800000, 0x17 ;  /* 0x3780000002027811 */ /* 0x000fc800078eb8ff */
[----:B------:R-:W-:-:S05]  /*86a0*/  LOP3.LUT R0, R2, R0, R7, 0xfe, !PT ;  /* 0x0000000002007212 */ /* 0x000fca00078efe07 */
[----:B------:R-:W-:-:S04]  /*86b0*/  FMUL.FTZ R0, R0, 1 ;  /* 0x3f80000000007820 */ /* 0x000fc80000410000 */
[----:B------:R0:W1:Y:S01]  /*86c0*/  F2F.F64.F32 R4, R0 ;  /* 0x0000000000047310 */ /* 0x0000620000201800 */
[----:B------:R-:W-:Y:S05]  /*86d0*/  BRA `(.L_x_5292) ;  /* 0x0000000000a47947 */ /* 0x000fea0003800000 */
.L_x_5304:
        /* <DEDUP_REMOVED lines=18> */
.L_x_5291:
        /* <DEDUP_REMOVED lines=16> */
.L_x_5313:
[----:B------:R-:W-:Y:S01]  /*8900*/  CS2R R4, SRZ ;  /* 0x0000000000047805 */ /* 0x000fe2000001ff00 */
[----:B------:R-:W-:Y:S06]  /*8910*/  BRA `(.L_x_5292) ;  /* 0x0000000000147947 */ /* 0x000fec0003800000 */
.L_x_5312:
[----:B------:R-:W2:Y:S02]  /*8920*/  LDG.E.64 R4, desc[UR36][R2.64] ;  /* 0x0000002402047981 */ /* 0x000ea4000c1e1b00 */
[----:B--2---:R-:W0:Y:S01]  /*8930*/  I2F.F64.U64 R4, R4 ;  /* 0x0000000400047312 */ /* 0x004e220000301800 */
[----:B------:R-:W-:Y:S05]  /*8940*/  BRA `(.L_x_5292) ;  /* 0x0000000000087947 */ /* 0x000fea0003800000 */
.L_x_5311:
[----:B------:R-:W2:Y:S02]  /*8950*/  LDG.E R2, desc[UR36][R2.64] ;  /* 0x0000002402027981 */ /* 0x000ea4000c1e1900 */
[----:B--2---:R0:W1:Y:S02]  /*8960*/  I2F.F64.U32 R4, R2 ;  /* 0x0000000200047312 */ /* 0x0040640000201800 */
.L_x_5292:
[----:B------:R-:W-:Y:S05]  /*8970*/  BSYNC.RECONVERGENT B6 ;  /* 0x0000000000067941 */ /* 0x000fea0003800200 */
.L_x_5286:
[----:B------:R-:W3:Y:S01]  /*8980*/  LDCU.64 UR8, c[0x0][0x590] ;  /* 0x0000b200ff0877ac */ /* 0x000ee20008000a00 */
[----:B012-45:R-:W-:Y:S01]  /*8990*/  DSETP.GT.AND P0, PT, R4, RZ, PT ;  /* 0x000000ff0400722a */ /* 0x037fe20003f04000 */
[----:B------:R-:W0:Y:S01]  /*89a0*/  LDCU.64 UR6, c[0x0][0x580] ;  /* 0x0000b000ff0677ac */ /* 0x000e220008000a00 */
[----:B------:R-:W-:-:S04]  /*89b0*/  UPRMT UR4, UR41, 0x9910, URZ ;  /* 0x0000991029047896 */ /* 0x000fc800080000ff */
[----:B------:R-:W-:Y:S01]  /*89c0*/  UISETP.GT.AND UP0, UPT, UR4, 0x9, UPT ;  /* 0x000000090400788c */ /* 0x000fe2000bf04270 */
[----:B---3--:R-:W-:Y:S01]  /*89d0*/  DMUL R6, R4, UR8 ;  /* 0x0000000804067c28 */ /* 0x008fe20008000000 */
[----:B0-----:R-:W-:-:S04]  /*89e0*/  IADD3 R2, P1, PT, R16, UR6, RZ ;  /* 0x0000000610027c10 */ /* 0x001fc8000ff3e0ff */
[----:B------:R-:W-:-:S05]  /*89f0*/  IADD3.X R3, PT, PT, RZ, UR7, RZ, P1, !PT ;  /* 0x00000007ff037c10 */ /* 0x000fca0008ffe4ff */
        /* <DEDUP_REMOVED lines=14> */
.L_x_5317:
[----:B------:R-:W0:Y:S02]  /*8ae0*/  F2I.S64.F64.TRUNC R4, R4 ;  /* 0x0000000400047311 */ /* 0x000e24000030d900 */
[----:B0-----:R-:W-:-:S05]  /*8af0*/  IMAD.MOV.U32 R7, RZ, RZ, R4 ;  /* 0x000000ffff077224 */ /* 0x001fca00078e0004 */
[----:B------:R0:W-:Y:S01]  /*8b00*/  STG.E.U8 desc[UR36][R2.64], R7 ;  /* 0x0000000702007986 */ /* 0x0001e2000c101124 */
[----:B------:R-:W-:Y:S05]  /*8b10*/  BRA `(.L_x_5319) ;  /* 0x0000000c00e07947 */ /* 0x000fea0003800000 */
.L_x_5316:
        /* <DEDUP_REMOVED lines=9> */
.L_x_5321:
[----:B------:R-:W0:Y:S02]  /*8bb0*/  F2I.F64.TRUNC R5, R4 ;  /* 0x0000000400057311 */ /* 0x000e24000030d100 */
[----:B0-----:R0:W-:Y:S01]  /*8bc0*/  STG.E desc[UR36][R2.64], R5 ;  /* 0x0000000502007986 */ /* 0x0011e2000c101924 */
[----:B------:R-:W-:Y:S05]  /*8bd0*/  BRA `(.L_x_5319) ;  /* 0x0000000c00b07947 */ /* 0x000fea0003800000 */
.L_x_5320:
[----:B------:R-:W0:Y:S02]  /*8be0*/  F2I.F64.TRUNC R5, R4 ;  /* 0x0000000400057311 */ /* 0x000e24000030d100 */
[----:B0-----:R0:W-:Y:S01]  /*8bf0*/  STG.E.U16 desc[UR36][R2.64], R5 ;  /* 0x0000000502007986 */ /* 0x0011e2000c101524 */
[----:B------:R-:W-:Y:S05]  /*8c00*/  BRA `(.L_x_5319) ;  /* 0x0000000c00a47947 */ /* 0x000fea0003800000 */
.L_x_5315:
        /* <DEDUP_REMOVED lines=13> */
.L_x_5323:
        /* <DEDUP_REMOVED lines=8> */
.L_x_5322:
        /* <DEDUP_REMOVED lines=10> */
[----:B------:R-:W-:-:S13]  /*8e00*/  MOV R7, RZ ;  /* 0x000000ff00077202 */ /* 0x000fda0000000f00 */
[----:B0-----:R-:W-:-:S05]  /*8e10*/  @!P0 FMUL R6, R6, 1.175494350822287508e-38 ;  /* 0x0080000006068820 */ /* 0x001fca0000400000 */
[----:B------:R0:W-:Y:S01]  /*8e20*/  STG.E.64 desc[UR36][R2.64], R6 ;  /* 0x0000000602007986 */ /* 0x0001e2000c101b24 */
[----:B------:R-:W-:Y:S05]  /*8e30*/  BRA `(.L_x_5319) ;  /* 0x0000000c00187947 */ /* 0x000fea0003800000 */
.L_x_5325:
        /* <DEDUP_REMOVED lines=9> */
.L_x_5324:
[----:B------:R0:W-:Y:S01]  /*8ed0*/  STG.E.64 desc[UR36][R2.64], R4 ;  /* 0x0000000402007986 */ /* 0x0001e2000c101b24 */
[----:B------:R-:W-:Y:S05]  /*8ee0*/  BRA `(.L_x_5319) ;  /* 0x0000000800ec7947 */ /* 0x000fea0003800000 */
.L_x_5314:
        /* <DEDUP_REMOVED lines=13> */
.L_x_5329:
        /* <DEDUP_REMOVED lines=22> */
.L_x_5332:
[----:B------:R-:W-:-:S04]  /*9120*/  SHF.R.U32.HI R5, RZ, 0x18, R7 ;  /* 0x00000018ff057819 */ /* 0x000fc80000011607 */
[----:B------:R-:W-:-:S07]  /*9130*/  LOP3.LUT R0, R0, 0x80, R5, 0xf8, !PT ;  /* 0x0000008000007812 */ /* 0x000fce00078ef805 */
.L_x_5331:
[----:B------:R-:W-:Y:S05]  /*9140*/  BSYNC.RECONVERGENT B0 ;  /* 0x0000000000007941 */ /* 0x000fea0003800200 */
.L_x_5330:
[----:B------:R3:W-:Y:S01]  /*9150*/  STG.E.U8 desc[UR36][R2.64], R0 ;  /* 0x0000000002007986 */ /* 0x0007e2000c101124 */
[----:B------:R-:W-:Y:S05]  /*9160*/  BRA `(.L_x_5319) ;  /* 0x00000008004c7947 */ /* 0x000fea0003800000 */
.L_x_5328:
        /* <DEDUP_REMOVED lines=22> */
.L_x_5335:
[----:B------:R-:W-:-:S04]  /*92d0*/  SHF.R.U32.HI R5, RZ, 0x18, R7 ;  /* 0x00000018ff057819 */ /* 0x000fc80000011607 */
[----:B------:R-:W-:-:S07]  /*92e0*/  LOP3.LUT R0, R0, 0x80, R5, 0xf8, !PT ;  /* 0x0000008000007812 */ /* 0x000fce00078ef805 */
.L_x_5334:
[----:B------:R-:W-:Y:S05]  /*92f0*/  BSYNC.RECONVERGENT B0 ;  /* 0x0000000000007941 */ /* 0x000fea0003800200 */
.L_x_5333:
[----:B------:R0:W-:Y:S01]  /*9300*/  STG.E.U8 desc[UR36][R2.64], R0 ;  /* 0x0000000002007986 */ /* 0x0001e2000c101124 */
[----:B------:R-:W-:Y:S05]  /*9310*/  BRA `(.L_x_5319) ;  /* 0x0000000400e07947 */ /* 0x000fea0003800000 */
.L_x_5327:
        /* <DEDUP_REMOVED lines=18> */
[----:B------:R-:W-:Y:S02]  /*9440*/  @P1 ISETP.EQ.U32.AND P2, PT, R0, 0x1, P0 ;  /* 0x000000010000180c */ /* 0x000fe40000742070 */
[----:B------:R-:W-:Y:S02]  /*9450*/  PLOP3.LUT P0, PT, PT, PT, PT, 0x80, 0x8 ;  /* 0x000000000008781c */ /* 0x000fe40003f0f070 */
[----:B------:R-:W-:Y:S02]  /*9460*/  @P1 PLOP3.LUT P0, PT, P2, PT, PT, 0x80, 0x8 ;  /* 0x000000000008181c */ /* 0x000fe4000170f070 */
[----:B------:R-:W-:-:S11]  /*9470*/  @P1 IADD3 R0, PT, PT, R6, 0x1, RZ ;  /* 0x0000000106001810 */ /* 0x000fd60007ffe0ff */
[----:B------:R-:W-:-:S05]  /*9480*/  @!P0 IMAD.MOV R0, RZ, RZ, R6 ;  /* 0x000000ffff008224 */ /* 0x000fca00078e0206 */
[----:B------:R-:W-:-:S05]  /*9490*/  @P1 MOV R5, R0 ;  /* 0x0000000000051202 */ /* 0x000fca0000000f00 */
[----:B------:R2:W-:Y:S01]  /*94a0*/  STG.E.U8 desc[UR36][R2.64], R5 ;  /* 0x0000000502007986 */ /* 0x0005e2000c101124 */
[----:B------:R-:W-:Y:S05]  /*94b0*/  BRA `(.L_x_5319) ;  /* 0x0000000400787947 */ /* 0x000fea0003800000 */
.L_x_5337:
[----:B------:R-:W0:Y:S02]  /*94c0*/  F2I.U64.F64.TRUNC R4, R4 ;  /* 0x0000000400047311 */ /* 0x000e24000030d800 */
[----:B0-----:R1:W-:Y:S01]  /*94d0*/  STG.E.64 desc[UR36][R2.64], R4 ;  /* 0x0000000402007986 */ /* 0x0013e2000c101b24 */
[----:B------:R-:W-:Y:S05]  /*94e0*/  BRA `(.L_x_5319) ;  /* 0x00000004006c7947 */ /* 0x000fea0003800000 */
.L_x_5336:
[----:B------:R-:W0:Y:S02]  /*94f0*/  F2I.U32.F64.TRUNC R5, R4 ;  /* 0x0000000400057311 */ /* 0x000e24000030d000 */
[----:B0-----:R0:W-:Y:S01]  /*9500*/  STG.E desc[UR36][R2.64], R5 ;  /* 0x0000000502007986 */ /* 0x0011e2000c101924 */
[----:B------:R-:W-:Y:S05]  /*9510*/  BRA `(.L_x_5319) ;  /* 0x0000000400607947 */ /* 0x000fea0003800000 */
.L_x_5326:
        /* <DEDUP_REMOVED lines=10> */
.L_x_5339:
[----:B------:R-:W-:-:S05]  /*95c0*/  CS2R R6, SRZ ;  /* 0x0000000000067805 */ /* 0x000fca000001ff00 */
[----:B------:R0:W-:Y:S01]  /*95d0*/  STG.E.128 desc[UR36][R2.64], R4 ;  /* 0x0000000402007986 */ /* 0x0001e2000c101d24 */
[----:B------:R-:W-:Y:S05]  /*95e0*/  BRA `(.L_x_5319) ;  /* 0x00000004002c7947 */ /* 0x000fea0003800000 */
.L_x_5338:
[----:B------:R-:W-:-:S09]  /*95f0*/  UISETP.NE.AND UP0, UPT, UR4, 0xf, UPT ;  /* 0x0000000f0400788c */ /* 0x000fd2000bf05270 */
[----:B------:R-:W-:Y:S05]  /*9600*/  BRA.U !UP0, `(.L_x_5340) ;  /* 0x0000000508087547 */ /* 0x000fea000b800000 */
[----:B------:R-:W-:-:S09]  /*9610*/  UISETP.NE.AND UP0, UPT, UR4, 0x17, UPT ;  /* 0x000000170400788c */ /* 0x000fd2000bf05270 */
[----:B------:R-:W-:Y:S05]  /*9620*/  BRA.U !UP0, `(.L_x_5341) ;  /* 0x0000000108a07547 */ /* 0x000fea000b800000 */
[----:B------:R-:W-:-:S09]  /*9630*/  UISETP.NE.AND UP0, UPT, UR4, 0x18, UPT ;  /* 0x000000180400788c */ /* 0x000fd2000bf05270 */
[----:B------:R-:W-:Y:S05]  /*9640*/  BRA.U !UP0, `(.L_x_5342) ;  /* 0x0000000108447547 */ /* 0x000fea000b800000 */
.L_x_5318:
        /* <DEDUP_REMOVED lines=16> */
.L_x_5343:
[----:B------:R-:W-:Y:S05]  /*9750*/  BRA `(.L_x_5319) ;  /* 0x0000000000d07947 */ /* 0x000fea0003800000 */
.L_x_5342:
        /* <DEDUP_REMOVED lines=17> */
.L_x_5345:
[----:B------:R-:W-:Y:S05]  /*9870*/  BSYNC.RECONVERGENT B0 ;  /* 0x0000000000007941 */ /* 0x000fea0003800200 */
.L_x_5344:
[----:B------:R-:W-:-:S05]  /*9880*/  LOP3.LUT R7, R0, 0x80, R7, 0xf8, !PT ;  /* 0x0000008000077812 */ /* 0x000fca00078ef807 */
[----:B------:R0:W-:Y:S01]  /*9890*/  STG.E.U8 desc[UR36][R2.64], R7 ;  /* 0x0000000702007986 */ /* 0x0001e2000c101124 */
[----:B------:R-:W-:Y:S05]  /*98a0*/  BRA `(.L_x_5319) ;  /* 0x00000000007c7947 */ /* 0x000fea0003800000 */
.L_x_5341:
        /* <DEDUP_REMOVED lines=16> */
.L_x_5347:
[----:B------:R-:W-:Y:S01]  /*99b0*/  IMAD.MOV.U32 R0, RZ, RZ, 0x7f ;  /* 0x0000007fff007424 */ /* 0x000fe200078e00ff */
[----:B------:R-:W-:-:S04]  /*99c0*/  ISETP.GT.U32.AND P0, PT, R6, 0x7f800000, PT ;  /* 0x7f8000000600780c */ /* 0x000fc80003f04070 */
[----:B------:R-:W-:-:S09]  /*99d0*/  SEL R0, R0, 0x7c, P0 ;  /* 0x0000007c00007807 */ /* 0x000fd20000000000 */
.L_x_5348:
[----:B------:R-:W-:Y:S05]  /*99e0*/  BSYNC.RECONVERGENT B0 ;  /* 0x0000000000007941 */ /* 0x000fea0003800200 */
.L_x_5346:
[----:B------:R-:W-:-:S04]  /*99f0*/  SHF.R.U32.HI R5, RZ, 0x18, R7 ;  /* 0x00000018ff057819 */ /* 0x000fc80000011607 */
[----:B------:R-:W-:-:S05]  /*9a00*/  LOP3.LUT R5, R0, 0x80, R5, 0xf8, !PT ;  /* 0x0000008000057812 */ /* 0x000fca00078ef805 */
[----:B------:R0:W-:Y:S01]  /*9a10*/  STG.E.U8 desc[UR36][R2.64], R5 ;  /* 0x0000000502007986 */ /* 0x0001e2000c101124 */
[----:B------:R-:W-:Y:S05]  /*9a20*/  BRA `(.L_x_5319) ;  /* 0x00000000001c7947 */ /* 0x000fea0003800000 */
.L_x_5340:
[----:B------:R-:W-:Y:S01]  /*9a30*/  UMOV UR4, 0xf0000000 ;  /* 0xf000000000047882 */ /* 0x000fe20000000000 */
[----:B------:R-:W-:Y:S01]  /*9a40*/  UMOV UR5, 0x380fffff ;  /* 0x380fffff00057882 */ /* 0x000fe20000000000 */
[----:B------:R-:W0:Y:S01]  /*9a50*/  F2F.F32.F64 R0, R4 ;  /* 0x0000000400007310 */ /* 0x000e220000301000 */
[----:B------:R-:W-:-:S14]  /*9a60*/  DSETP.GEU.AND P0, PT, |R4|, UR4, PT ;  /* 0x0000000404007e2a */ /* 0x000fdc000bf0e200 */
[----:B0-----:R-:W-:-:S05]  /*9a70*/  @!P0 FMUL R0, R0, 1.175494350822287508e-38 ;  /* 0x0080000000008820 */ /* 0x001fca0000400000 */
[----:B------:R-:W-:-:S05]  /*9a80*/  F2FP.BF16.F32.PACK_AB R0, RZ, R0 ;  /* 0x00000000ff00723e */ /* 0x000fca00000010ff */
[----:B------:R0:W-:Y:S02]  /*9a90*/  STG.E.U16 desc[UR36][R2.64], R0 ;  /* 0x0000000002007986 */ /* 0x0001e4000c101524 */
.L_x_5319:
[----:B------:R-:W-:-:S07]  /*9aa0*/  IADD3 R17, PT, PT, R17, 0x80, RZ ;  /* 0x0000008011117810 */ /* 0x000fce0007ffe0ff */
.L_x_5284:
[----:B------:R-:W-:Y:S05]  /*9ab0*/  BSYNC.RECONVERGENT B7 ;  /* 0x0000000000077941 */ /* 0x000fea0003800200 */
.L_x_5283:
[----:B------:R-:W5:Y:S02]  /*9ac0*/  LDCU UR4, c[0x0][0x380] ;  /* 0x00007000ff0477ac */ /* 0x000f640008000800 */
[----:B-----5:R-:W-:-:S13]  /*9ad0*/  ISETP.GE.AND P0, PT, R17, UR4, PT ;  /* 0x0000000411007c0c */ /* 0x020fda000bf06270 */
[----:B------:R-:W-:Y:S05]  /*9ae0*/  @P0 EXIT ;  /* 0x000000000000094d */ /* 0x000fea0003800000 */
[----:B------:R-:W5:Y:S01]  /*9af0*/  LDCU UR4, c[0x0][0x388] ;  /* 0x00007100ff0477ac */ /* 0x000f620008000800 */
[----:B0--34-:R-:W-:Y:S01]  /*9b00*/  IMAD.MOV.U32 R0, RZ, RZ, RZ ;  /* 0x000000ffff007224 */ /* 0x019fe200078e00ff */
[----:B------:R-:W-:Y:S01]  /*9b10*/  MOV R16, RZ ;  /* 0x000000ff00107202 */ /* 0x000fe20000000f00 */
        /* <DEDUP_REMOVED lines=8> */
[----:B------:R-:W-:-:S04]  /*9ba0*/  SHF.R.U32.HI R3, RZ, UR5, R2 ;  /* 0x00000005ff037c19 */ /* 0x000fc80008011602 */
[----:B------:R-:W-:-:S05]  /*9bb0*/  IADD3 R0, PT, PT, -R3, RZ, RZ ;  /* 0x000000ff03007210 */ /* 0x000fca0007ffe1ff */
        /* <DEDUP_REMOVED lines=290> */
.L_x_5349:
[----:B------:R-:W0:Y:S01]  /*ade0*/  LDCU.128 UR8, c[0x0][0x580] ;  /* 0x0000b000ff0877ac */ /* 0x000e220008000c00 */
[----:B------:R-:W-:Y:S01]  /*adf0*/  BSSY.RECONVERGENT B6, `(.L_x_5350) ;  /* 0x00000ee000067945 */ /* 0x000fe20003800200 */
[----:B------:R-:W-:-:S04]  /*ae00*/  UPRMT UR4, UR42, 0x9910, URZ ;  /* 0x000099102a047896 */ /* 0x000fc800080000ff */
[----:B------:R-:W-:Y:S01]  /*ae10*/  UISETP.GT.AND UP0, UPT, UR4, 0x9, UPT ;  /* 0x000000090400788c */ /* 0x000fe2000bf04270 */
[----:B0-----:R-:W-:Y:S02]  /*ae20*/  IADD3 R16, P0, PT, R16, UR8, RZ ;  /* 0x0000000810107c10 */ /* 0x001fe4000ff1e0ff */
[----:B-1----:R-:W-:-:S03]  /*ae30*/  IADD3 R4, P1, PT, R0, UR10, RZ ;  /* 0x0000000a00047c10 */ /* 0x002fc6000ff3e0ff */
[----:B------:R-:W-:Y:S01]  /*ae40*/  IMAD.X R17, RZ, RZ, UR9, P0 ;  /* 0x00000009ff117e24 */ /* 0x000fe200080e06ff */
[----:B--2---:R-:W-:Y:S02]  /*ae50*/  IADD3.X R5, PT, PT, RZ, UR11, RZ, P1, !PT ;  /* 0x0000000bff057c10 */ /* 0x004fe40008ffe4ff */
        /* <DEDUP_REMOVED lines=10> */
[----:B--2---:R-:W3:Y:S01]  /*af00*/  I2F.F64.S16 R2, R2 ;  /* 0x0000000200027312 */ /* 0x004ee20000101c00 */
[----:B------:R-:W-:Y:S05]  /*af10*/  BRA `(.L_x_5356) ;  /* 0x0000000c006c7947 */ /* 0x000fea0003800000 */
.L_x_5354:
[----:B------:R-:W2:Y:S02]  /*af20*/  LDG.E.U8 R2, desc[UR36][R4.64] ;  /* 0x0000002404027981 */ /* 0x000ea4000c1e1100 */
[----:B--2---:R-:W4:Y:S01]  /*af30*/  I2F.F64.U16 R2, R2 ;  /* 0x0000000200027312 */ /* 0x004f220000101800 */
[----:B------:R-:W-:Y:S05]  /*af40*/  BRA `(.L_x_5356) ;  /* 0x0000000c00607947 */ /* 0x000fea0003800000 */
.L_x_5353:
[----:B------:R-:W-:-:S09]  /*af50*/  UISETP.NE.AND UP0, UPT, UR4, 0x2, UPT ;  /* 0x000000020400788c */ /* 0x000fd2000bf05270 */
[----:B------:R-:W-:Y:S05]  /*af60*/  BRA.U !UP0, `(.L_x_5357) ;  /* 0x0000000108287547 */ /* 0x000fea000b800000 */
[----:B------:R-:W-:-:S09]  /*af70*/  UISETP.NE.AND UP0, UPT, UR4, 0x3, UPT ;  /* 0x000000030400788c */ /* 0x000fd2000bf05270 */
[----:B------:R-:W-:Y:S05]  /*af80*/  BRA.U !UP0, `(.L_x_5358) ;  /* 0x0000000108147547 */ /* 0x000fea000b800000 */
[----:B------:R-:W-:-:S09]  /*af90*/  UISETP.NE.AND UP0, UPT, UR4, 0x4, UPT ;  /* 0x000000040400788c */ /* 0x000fd2000bf05270 */
[----:B------:R-:W-:Y:S05]  /*afa0*/  BRA.U UP0, `(.L_x_5355) ;  /* 0x0000000900ec7547 */ /* 0x000fea000b800000 */
[----:B------:R-:W2:Y:S02]  /*afb0*/  LDG.E.64 R2, desc[UR36][R4.64] ;  /* 0x0000002404027981 */ /* 0x000ea4000c1e1b00 */
[----:B--2---:R-:W1:Y:S01]  /*afc0*/  I2F.F64.S64 R2, R2 ;  /* 0x0000000200027312 */ /* 0x004e620000301c00 */
[----:B------:R-:W-:Y:S05]  /*afd0*/  BRA `(.L_x_5356) ;  /* 0x0000000c003c7947 */ /* 0x000fea0003800000 */
.L_x_5358:
[----:B------:R-:W2:Y:S02]  /*afe0*/  LDG.E R2, desc[UR36][R4.64] ;  /* 0x0000002404027981 */ /* 0x000ea4000c1e1900 */
[----:B--2---:R-:W2:Y:S01]  /*aff0*/  I2F.F64 R2, R2 ;  /* 0x0000000200027312 */ /* 0x004ea20000201c00 */
[----:B------:R-:W-:Y:S05]  /*b000*/  BRA `(.L_x_5356) ;  /* 0x0000000c00307947 */ /* 0x000fea0003800000 */
.L_x_5357:
[----:B------:R-:W2:Y:S02]  /*b010*/  LDG.E.U16 R2, desc[UR36][R4.64] ;  /* 0x0000002404027981 */ /* 0x000ea4000c1e1500 */
[----:B--2---:R-:W0:Y:S01]  /*b020*/  I2F.F64.S16 R2, R2 ;  /* 0x0000000200027312 */ /* 0x004e220000101c00 */
[----:B------:R-:W-:Y:S05]  /*b030*/  BRA `(.L_x_5356) ;  /* 0x0000000c00247947 */ /* 0x000fea0003800000 */
.L_x_5352:
        /* <DEDUP_REMOVED lines=10> */
.L_x_5360:
[----:B------:R-:W2:Y:S02]  /*b0e0*/  LDG.E.U16 R0, desc[UR36][R4.64] ;  /* 0x0000002404007981 */ /* 0x000ea4000c1e1500 */
[----:B--2---:R-:W-:-:S05]  /*b0f0*/  HADD2.F32 R0, -RZ, R0.H0_H0 ;  /* 0x20000000ff007230 */ /* 0x004fca0000004100 */
[----:B------:R-:W-:-:S04]  /*b100*/  FMUL.FTZ R0, R0, 1 ;  /* 0x3f80000000007820 */ /* 0x000fc80000410000 */
[----:B------:R0:W1:Y:S01]  /*b110*/  F2F.F64.F32 R2, R0 ;  /* 0x0000000000027310 */ /* 0x0000620000201800 */
[----:B------:R-:W-:Y:S05]  /*b120*/  BRA `(.L_x_5356) ;  /* 0x0000000800e87947 */ /* 0x000fea0003800000 */
.L_x_5359:
        /* <DEDUP_REMOVED lines=10> */
.L_x_5362:
[----:B------:R-:W2:Y:S02]  /*b1d0*/  LDG.E.U16 R4, desc[UR36][R4.64] ;  /* 0x0000002404047981 */ /* 0x000ea4000c1e1500 */
[----:B--2---:R-:W-:-:S05]  /*b1e0*/  HADD2.F32 R0, -RZ, R4.H0_H0 ;  /* 0x20000004ff007230 */ /* 0x004fca0000004100 */
[----:B------:R-:W-:-:S04]  /*b1f0*/  FMUL.FTZ R0, R0, 1 ;  /* 0x3f80000000007820 */ /* 0x000fc80000410000 */
[----:B------:R0:W1:Y:S01]  /*b200*/  F2F.F64.F32 R2, R0 ;  /* 0x0000000000027310 */ /* 0x0000620000201800 */
[----:B------:R-:W-:Y:S05]  /*b210*/  BRA `(.L_x_5356) ;  /* 0x0000000800ac7947 */ /* 0x000fea0003800000 */
.L_x_5361:
[----:B------:R0:W5:Y:S01]  /*b220*/  LDG.E.64 R2, desc[UR36][R4.64] ;  /* 0x0000002404027981 */ /* 0x000162000c1e1b00 */
[----:B------:R-:W-:Y:S05]  /*b230*/  BRA `(.L_x_5356) ;  /* 0x0000000800a47947 */ /* 0x000fea0003800000 */
.L_x_5351:
        /* <DEDUP_REMOVED lines=13> */
.L_x_5365:
[----:B------:R0:W5:Y:S01]  /*b310*/  LDG.E.64 R2, desc[UR36][R4.64] ;  /* 0x0000002404027981 */ /* 0x000162000c1e1b00 */
[----:B------:R-:W-:Y:S05]  /*b320*/  BRA `(.L_x_5356) ;  /* 0x0000000800687947 */ /* 0x000fea0003800000 */
.L_x_5364:
        /* <DEDUP_REMOVED lines=27> */
.L_x_5367:
        /* <DEDUP_REMOVED lines=14> */
.L_x_5366:
[----:B------:R-:W2:Y:S02]  /*b5c0*/  LDG.E.U16 R0, desc[UR36][R4.64] ;  /* 0x0000002404007981 */ /* 0x000ea4000c1e1500 */
[----:B--2---:R-:W-:-:S04]  /*b5d0*/  IMAD.U32 R0, R0, 0x10000, RZ ;  /* 0x0001000000007824 */ /* 0x004fc800078e00ff */
[----:B------:R-:W-:-:S04]  /*b5e0*/  FMUL.FTZ R0, R0, 1 ;  /* 0x3f80000000007820 */ /* 0x000fc80000410000 */
[----:B------:R0:W1:Y:S01]  /*b5f0*/  F2F.F64.F32 R2, R0 ;  /* 0x0000000000027310 */ /* 0x0000620000201800 */
[----:B------:R-:W-:Y:S05]  /*b600*/  BRA `(.L_x_5356) ;  /* 0x0000000400b07947 */ /* 0x000fea0003800000 */
.L_x_5363:
        /* <DEDUP_REMOVED lines=9> */
[----:B--2---:R-:W0:Y:S01]  /*b6a0*/  I2F.F64.U16 R2, R2 ;  /* 0x0000000200027312 */ /* 0x004e220000101800 */
[----:B------:R-:W-:Y:S05]  /*b6b0*/  BRA `(.L_x_5356) ;  /* 0x0000000400847947 */ /* 0x000fea0003800000 */
.L_x_5370:
        /* <DEDUP_REMOVED lines=21> */
.L_x_5372:
[----:B------:R-:W-:Y:S05]  /*b810*/  BSYNC.RECONVERGENT B0 ;  /* 0x0000000000007941 */ /* 0x000fea0003800200 */
.L_x_5371:
[----:B------:R-:W-:Y:S02]  /*b820*/  SHF.L.U32 R0, R0, 0x14, RZ ;  /* 0x0000001400007819 */ /* 0x000fe400000006ff */
[----:B------:R-:W-:-:S04]  /*b830*/  LEA R2, R2, 0x3b800000, 0x17 ;  /* 0x3b80000002027811 */ /* 0x000fc800078eb8ff */
[----:B------:R-:W-:-:S05]  /*b840*/  LOP3.LUT R0, R2, R0, R7, 0xfe, !PT ;  /* 0x0000000002007212 */ /* 0x000fca00078efe07 */
[----:B------:R-:W-:-:S04]  /*b850*/  FMUL.FTZ R0, R0, 1 ;  /* 0x3f80000000007820 */ /* 0x000fc80000410000 */
[----:B------:R0:W1:Y:S01]  /*b860*/  F2F.F64.F32 R2, R0 ;  /* 0x0000000000027310 */ /* 0x0000620000201800 */
[----:B------:R-:W-:Y:S05]  /*b870*/  BRA `(.L_x_5356) ;  /* 0x0000000400147947 */ /* 0x000fea0003800000 */
.L_x_5369:
        /* <DEDUP_REMOVED lines=21> */
.L_x_5374:
[----:B------:R-:W-:Y:S05]  /*b9d0*/  BSYNC.RECONVERGENT B0 ;  /* 0x0000000000007941 */ /* 0x000fea0003800200 */
.L_x_5373:
[----:B------:R-:W-:Y:S01]  /*b9e0*/  IMAD.SHL.U32 R0, R0, 0x200000, RZ ;  /* 0x0020000000007824 */ /* 0x000fe200078e00ff */
[----:B------:R-:W-:-:S04]  /*b9f0*/  LEA R2, R2, 0x37800000, 0x17 ;  /* 0x3780000002027811 */ /* 0x000fc800078eb8ff */
[----:B------:R-:W-:-:S05]  /*ba00*/  LOP3.LUT R0, R2, R0, R7, 0xfe, !PT ;  /* 0x0000000002007212 */ /* 0x000fca00078efe07 */
[----:B------:R-:W-:-:S04]  /*ba10*/  FMUL.FTZ R0, R0, 1 ;  /* 0x3f80000000007820 */ /* 0x000fc80000410000 */
[----:B------:R0:W1:Y:S01]  /*ba20*/  F2F.F64.F32 R2, R0 ;  /* 0x0000000000027310 */ /* 0x0000620000201800 */
[----:B------:R-:W-:Y:S05]  /*ba30*/  BRA `(.L_x_5356) ;  /* 0x0000000000a47947 */ /* 0x000fea0003800000 */
.L_x_5368:
        /* <DEDUP_REMOVED lines=18> */
.L_x_5355:
        /* <DEDUP_REMOVED lines=16> */
.L_x_5377:
[----:B------:R-:W-:Y:S01]  /*bc60*/  CS2R R2, SRZ ;  /* 0x0000000000027805 */ /* 0x000fe2000001ff00 */
[----:B------:R-:W-:Y:S06]  /*bc70*/  BRA `(.L_x_5356) ;  /* 0x0000000000147947 */ /* 0x000fec0003800000 */
.L_x_5376:
[----:B------:R-:W2:Y:S02]  /*bc80*/  LDG.E.64 R2, desc[UR36][R4.64] ;  /* 0x0000002404027981 */ /* 0x000ea4000c1e1b00 */
[----:B--2---:R-:W0:Y:S01]  /*bc90*/  I2F.F64.U64 R2, R2 ;  /* 0x0000000200027312 */ /* 0x004e220000301800 */
[----:B------:R-:W-:Y:S05]  /*bca0*/  BRA `(.L_x_5356) ;  /* 0x0000000000087947 */ /* 0x000fea0003800000 */
.L_x_5375:
[----:B------:R-:W2:Y:S02]  /*bcb0*/  LDG.E R2, desc[UR36][R4.64] ;  /* 0x0000002404027981 */ /* 0x000ea4000c1e1900 */
[----:B--2---:R-:W0:Y:S02]  /*bcc0*/  I2F.F64.U32 R2, R2 ;  /* 0x0000000200027312 */ /* 0x004e240000201800 */
.L_x_5356:
[----:B------:R-:W-:Y:S05]  /*bcd0*/  BSYNC.RECONVERGENT B6 ;  /* 0x0000000000067941 */ /* 0x000fea0003800200 */
.L_x_5350:
[----:B------:R-:W0:Y:S02]  /*bce0*/  LDCU.64 UR6, c[0x0][0x590] ;  /* 0x0000b200ff0677ac */ /* 0x000e240008000a00 */
[----:B012345:R-:W-:Y:S01]  /*bcf0*/  DSETP.GT.AND P0, PT, R2, RZ, PT ;  /* 0x000000ff0200722a */ /* 0x03ffe20003f04000 */
[----:B------:R-:W-:-:S04]  /*bd00*/  UPRMT UR4, UR41, 0x9910, URZ ;  /* 0x0000991029047896 */ /* 0x000fc800080000ff */
[----:B------:R-:W-:Y:S01]  /*bd10*/  UISETP.GT.AND UP0, UPT, UR4, 0x9, UPT ;  /* 0x000000090400788c */ /* 0x000fe2000bf04270 */
[----:B------:R-:W-:-:S10]  /*bd20*/  DMUL R4, R2, UR6 ;  /* 0x0000000602047c28 */ /* 0x000fd40008000000 */
        /* <DEDUP_REMOVED lines=14> */
.L_x_5381:
[----:B------:R-:W0:Y:S02]  /*be10*/  F2I.S64.F64.TRUNC R4, R4 ;  /* 0x0000000400047311 */ /* 0x000e24000030d900 */
[----:B0-----:R-:W-:-:S05]  /*be20*/  MOV R3, R4 ;  /* 0x0000000400037202 */ /* 0x001fca0000000f00 */
[----:B------:R-:W-:Y:S01]  /*be30*/  STG.E.U8 desc[UR36][R16.64], R3 ;  /* 0x0000000310007986 */ /* 0x000fe2000c101124 */
[----:B------:R-:W-:Y:S05]  /*be40*/  EXIT ;  /* 0x000000000000794d */ /* 0x000fea0003800000 */
.L_x_5380:
        /* <DEDUP_REMOVED lines=9> */
.L_x_5384:
[----:B------:R-:W0:Y:S02]  /*bee0*/  F2I.F64.TRUNC R5, R4 ;  /* 0x0000000400057311 */ /* 0x000e24000030d100 */
[----:B0-----:R-:W-:Y:S01]  /*bef0*/  STG.E desc[UR36][R16.64], R5 ;  /* 0x0000000510007986 */ /* 0x001fe2000c101924 */
[----:B------:R-:W-:Y:S05]  /*bf00*/  EXIT ;  /* 0x000000000000794d */ /* 0x000fea0003800000 */
.L_x_5383:
[----:B------:R-:W0:Y:S02]  /*bf10*/  F2I.F64.TRUNC R5, R4 ;  /* 0x0000000400057311 */ /* 0x000e24000030d100 */
[----:B0-----:R-:W-:Y:S01]  /*bf20*/  STG.E.U16 desc[UR36][R16.64], R5 ;  /* 0x0000000510007986 */ /* 0x001fe2000c101524 */
[----:B------:R-:W-:Y:S05]  /*bf30*/  EXIT ;  /* 0x000000000000794d */ /* 0x000fea0003800000 */
.L_x_5379:
        /* <DEDUP_REMOVED lines=13> */
.L_x_5386:
        /* <DEDUP_REMOVED lines=8> */
.L_x_5385:
        /* <DEDUP_REMOVED lines=14> */
.L_x_5388:
        /* <DEDUP_REMOVED lines=9> */
.L_x_5387:
[----:B------:R-:W-:Y:S01]  /*c200*/  STG.E.64 desc[UR36][R16.64], R4 ;  /* 0x0000000410007986 */ /* 0x000fe2000c101b24 */
[----:B------:R-:W-:Y:S05]  /*c210*/  EXIT ;  /* 0x000000000000794d */ /* 0x000fea0003800000 */
.L_x_5378:
        /* <DEDUP_REMOVED lines=13> */
.L_x_5392:
        /* <DEDUP_REMOVED lines=21> */
.L_x_5395:
[----:B------:R-:W-:-:S04]  /*c440*/  SHF.R.U32.HI R3, RZ, 0x18, R3 ;  /* 0x00000018ff037819 */ /* 0x000fc80000011603 */
[----:B------:R-:W-:-:S04]  /*c450*/  LOP3.LUT R0, R0, 0x80, R3, 0xf8, !PT ;  /* 0x0000008000007812 */ /* 0x000fc800078ef803 */
[----:B------:R-:W-:-:S07]  /*c460*/  PRMT R8, R0, 0x7610, R8 ;  /* 0x0000761000087816 */ /* 0x000fce0000000008 */
.L_x_5394:
[----:B------:R-:W-:Y:S05]  /*c470*/  BSYNC.RECONVERGENT B0 ;  /* 0x0000000000007941 */ /* 0x000fea0003800200 */
.L_x_5393:
[----:B------:R-:W-:Y:S01]  /*c480*/  STG.E.U8 desc[UR36][R16.64], R8 ;  /* 0x0000000810007986 */ /* 0x000fe2000c101124 */
[----:B------:R-:W-:Y:S05]  /*c490*/  EXIT ;  /* 0x000000000000794d */ /* 0x000fea0003800000 */
.L_x_5391:
        /* <DEDUP_REMOVED lines=21> */
.L_x_5398:
[----:B------:R-:W-:-:S04]  /*c5f0*/  SHF.R.U32.HI R3, RZ, 0x18, R3 ;  /* 0x00000018ff037819 */ /* 0x000fc80000011603 */
[----:B------:R-:W-:-:S04]  /*c600*/  LOP3.LUT R0, R0, 0x80, R3, 0xf8, !PT ;  /* 0x0000008000007812 */ /* 0x000fc800078ef803 */
[----:B------:R-:W-:-:S07]  /*c610*/  PRMT R8, R0, 0x7610, R8 ;  /* 0x0000761000087816 */ /* 0x000fce0000000008 */
.L_x_5397:
[----:B------:R-:W-:Y:S05]  /*c620*/  BSYNC.RECONVERGENT B0 ;  /* 0x0000000000007941 */ /* 0x000fea0003800200 */
.L_x_5396:
[----:B------:R-:W-:Y:S01]  /*c630*/  STG.E.U8 desc[UR36][R16.64], R8 ;  /* 0x0000000810007986 */ /* 0x000fe2000c101124 */
[----:B------:R-:W-:Y:S05]  /*c640*/  EXIT ;  /* 0x000000000000794d */ /* 0x000fea0003800000 */
.L_x_5390:
        /* <DEDUP_REMOVED lines=26> */
.L_x_5400:
[----:B------:R-:W0:Y:S02]  /*c7f0*/  F2I.U64.F64.TRUNC R4, R4 ;  /* 0x0000000400047311 */ /* 0x000e24000030d800 */
[----:B0-----:R-:W-:Y:S01]  /*c800*/  STG.E.64 desc[UR36][R16.64], R4 ;  /* 0x0000000410007986 */ /* 0x001fe2000c101b24 */
[----:B------:R-:W-:Y:S05]  /*c810*/  EXIT ;  /* 0x000000000000794d */ /* 0x000fea0003800000 */
.L_x_5399:
[----:B------:R-:W0:Y:S02]  /*c820*/  F2I.U32.F64.TRUNC R5, R4 ;  /* 0x0000000400057311 */ /* 0x000e24000030d000 */
[----:B0-----:R-:W-:Y:S01]  /*c830*/  STG.E desc[UR36][R16.64], R5 ;  /* 0x0000000510007986 */ /* 0x001fe2000c101924 */
[----:B------:R-:W-:Y:S05]  /*c840*/  EXIT ;  /* 0x000000000000794d */ /* 0x000fea0003800000 */
.L_x_5389:
        /* <DEDUP_REMOVED lines=10> */
.L_x_5402:
[----:B------:R-:W-:-:S05]  /*c8f0*/  CS2R R6, SRZ ;  /* 0x0000000000067805 */ /* 0x000fca000001ff00 */
[----:B------:R-:W-:Y:S01]  /*c900*/  STG.E.128 desc[UR36][R16.64], R4 ;  /* 0x0000000410007986 */ /* 0x000fe2000c101d24 */
[----:B------:R-:W-:Y:S05]  /*c910*/  EXIT ;  /* 0x000000000000794d */ /* 0x000fea0003800000 */
.L_x_5401:
[----:B------:R-:W-:-:S09]  /*c920*/  UISETP.NE.AND UP0, UPT, UR4, 0xf, UPT ;  /* 0x0000000f0400788c */ /* 0x000fd2000bf05270 */
[----:B------:R-:W-:Y:S05]  /*c930*/  BRA.U !UP0, `(.L_x_5403) ;  /* 0x0000000508087547 */ /* 0x000fea000b800000 */
[----:B------:R-:W-:-:S09]  /*c940*/  UISETP.NE.AND UP0, UPT, UR4, 0x17, UPT ;  /* 0x000000170400788c */ /* 0x000fd2000bf05270 */
[----:B------:R-:W-:Y:S05]  /*c950*/  BRA.U !UP0, `(.L_x_5404) ;  /* 0x0000000108a07547 */ /* 0x000fea000b800000 */
[----:B------:R-:W-:-:S09]  /*c960*/  UISETP.NE.AND UP0, UPT, UR4, 0x18, UPT ;  /* 0x000000180400788c */ /* 0x000fd2000bf05270 */
[----:B------:R-:W-:Y:S05]  /*c970*/  BRA.U !UP0, `(.L_x_5405) ;  /* 0x0000000108447547 */ /* 0x000fea000b800000 */
.L_x_5382:
        /* <DEDUP_REMOVED lines=16> */
.L_x_5406:
[----:B------:R-:W-:Y:S05]  /*ca80*/  EXIT ;  /* 0x000000000000794d */ /* 0x000fea0003800000 */
.L_x_5405:
        /* <DEDUP_REMOVED lines=17> */
.L_x_5408:
[----:B------:R-:W-:Y:S05]  /*cba0*/  BSYNC.RECONVERGENT B0 ;  /* 0x0000000000007941 */ /* 0x000fea0003800200 */
.L_x_5407:
[----:B------:R-:W-:-:S05]  /*cbb0*/  LOP3.LUT R3, R0, 0x80, R3, 0xf8, !PT ;  /* 0x0000008000037812 */ /* 0x000fca00078ef803 */
[----:B------:R-:W-:Y:S01]  /*cbc0*/  STG.E.U8 desc[UR36][R16.64], R3 ;  /* 0x0000000310007986 */ /* 0x000fe2000c101124 */
[----:B------:R-:W-:Y:S05]  /*cbd0*/  EXIT ;  /* 0x000000000000794d */ /* 0x000fea0003800000 */
.L_x_5404:
        /* <DEDUP_REMOVED lines=16> */
.L_x_5410:
[----:B------:R-:W-:Y:S02]  /*cce0*/  ISETP.GT.U32.AND P0, PT, R2, 0x7f800000, PT ;  /* 0x7f8000000200780c */ /* 0x000fe40003f04070 */
[----:B------:R-:W-:-:S04]  /*ccf0*/  MOV R0, 0x7f ;  /* 0x0000007f00007802 */ /* 0x000fc80000000f00 */
[----:B------:R-:W-:-:S07]  /*cd00*/  SEL R0, R0, 0x7c, P0 ;  /* 0x0000007c00007807 */ /* 0x000fce0000000000 */
.L_x_5411:
[----:B------:R-:W-:Y:S05]  /*cd10*/  BSYNC.RECONVERGENT B0 ;  /* 0x0000000000007941 */ /* 0x000fea0003800200 */
.L_x_5409:
[----:B------:R-:W-:-:S04]  /*cd20*/  SHF.R.U32.HI R3, RZ, 0x18, R3 ;  /* 0x00000018ff037819 */ /* 0x000fc80000011603 */
[----:B------:R-:W-:-:S05]  /*cd30*/  LOP3.LUT R3, R0, 0x80, R3, 0xf8, !PT ;  /* 0x0000008000037812 */ /* 0x000fca00078ef803 */
[----:B------:R-:W-:Y:S01]  /*cd40*/  STG.E.U8 desc[UR36][R16.64], R3 ;  /* 0x0000000310007986 */ /* 0x000fe2000c101124 */
[----:B------:R-:W-:Y:S05]  /*cd50*/  EXIT ;  /* 0x000000000000794d */ /* 0x000fea0003800000 */
.L_x_5403:
        /* <DEDUP_REMOVED lines=8> */
.L_x_5412:
        /* <DEDUP_REMOVED lines=10> */
.L_x_5769:


//--------------------- .text._ZN2at6native27unrolled_elementwise_kernelIZZZNS0_66_GLOBAL__N__d53a5ca4_28_ActivationLeakyReluKernel_cu_9e10b42f_311217leaky_relu_kernelERNS_18TensorIteratorBaseERKN3c106ScalarEENKUlvE_clEvENKUlvE_clEvEUldE_St5arrayIPcLm2EELi4E23TrivialOffsetCalculatorILi1EjESG_NS0_6memory12LoadWithCastILi1EEENSH_13StoreWithCastILi1EEEEEviT_T0_T2_T3_T4_T5_ --------------------------
	.section	.text._ZN2at6native27unrolled_elementwise_kernelIZZZNS0_66_GLOBAL__N__d53a5ca4_28_ActivationLeakyReluKernel_cu_9e10b42f_311217leaky_relu_kernelERNS_18TensorIteratorBaseERKN3c106ScalarEENKUlvE_clEvENKUlvE_clEvEUldE_St5arrayIPcLm2EELi4E23TrivialOffsetCalculatorILi1EjESG_NS0_6memory12LoadWithCastILi1EEENSH_13StoreWithCastILi1EEEEEviT_T0_T2_T3_T4_T5_,"ax",@progbits
	.align	128
        .global         _ZN2at6native27unrolled_elementwise_kernelIZZZNS0_66_GLOBAL__N__d53a5ca4_28_ActivationLeakyReluKernel_cu_9e10b42f_311217leaky_relu_kernelERNS_18TensorIteratorBaseERKN3c106ScalarEENKUlvE_clEvENKUlvE_clEvEUldE_St5arrayIPcLm2EELi4E23TrivialOffsetCalculatorILi1EjESG_NS0_6memory12LoadWithCastILi1EEENSH_13StoreWithCastILi1EEEEEviT_T0_T2_T3_T4_T5_
        .type           _ZN2at6native27unrolled_elementwise_kernelIZZZNS0_66_GLOBAL__N__d53a5ca4_28_ActivationLeakyReluKernel_cu_9e10b42f_311217leaky_relu_kernelERNS_18TensorIteratorBaseERKN3c106ScalarEENKUlvE_clEvENKUlvE_clEvEUldE_St5arrayIPcLm2EELi4E23TrivialOffsetCalculatorILi1EjESG_NS0_6memory12LoadWithCastILi1EEENSH_13StoreWithCastILi1EEEEEviT_T0_T2_T3_T4_T5_,@function
        .size           _ZN2at6native27unrolled_elementwise_kernelIZZZNS0_66_GLOBAL__N__d53a5ca4_28_ActivationLeakyReluKernel_cu_9e10b42f_311217leaky_relu_kernelERNS_18TensorIteratorBaseERKN3c106ScalarEENKUlvE_clEvENKUlvE_clEvEUldE_St5arrayIPcLm2EELi4E23TrivialOffsetCalculatorILi1EjESG_NS0_6memory12LoadWithCastILi1EEENSH_13StoreWithCastILi1EEEEEviT_T0_T2_T3_T4_T5_,(.L_x_5770 - _ZN2at6native27unrolled_elementwise_kernelIZZZNS0_66_GLOBAL__N__d53a5ca4_28_ActivationLeakyReluKernel_cu_9e10b42f_311217leaky_relu_kernelERNS_18TensorIteratorBaseERKN3c106ScalarEENKUlvE_clEvENKUlvE_clEvEUldE_St5arrayIPcLm2EELi4E23TrivialOffsetCalculatorILi1EjESG_NS0_6memory12LoadWithCastILi1EEENSH_13StoreWithCastILi1EEEEEviT_T0_T2_T3_T4_T5_)
        .other          _ZN2at6native27unrolled_elementwise_kernelIZZZNS0_66_GLOBAL__N__d53a5ca4_28_ActivationLeakyReluKernel_cu_9e10b42f_311217leaky_relu_kernelERNS_18TensorIteratorBaseERKN3c106ScalarEENKUlvE_clEvENKUlvE_clEvEUldE_St5arrayIPcLm2EELi4E23TrivialOffsetCalculatorILi1EjESG_NS0_6memory12LoadWithCastILi1EEENSH_13StoreWithCastILi1EEEEEviT_T0_T2_T3_T4_T5_,@"STO_CUDA_ENTRY STV_DEFAULT"
_ZN2at6native27unrolled_elementwise_kernelIZZZNS0_66_GLOBAL__N__d53a5ca4_28_ActivationLeakyReluKernel_cu_9e10b42f_311217leaky_relu_kernelERNS_18TensorIteratorBaseERKN3c106ScalarEENKUlvE_clEvENKUlvE_clEvEUldE_St5arrayIPcLm2EELi4E23TrivialOffsetCalculatorILi1EjESG_NS0_6memory12LoadWithCastILi1EEENSH_13StoreWithCastILi1EEEEEviT_T0_T2_T3_T4_T5_:
.text._ZN2at6native27unrolled_elementwise_kernelIZZZNS0_66_GLOBAL__N__d53a5ca4_28_ActivationLeakyReluKernel_cu_9e10b42f_311217leaky_relu_kernelERNS_18TensorIteratorBaseERKN3c106ScalarEENKUlvE_clEvENKUlvE_clEvEUldE_St5arrayIPcLm2EELi4E23TrivialOffsetCalculatorILi1EjESG_NS0_6memory12LoadWithCastILi1EEENSH_13StoreWithCastILi1EEEEEviT_T0_T2_T3_T4_T5_:
[----:B------:R-:W0:Y:S01]  /*0000*/  LDC R1, c[0x0][0x37c] ;  /* 0x0000df00ff017b82 */ /* 0x000e220000000800 */
[----:B------:R-:W1:Y:S07]  /*0010*/  S2R R18, SR_CTAID.X ;  /* 0x0000000000127919 */ /* 0x000e6e0000002500 */
[----:B------:R-:W1:Y:S01]  /*0020*/  LDC R19, c[0x0][0x380] ;  /* 0x0000e000ff137b82 */ /* 0x000e620000000800 */
[----:B------:R-:W2:Y:S01]  /*0030*/  LDCU.64 UR36, c[0x0][0x358] ;  /* 0x00006b00ff2477ac */ /* 0x000ea20008000a00 */
[----:B------:R-:W-:Y:S01]  /*0040*/  BSSY.RECONVERGENT B7, `(.L_x_5413) ;  /* 0x00000fa000077945 */ /* 0x000fe20003800200 */
[----:B------:R-:W3:Y:S01]  /*0050*/  S2R R2, SR_TID.X ;  /* 0x0000000000027919 */ /* 0x000ee20000002100 */
[----:B------:R-:W-:Y:S01]  /*0060*/  CS2R R28, SRZ ;  /* 0x00000000001c7805 */ /* 0x000fe2000001ff00 */
        /* <DEDUP_REMOVED lines=26> */
.L_x_5419:
[----:B------:R-:W2:Y:S02]  /*0210*/  LDG.E.U8 R2, desc[UR36][R2.64] ;  /* 0x0000002402027981 */ /* 0x000ea4000c1e1100 */
[----:B--2---:R0:W1:Y:S01]  /*0220*/  I2F.F64.U16 R28, R2 ;  /* 0x00000002001c7312 */ /* 0x0040620000101800 */
[----:B------:R-:W-:Y:S05]  /*0230*/  BRA `(.L_x_5421) ;  /* 0x0000000c00607947 */ /* 0x000fea0003800000 */
.L_x_5418:
        /* <DEDUP_REMOVED lines=9> */
.L_x_5423:
[----:B------:R-:W2:Y:S02]  /*02d0*/  LDG.E R2, desc[UR36][R2.64] ;  /* 0x0000002402027981 */ /* 0x000ea4000c1e1900 */
[----:B--2---:R1:W2:Y:S01]  /*02e0*/  I2F.F64 R28, R2 ;  /* 0x00000002001c7312 */ /* 0x0042a20000201c00 */
[----:B------:R-:W-:Y:S05]  /*02f0*/  BRA `(.L_x_5421) ;  /* 0x0000000c00307947 */ /* 0x000fea0003800000 */
.L_x_5422:
[----:B------:R-:W2:Y:S02]  /*0300*/  LDG.E.U16 R2, desc[UR36][R2.64] ;  /* 0x0000002402027981 */ /* 0x000ea4000c1e1500 */
[----:B--2---:R3:W4:Y:S01]  /*0310*/  I2F.F64.S16 R28, R2 ;  /* 0x00000002001c7312 */ /* 0x0047220000101c00 */
[----:B------:R-:W-:Y:S05]  /*0320*/  BRA `(.L_x_5421) ;  /* 0x0000000c00247947 */ /* 0x000fea0003800000 */
.L_x_5417:
        /* <DEDUP_REMOVED lines=10> */
.L_x_5425:
[----:B------:R-:W2:Y:S02]  /*03d0*/  LDG.E.U16 R0, desc[UR36][R2.64] ;  /* 0x0000002402007981 */ /* 0x000ea4000c1e1500 */
[----:B--2---:R-:W-:-:S05]  /*03e0*/  HADD2.F32 R0, -RZ, R0.H0_H0 ;  /* 0x20000000ff007230 */ /* 0x004fca0000004100 */
[----:B------:R-:W-:-:S04]  /*03f0*/  FMUL.FTZ R0, R0, 1 ;  /* 0x3f80000000007820 */ /* 0x000fc80000410000 */
[----:B------:R0:W1:Y:S01]  /*0400*/  F2F.F64.F32 R28, R0 ;  /* 0x00000000001c7310 */ /* 0x0000620000201800 */
[----:B------:R-:W-:Y:S05]  /*0410*/  BRA `(.L_x_5421) ;  /* 0x0000000800e87947 */ /* 0x000fea0003800000 */
.L_x_5424:
        /* <DEDUP_REMOVED lines=10> */
.L_x_5427:
[----:B------:R-:W2:Y:S02]  /*04c0*/  LDG.E.U16 R2, desc[UR36][R2.64] ;  /* 0x0000002402027981 */ /* 0x000ea4000c1e1500 */
[----:B--2---:R-:W-:-:S05]  /*04d0*/  HADD2.F32 R0, -RZ, R2.H0_H0 ;  /* 0x20000002ff007230 */ /* 0x004fca0000004100 */
[----:B------:R-:W-:-:S04]  /*04e0*/  FMUL.FTZ R0, R0, 1 ;  /* 0x3f80000000007820 */ /* 0x000fc80000410000 */
[----:B------:R0:W1:Y:S01]  /*04f0*/  F2F.F64.F32 R28, R0 ;  /* 0x00000000001c7310 */ /* 0x0000620000201800 */
[----:B------:R-:W-:Y:S05]  /*0500*/  BRA `(.L_x_5421) ;  /* 0x0000000800ac7947 */ /* 0x000fea0003800000 */
.L_x_5426:
[----:B------:R0:W5:Y:S01]  /*0510*/  LDG.E.64 R28, desc[UR36][R2.64] ;  /* 0x00000024021c7981 */ /* 0x000162000c1e1b00 */
[----:B------:R-:W-:Y:S05]  /*0520*/  BRA `(.L_x_5421) ;  /* 0x0000000800a47947 */ /* 0x000fea0003800000 */
.L_x_5416:
        /* <DEDUP_REMOVED lines=13> */
.L_x_5430:
[----:B------:R0:W5:Y:S01]  /*0600*/  LDG.E.64 R28, desc[UR36][R2.64] ;  /* 0x00000024021c7981 */ /* 0x000162000c1e1b00 */
[----:B------:R-:W-:Y:S05]  /*0610*/  BRA `(.L_x_5421) ;  /* 0x0000000800687947 */ /* 0x000fea0003800000 */
.L_x_5429:
        /* <DEDUP_REMOVED lines=27> */
.L_x_5432:
        /* <DEDUP_REMOVED lines=14> */
.L_x_5431:
[----:B------:R-:W2:Y:S02]  /*08b0*/  LDG.E.U16 R0, desc[UR36][R2.64] ;  /* 0x0000002402007981 */ /* 0x000ea4000c1e1500 */
[----:B--2---:R-:W-:-:S04]  /*08c0*/  IMAD.U32 R0, R0, 0x10000, RZ ;  /* 0x0001000000007824 */ /* 0x004fc800078e00ff */
[----:B------:R-:W-:-:S04]  /*08d0*/  FMUL.FTZ R0, R0, 1 ;  /* 0x3f80000000007820 */ /* 0x000fc80000410000 */
[----:B------:R0:W1:Y:S01]  /*08e0*/  F2F.F64.F32 R28, R0 ;  /* 0x00000000001c7310 */ /* 0x0000620000201800 */
[----:B------:R-:W-:Y:S05]  /*08f0*/  BRA `(.L_x_5421) ;  /* 0x0000000400b07947 */ /* 0x000fea0003800000 */
.L_x_5428:
        /* <DEDUP_REMOVED lines=11> */
.L_x_5435:
        /* <DEDUP_REMOVED lines=21> */
.L_x_5437:
[----:B------:R-:W-:Y:S05]  /*0b00*/  BSYNC.RECONVERGENT B0 ;  /* 0x0000000000007941 */ /* 0x000fea0003800200 */
.L_x_5436:
[----:B------:R-:W-:Y:S01]  /*0b10*/  IMAD.SHL.U32 R0, R0, 0x100000, RZ ;  /* 0x0010000000007824 */ /* 0x000fe200078e00ff */
[----:B------:R-:W-:-:S04]  /*0b20*/  LEA R2, R2, 0x3b800000, 0x17 ;  /* 0x3b80000002027811 */ /* 0x000fc800078eb8ff */
[----:B------:R-:W-:-:S05]  /*0b30*/  LOP3.LUT R0, R2, R0, R7, 0xfe, !PT ;  /* 0x0000000002007212 */ /* 0x000fca00078efe07 */
[----:B------:R-:W-:-:S04]  /*0b40*/  FMUL.FTZ R0, R0, 1 ;  /* 0x3f80000000007820 */ /* 0x000fc80000410000 */
[----:B------:R0:W1:Y:S01]  /*0b50*/  F2F.F64.F32 R28, R0 ;  /* 0x00000000001c7310 */ /* 0x0000620000201800 */
[----:B------:R-:W-:Y:S05]  /*0b60*/  BRA `(.L_x_5421) ;  /* 0x0000000400147947 */ /* 0x000fea0003800000 */
.L_x_5434:
        /* <DEDUP_REMOVED lines=21> */
.L_x_5439:
[----:B------:R-:W-:Y:S05]  /*0cc0*/  BSYNC.RECONVERGENT B0 ;  /* 0x0000000000007941 */ /* 0x000fea0003800200 */
.L_x_5438:
[----:B------:R-:W-:Y:S01]  /*0cd0*/  IMAD.SHL.U32 R0, R0, 0x200000, RZ ;  /* 0x0020000000007824 */ /* 0x000fe200078e00ff */
[----:B------:R-:W-:-:S04]  /*0ce0*/  LEA R2, R2, 0x37800000, 0x17 ;  /* 0x3780000002027811 */ /* 0x000fc800078eb8ff */
[----:B------:R-:W-:-:S05]  /*0cf0*/  LOP3.LUT R0, R2, R0, R7, 0xfe, !PT ;  /* 0x0000000002007212 */ /* 0x000fca00078efe07 */
[----:B------:R-:W-:-:S04]  /*0d00*/  FMUL.FTZ R0, R0, 1 ;  /* 0x3f80000000007820 */ /* 0x000fc80000410000 */
[----:B------:R0:W1:Y:S01]  /*0d10*/  F2F.F64.F32 R28, R0 ;  /* 0x00000000001c7310 */ /* 0x0000620000201800 */
[----:B------:R-:W-:Y:S05]  /*0d20*/  BRA `(.L_x_5421) ;  /* 0x0000000000a47947 */ /* 0x000fea0003800000 */
.L_x_5433:
[----:B------:R-:W-:-:S09]  /*0d30*/  UISETP.NE.AND UP0, UPT, UR4, 0x1c, UPT ;  /* 0x0000001c0400788c */ /* 0x000fd2000bf05270 */
[----:B------:R-:W-:Y:S05]  /*0d40*/  BRA.U !UP0, `(.L_x_5440) ;  /* 0x0000000108947547 */ /* 0x000fea000b800000 */
[----:B------:R-:W-:-:S09]  /*0d50*/  UISETP.NE.AND UP0, UPT, UR4, 0x1d, UPT ;  /* 0x0000001d0400788c */ /* 0x000fd2000bf05270 */
[----:B------:R-:W-:Y:S05]  /*0d60*/  BRA.U !UP0, `(.L_x_5441) ;  /* 0x0000000108807547 */ /* 0x000fea000b800000 */
[----:B------:R-:W-:-:S09]  /*0d70*/  UISETP.NE.AND UP0, UPT, UR4, 0x2c, UPT ;  /* 0x0000002c0400788c */ /* 0x000fd2000bf05270 */
[----:B------:R-:W-:Y:S05]  /*0d80*/  BRA.U !UP0, `(.L_x_5442) ;  /* 0x0000000108487547 */ /* 0x000fea000b800000 */
.L_x_5420:
        /* <DEDUP_REMOVED lines=16> */
.L_x_5443:
[----:B------:R-:W-:Y:S01]  /*0e90*/  CS2R R28, SRZ ;  /* 0x00000000001c7805 */ /* 0x000fe2000001ff00 */
[----:B------:R-:W-:Y:S06]  /*0ea0*/  BRA `(.L_x_5421) ;  /* 0x0000000000447947 */ /* 0x000fec0003800000 */
.L_x_5442:
        /* <DEDUP_REMOVED lines=12> */
.L_x_5441:
[----:B------:R-:W2:Y:S02]  /*0f70*/  LDG.E.64 R28, desc[UR36][R2.64] ;  /* 0x00000024021c7981 */ /* 0x000ea4000c1e1b00 */
[----:B--2---:R-:W0:Y:S01]  /*0f80*/  I2F.F64.U64 R28, R28 ;  /* 0x0000001c001c7312 */ /* 0x004e220000301800 */
[----:B------:R-:W-:Y:S05]  /*0f90*/  BRA `(.L_x_5421) ;  /* 0x0000000000087947 */ /* 0x000fea0003800000 */
.L_x_5440:
[----:B------:R-:W2:Y:S02]  /*0fa0*/  LDG.E R2, desc[UR36][R2.64] ;  /* 0x0000002402027981 */ /* 0x000ea4000c1e1900 */
[----:B--2---:R0:W1:Y:S02]  /*0fb0*/  I2F.F64.U32 R28, R2 ;  /* 0x00000002001c7312 */ /* 0x0040640000201800 */
.L_x_5421:
[----:B------:R-:W-:Y:S05]  /*0fc0*/  BSYNC.RECONVERGENT B6 ;  /* 0x0000000000067941 */ /* 0x000fea0003800200 */
.L_x_5415:
[----:B01-3--:R-:W-:-:S07]  /*0fd0*/  VIADD R2, R23, 0x80 ;  /* 0x0000008017027836 */ /* 0x00bfce0000000000 */
.L_x_5414:
[----:B------:R-:W-:Y:S05]  /*0fe0*/  BSYNC.RECONVERGENT B7 ;  /* 0x0000000000077941 */ /* 0x000fea0003800200 */
.L_x_5413:
[----:B------:R-:W-:Y:S01]  /*0ff0*/  ISETP.GE.AND P0, PT, R2, R19, PT ;  /* 0x000000130200720c */ /* 0x000fe20003f06270 */
[----:B------:R-:W-:Y:S01]  /*1000*/  BSSY.RECONVERGENT B7, `(.L_x_5444) ;  /* 0x00000f6000077945 */ /* 0x000fe20003800200 */
[----:B------:R-:W-:-:S11]  /*1010*/  CS2R R26, SRZ ;  /* 0x00000000001a7805 */ /* 0x000fd6000001ff00 */
[----:B------:R-:W-:Y:S05]  /*1020*/  @P0 BRA `(.L_x_5445) ;  /* 0x0000000c00cc0947 */ /* 0x000fea0003800000 */
        /* <DEDUP_REMOVED lines=21> */
.L_x_5450:
[----:B------:R-:W3:Y:S02]  /*1180*/  LDG.E.U8 R4, desc[UR36][R4.64] ;  /* 0x0000002404047981 */ /* 0x000ee4000c1e1100 */
[----:B---3--:R0:W1:Y:S01]  /*1190*/  I2F.F64.U16 R26, R4 ;  /* 0x00000004001a7312 */ /* 0x0080620000101800 */
[----:B------:R-:W-:Y:S05]  /*11a0*/  BRA `(.L_x_5452) ;  /* 0x0000000c00647947 */ /* 0x000fea0003800000 */
.L_x_5449:
        /* <DEDUP_REMOVED lines=9> */
.L_x_5454:
[----:B------:R-:W3:Y:S02]  /*1240*/  LDG.E R4, desc[UR36][R4.64] ;  /* 0x0000002404047981 */ /* 0x000ee4000c1e1900 */
[----:B---3--:R0:W1:Y:S01]  /*1250*/  I2F.F64 R26, R4 ;  /* 0x00000004001a7312 */ /* 0x0080620000201c00 */
[----:B------:R-:W-:Y:S05]  /*1260*/  BRA `(.L_x_5452) ;  /* 0x0000000c00347947 */ /* 0x000fea0003800000 */
.L_x_5453:
[----:B------:R-:W3:Y:S02]  /*1270*/  LDG.E.U16 R4, desc[UR36][R4.64] ;  /* 0x0000002404047981 */ /* 0x000ee4000c1e1500 */
[----:B---3--:R0:W1:Y:S01]  /*1280*/  I2F.F64.S16 R26, R4 ;  /* 0x00000004001a7312 */ /* 0x0080620000101c00 */
[----:B------:R-:W-:Y:S05]  /*1290*/  BRA `(.L_x_5452) ;  /* 0x0000000c00287947 */ /* 0x000fea0003800000 */
.L_x_5448:
        /* <DEDUP_REMOVED lines=8> */
[----:B------:R-:W3:Y:S01]  /*1320*/  F2F.F64.F32 R26, R26 ;  /* 0x0000001a001a7310 */ /* 0x000ee20000201800 */
[----:B------:R-:W-:Y:S05]  /*1330*/  BRA `(.L_x_5452) ;  /* 0x0000000c00007947 */ /* 0x000fea0003800000 */
.L_x_5456:
[----:B------:R-:W3:Y:S02]  /*1340*/  LDG.E.U16 R0, desc[UR36][R4.64] ;  /* 0x0000002404007981 */ /* 0x000ee4000c1e1500 */
[----:B---3--:R-:W-:-:S05]  /*1350*/  HADD2.F32 R0, -RZ, R0.H0_H0 ;  /* 0x20000000ff007230 */ /* 0x008fca0000004100 */
[----:B------:R-:W-:-:S04]  /*1360*/  FMUL.FTZ R0, R0, 1 ;  /* 0x3f80000000007820 */ /* 0x000fc80000410000 */
[----:B------:R0:W1:Y:S01]  /*1370*/  F2F.F64.F32 R26, R0 ;  /* 0x00000000001a7310 */ /* 0x0000620000201800 */
[----:B------:R-:W-:Y:S05]  /*1380*/  BRA `(.L_x_5452) ;  /* 0x0000000800ec7947 */ /* 0x000fea0003800000 */
.L_x_5455:
        /* <DEDUP_REMOVED lines=10> */
.L_x_5458:
[----:B------:R-:W3:Y:S02]  /*1430*/  LDG.E.U16 R4, desc[UR36][R4.64] ;  /* 0x0000002404047981 */ /* 0x000ee4000c1e1500 */
[----:B---3--:R-:W-:-:S05]  /*1440*/  HADD2.F32 R0, -RZ, R4.H0_H0 ;  /* 0x20000004ff007230 */ /* 0x008fca0000004100 */
[----:B------:R-:W-:-:S04]  /*1450*/  FMUL.FTZ R0, R0, 1 ;  /* 0x3f80000000007820 */ /* 0x000fc80000410000 */
[----:B------:R0:W1:Y:S01]  /*1460*/  F2F.F64.F32 R26, R0 ;  /* 0x00000000001a7310 */ /* 0x0000620000201800 */
[----:B------:R-:W-:Y:S05]  /*1470*/  BRA `(.L_x_5452) ;  /* 0x0000000800b07947 */ /* 0x000fea0003800000 */
.L_x_5457:
[----:B------:R0:W5:Y:S01]  /*1480*/  LDG.E.64 R26, desc[UR36][R4.64] ;  /* 0x00000024041a7981 */ /* 0x000162000c1e1b00 */
[----:B------:R-:W-:Y:S05]  /*1490*/  BRA `(.L_x_5452) ;  /* 0x0000000800a87947 */ /* 0x000fea0003800000 */
.L_x_5447:
        /* <DEDUP_REMOVED lines=13> */
.L_x_5461:
[----:B------:R0:W5:Y:S01]  /*1570*/  LDG.E.64 R26, desc[UR36][R4.64] ;  /* 0x00000024041a7981 */ /* 0x000162000c1e1b00 */
[----:B------:R-:W-:Y:S05]  /*1580*/  BRA `(.L_x_5452) ;  /* 0x00000008006c7947 */ /* 0x000fea0003800000 */
.L_x_5460:
        /* <DEDUP_REMOVED lines=27> */
.L_x_5463:
        /* <DEDUP_REMOVED lines=15> */
.L_x_5462:
[----:B------:R-:W3:Y:S02]  /*1830*/  LDG.E.U16 R0, desc[UR36][R4.64] ;  /* 0x0000002404007981 */ /* 0x000ee4000c1e1500 */
[----:B---3--:R-:W-:-:S04]  /*1840*/  IMAD.U32 R0, R0, 0x10000, RZ ;  /* 0x0001000000007824 */ /* 0x008fc800078e00ff */
[----:B------:R-:W-:-:S04]  /*1850*/  FMUL.FTZ R0, R0, 1 ;  /* 0x3f80000000007820 */ /* 0x000fc80000410000 */
[----:B------:R0:W1:Y:S01]  /*1860*/  F2F.F64.F32 R26, R0 ;  /* 0x00000000001a7310 */ /* 0x0000620000201800 */
[----:B------:R-:W-:Y:S05]  /*1870*/  BRA `(.L_x_5452) ;  /* 0x0000000400b07947 */ /* 0x000fea0003800000 */
.L_x_5459:
        /* <DEDUP_REMOVED lines=11> */
.L_x_5466:
        /* <DEDUP_REMOVED lines=21> */
.L_x_5468:
[----:B------:R-:W-:Y:S05]  /*1a80*/  BSYNC.RECONVERGENT B0 ;  /* 0x0000000000007941 */ /* 0x000fea0003800200 */
.L_x_5467:
[----:B------:R-:W-:Y:S01]  /*1a90*/  IMAD.SHL.U32 R0, R0, 0x100000, RZ ;  /* 0x0010000000007824 */ /* 0x000fe200078e00ff */
[----:B------:R-:W-:-:S04]  /*1aa0*/  LEA R3, R3, 0x3b800000, 0x17 ;  /* 0x3b80000003037811 */ /* 0x000fc800078eb8ff */
[----:B------:R-:W-:-:S05]  /*1ab0*/  LOP3.LUT R0, R3, R0, R7, 0xfe, !PT ;  /* 0x0000000003007212 */ /* 0x000fca00078efe07 */
[----:B------:R-:W-:-:S04]  /*1ac0*/  FMUL.FTZ R0, R0, 1 ;  /* 0x3f80000000007820 */ /* 0x000fc80000410000 */
[----:B------:R0:W1:Y:S01]  /*1ad0*/  F2F.F64.F32 R26, R0 ;  /* 0x00000000001a7310 */ /* 0x0000620000201800 */
[----:B------:R-:W-:Y:S05]  /*1ae0*/  BRA `(.L_x_5452) ;  /* 0x0000000400147947 */ /* 0x000fea0003800000 */
.L_x_5465:
        /* <DEDUP_REMOVED lines=21> */
.L_x_5470:
[----:B------:R-:W-:Y:S05]  /*1c40*/  BSYNC.RECONVERGENT B0 ;  /* 0x0000000000007941 */ /* 0x000fea0003800200 */
.L_x_5469:
[----:B------:R-:W-:Y:S01]  /*1c50*/  IMAD.SHL.U32 R0, R0, 0x200000, RZ ;  /* 0x0020000000007824 */ /* 0x000fe200078e00ff */
[----:B------:R-:W-:-:S04]  /*1c60*/  LEA R3, R3, 0x37800000, 0x17 ;  /* 0x3780000003037811 */ /* 0x000fc800078eb8ff */
[----:B------:R-:W-:-:S05]  /*1c70*/  LOP3.LUT R0, R3, R0, R7, 0xfe, !PT ;  /* 0x0000000003007212 */ /* 0x000fca00078efe07 */
[----:B------:R-:W-:-:S04]  /*1c80*/  FMUL.FTZ R0, R0, 1 ;  /* 0x3f80000000007820 */ /* 0x000fc80000410000 */
[----:B------:R0:W1:Y:S01]  /*1c90*/  F2F.F64.F32 R26, R0 ;  /* 0x00000000001a7310 */ /* 0x0000620000201800 */
[----:B------:R-:W-:Y:S05]  /*1ca0*/  BRA `(.L_x_5452) ;  /* 0x0000000000a47947 */ /* 0x000fea0003800000 */
.L_x_5464:
        /* <DEDUP_REMOVED lines=18> */
.L_x_5451:
        /* <DEDUP_REMOVED lines=16> */
.L_x_5473:
[----:B------:R-:W-:Y:S01]  /*1ed0*/  CS2R R26, SRZ ;  /* 0x00000000001a7805 */ /* 0x000fe2000001ff00 */
[----:B------:R-:W-:Y:S06]  /*1ee0*/  BRA `(.L_x_5452) ;  /* 0x0000000000147947 */ /* 0x000fec0003800000 */
.L_x_5472:
[----:B------:R-:W3:Y:S02]  /*1ef0*/  LDG.E.64 R26, desc[UR36][R4.64] ;  /* 0x00000024041a7981 */ /* 0x000ee4000c1e1b00 */
[----:B---3--:R-:W0:Y:S01]  /*1f00*/  I2F.F64.U64 R26, R26 ;  /* 0x0000001a001a7312 */ /* 0x008e220000301800 */
[----:B------:R-:W-:Y:S05]  /*1f10*/  BRA `(.L_x_5452) ;  /* 0x0000000000087947 */ /* 0x000fea0003800000 */
.L_x_5471:
[----:B------:R-:W3:Y:S02]  /*1f20*/  LDG.E R4, desc[UR36][R4.64] ;  /* 0x0000002404047981 */ /* 0x000ee4000c1e1900 */
[----:B---3--:R0:W1:Y:S02]  /*1f30*/  I2F.F64.U32 R26, R4 ;  /* 0x00000004001a7312 */ /* 0x0080640000201800 */
.L_x_5452:
[----:B------:R-:W-:Y:S05]  /*1f40*/  BSYNC.RECONVERGENT B6 ;  /* 0x0000000000067941 */ /* 0x000fea0003800200 */
.L_x_5446:
[----:B------:R-:W-:-:S07]  /*1f50*/  VIADD R2, R2, 0x80 ;  /* 0x0000008002027836 */ /* 0x000fce0000000000 */
.L_x_5445:
[----:B------:R-:W-:Y:S05]  /*1f60*/  BSYNC.RECONVERGENT B7 ;  /* 0x0000000000077941 */ /* 0x000fea0003800200 */
.L_x_5444:
[----:B------:R-:W-:Y:S01]  /*1f70*/  ISETP.GE.AND P0, PT, R2, R19, PT ;  /* 0x000000130200720c */ /* 0x000fe20003f06270 */
[----:B------:R-:W-:Y:S01]  /*1f80*/  BSSY.RECONVERGENT B7, `(.L_x_5474) ;  /* 0x00000f6000077945 */ /* 0x000fe20003800200 */
[----:B------:R-:W-:-:S11]  /*1f90*/  CS2R R24, SRZ ;  /* 0x0000000000187805 */ /* 0x000fd6000001ff00 */
[----:B------:R-:W-:Y:S05]  /*1fa0*/  @P0 BRA `(.L_x_5475) ;  /* 0x0000000c00cc0947 */ /* 0x000fea0003800000 */
[----:B0-----:R-:W0:Y:S01]  /*1fb0*/  LDC.64 R4, c[0x0][0x3a0] ;  /* 0x0000e800ff047b82 */ /* 0x001e220000000a00 */
        /* <DEDUP_REMOVED lines=20> */
.L_x_5480:
[----:B------:R-:W2:Y:S02]  /*2100*/  LDG.E.U8 R4, desc[UR36][R4.64] ;  /* 0x0000002404047981 */ /* 0x000ea4000c1e1100 */
[----:B--2---:R0:W1:Y:S01]  /*2110*/  I2F.F64.U16 R24, R4 ;  /* 0x0000000400187312 */ /* 0x0040620000101800 */
[----:B------:R-:W-:Y:S05]  /*2120*/  BRA `(.L_x_5482) ;  /* 0x0000000c00647947 */ /* 0x000fea0003800000 */
.L_x_5479:
        /* <DEDUP_REMOVED lines=9> */
.L_x_5484:
[----:B------:R-:W2:Y:S02]  /*21c0*/  LDG.E R4, desc[UR36][R4.64] ;  /* 0x0000002404047981 */ /* 0x000ea4000c1e1900 */
[----:B--2---:R1:W2:Y:S01]  /*21d0*/  I2F.F64 R24, R4 ;  /* 0x0000000400187312 */ /* 0x0042a20000201c00 */
[----:B------:R-:W-:Y:S05]  /*21e0*/  BRA `(.L_x_5482) ;  /* 0x0000000c00347947 */ /* 0x000fea0003800000 */
.L_x_5483:
[----:B------:R-:W2:Y:S02]  /*21f0*/  LDG.E.U16 R4, desc[UR36][R4.64] ;  /* 0x0000002404047981 */ /* 0x000ea4000c1e1500 */
[----:B--2---:R0:W1:Y:S01]  /*2200*/  I2F.F64.S16 R24, R4 ;  /* 0x0000000400187312 */ /* 0x0040620000101c00 */
[----:B------:R-:W-:Y:S05]  /*2210*/  BRA `(.L_x_5482) ;  /* 0x0000000c00287947 */ /* 0x000fea0003800000 */
.L_x_5478:
        /* <DEDUP_REMOVED lines=10> */
.L_x_5486:
[----:B------:R-:W2:Y:S02]  /*22c0*/  LDG.E.U16 R0, desc[UR36][R4.64] ;  /* 0x0000002404007981 */ /* 0x000ea4000c1e1500 */
[----:B--2---:R-:W-:-:S05]  /*22d0*/  HADD2.F32 R0, -RZ, R0.H0_H0 ;  /* 0x20000000ff007230 */ /* 0x004fca0000004100 */
[----:B------:R-:W-:-:S04]  /*22e0*/  FMUL.FTZ R0, R0, 1 ;  /* 0x3f80000000007820 */ /* 0x000fc80000410000 */
[----:B------:R0:W1:Y:S01]  /*22f0*/  F2F.F64.F32 R24, R0 ;  /* 0x0000000000187310 */ /* 0x0000620000201800 */
[----:B------:R-:W-:Y:S05]  /*2300*/  BRA `(.L_x_5482) ;  /* 0x0000000800ec7947 */ /* 0x000fea0003800000 */
.L_x_5485:
        /* <DEDUP_REMOVED lines=10> */
.L_x_5488:
[----:B------:R-:W2:Y:S02]  /*23b0*/  LDG.E.U16 R4, desc[UR36][R4.64] ;  /* 0x0000002404047981 */ /* 0x000ea4000c1e1500 */
[----:B--2---:R-:W-:-:S05]  /*23c0*/  HADD2.F32 R0, -RZ, R4.H0_H0 ;  /* 0x20000004ff007230 */ /* 0x004fca0000004100 */
[----:B------:R-:W-:-:S04]  /*23d0*/  FMUL.FTZ R0, R0, 1 ;  /* 0x3f80000000007820 */ /* 0x000fc80000410000 */
[----:B------:R0:W1:Y:S01]  /*23e0*/  F2F.F64.F32 R24, R0 ;  /* 0x0000000000187310 */ /* 0x0000620000201800 */
[----:B------:R-:W-:Y:S05]  /*23f0*/  BRA `(.L_x_5482) ;  /* 0x0000000800b07947 */ /* 0x000fea0003800000 */
.L_x_5487:
[----:B------:R0:W5:Y:S01]  /*2400*/  LDG.E.64 R24, desc[UR36][R4.64] ;  /* 0x0000002404187981 */ /* 0x000162000c1e1b00 */
[----:B------:R-:W-:Y:S05]  /*2410*/  BRA `(.L_x_5482) ;  /* 0x0000000800a87947 */ /* 0x000fea0003800000 */
.L_x_5477:
        /* <DEDUP_REMOVED lines=13> */
.L_x_5491:
[----:B------:R0:W5:Y:S01]  /*24f0*/  LDG.E.64 R24, desc[UR36][R4.64] ;  /* 0x0000002404187981 */ /* 0x000162000c1e1b00 */
[----:B------:R-:W-:Y:S05]  /*2500*/  BRA `(.L_x_5482) ;  /* 0x00000008006c7947 */ /* 0x000fea0003800000 */
.L_x_5490:
        /* <DEDUP_REMOVED lines=27> */
.L_x_5493:
        /* <DEDUP_REMOVED lines=15> */
.L_x_5492:
[----:B------:R-:W2:Y:S02]  /*27b0*/  LDG.E.U16 R0, desc[UR36][R4.64] ;  /* 0x0000002404007981 */ /* 0x000ea4000c1e1500 */
[----:B--2---:R-:W-:-:S04]  /*27c0*/  IMAD.U32 R0, R0, 0x10000, RZ ;  /* 0x0001000000007824 */ /* 0x004fc800078e00ff */
[----:B------:R-:W-:-:S04]  /*27d0*/  FMUL.FTZ R0, R0, 1 ;  /* 0x3f80000000007820 */ /* 0x000fc80000410000 */
[----:B------:R0:W1:Y:S01]  /*27e0*/  F2F.F64.F32 R24, R0 ;  /* 0x0000000000187310 */ /* 0x0000620000201800 */
[----:B------:R-:W-:Y:S05]  /*27f0*/  BRA `(.L_x_5482) ;  /* 0x0000000400b07947 */ /* 0x000fea0003800000 */
.L_x_5489:
        /* <DEDUP_REMOVED lines=11> */
.L_x_5496:
        /* <DEDUP_REMOVED lines=21> */
.L_x_5498:
[----:B------:R-:W-:Y:S05]  /*2a00*/  BSYNC.RECONVERGENT B0 ;  /* 0x0000000000007941 */ /* 0x000fea0003800200 */
.L_x_5497:
[----:B------:R-:W-:Y:S01]  /*2a10*/  IMAD.SHL.U32 R0, R0, 0x100000, RZ ;  /* 0x0010000000007824 */ /* 0x000fe200078e00ff */
[----:B------:R-:W-:-:S04]  /*2a20*/  LEA R3, R3, 0x3b800000, 0x17 ;  /* 0x3b80000003037811 */ /* 0x000fc800078eb8ff */
[----:B------:R-:W-:-:S05]  /*2a30*/  LOP3.LUT R0, R3, R0, R7, 0xfe, !PT ;  /* 0x0000000003007212 */ /* 0x000fca00078efe07 */
[----:B------:R-:W-:-:S04]  /*2a40*/  FMUL.FTZ R0, R0, 1 ;  /* 0x3f80000000007820 */ /* 0x000fc80000410000 */
[----:B------:R0:W1:Y:S01]  /*2a50*/  F2F.F64.F32 R24, R0 ;  /* 0x0000000000187310 */ /* 0x0000620000201800 */
[----:B------:R-:W-:Y:S05]  /*2a60*/  BRA `(.L_x_5482) ;  /* 0x0000000400147947 */ /* 0x000fea0003800000 */
.L_x_5495:
        /* <DEDUP_REMOVED lines=21> */
.L_x_5500:
[----:B------:R-:W-:Y:S05]  /*2bc0*/  BSYNC.RECONVERGENT B0 ;  /* 0x0000000000007941 */ /* 0x000fea0003800200 */
.L_x_5499:
[----:B------:R-:W-:Y:S01]  /*2bd0*/  IMAD.SHL.U32 R0, R0, 0x200000, RZ ;  /* 0x0020000000007824 */ /* 0x000fe200078e00ff */
[----:B------:R-:W-:-:S04]  /*2be0*/  LEA R3, R3, 0x37800000, 0x17 ;  /* 0x3780000003037811 */ /* 0x000fc800078eb8ff */
[----:B------:R-:W-:-:S05]  /*2bf0*/  LOP3.LUT R0, R3, R0, R7, 0xfe, !PT ;  /* 0x0000000003007212 */ /* 0x000fca00078efe07 */
[----:B------:R-:W-:-:S04]  /*2c00*/  FMUL.FTZ R0, R0, 1 ;  /* 0x3f80000000007820 */ /* 0x000fc80000410000 */
[----:B------:R0:W1:Y:S01]  /*2c10*/  F2F.F64.F32 R24, R0 ;  /* 0x0000000000187310 */ /* 0x0000620000201800 */
[----:B------:R-:W-:Y:S05]  /*2c20*/  BRA `(.L_x_5482) ;  /* 0x0000000000a47947 */ /* 0x000fea0003800000 */
.L_x_5494:
        /* <DEDUP_REMOVED lines=18> */
.L_x_5481:
        /* <DEDUP_REMOVED lines=16> */
.L_x_5503:
[----:B------:R-:W-:Y:S01]  /*2e50*/  CS2R R24, SRZ ;  /* 0x0000000000187805 */ /* 0x000fe2000001ff00 */
[----:B------:R-:W-:Y:S06]  /*2e60*/  BRA `(.L_x_5482) ;  /* 0x0000000000147947 */ /* 0x000fec0003800000 */
.L_x_5502:
[----:B------:R-:W2:Y:S02]  /*2e70*/  LDG.E.64 R24, desc[UR36][R4.64] ;  /* 0x0000002404187981 */ /* 0x000ea4000c1e1b00 */
[----:B--2---:R-:W0:Y:S01]  /*2e80*/  I2F.F64.U64 R24, R24 ;  /* 0x0000001800187312 */ /* 0x004e220000301800 */
[----:B------:R-:W-:Y:S05]  /*2e90*/  BRA `(.L_x_5482) ;  /* 0x0000000000087947 */ /* 0x000fea0003800000 */
.L_x_5501:
[----:B------:R-:W2:Y:S02]  /*2ea0*/  LDG.E R4, desc[UR36][R4.64] ;  /* 0x0000002404047981 */ /* 0x000ea4000c1e1900 */
[----:B--2---:R0:W1:Y:S02]  /*2eb0*/  I2F.F64.U32 R24, R4 ;  /* 0x0000000400187312 */ /* 0x0040640000201800 */
.L_x_5482:
[----:B------:R-:W-:Y:S05]  /*2ec0*/  BSYNC.RECONVERGENT B6 ;  /* 0x0000000000067941 */ /* 0x000fea0003800200 */
.L_x_5476:
[----:B------:R-:W-:-:S07]  /*2ed0*/  VIADD R2, R2, 0x80 ;  /* 0x0000008002027836 */ /* 0x000fce0000000000 */
.L_x_5475:
[----:B------:R-:W-:Y:S05]  /*2ee0*/  BSYNC.RECONVERGENT B7 ;  /* 0x0000000000077941 */ /* 0x000fea0003800200 */
.L_x_5474:
[----:B------:R-:W-:Y:S01]  /*2ef0*/  ISETP.GE.AND P0, PT, R2, R19, PT ;  /* 0x000000130200720c */ /* 0x000fe20003f06270 */
[----:B------:R-:W-:Y:S01]  /*2f00*/  BSSY.RECONVERGENT B6, `(.L_x_5504) ;  /* 0x00000ef000067945 */ /* 0x000fe20003800200 */
[----:B------:R-:W-:-:S11]  /*2f10*/  CS2R R16, SRZ ;  /* 0x0000000000107805 */ /* 0x000fd6000001ff00 */
        /* <DEDUP_REMOVED lines=21> */
.L_x_5509:
[----:B------:R-:W2:Y:S02]  /*3070*/  LDG.E.U8 R2, desc[UR36][R2.64] ;  /* 0x0000002402027981 */ /* 0x000ea4000c1e1100 */
[----:B--2---:R0:W1:Y:S01]  /*3080*/  I2F.F64.U16 R16, R2 ;  /* 0x0000000200107312 */ /* 0x0040620000101800 */
[----:B------:R-:W-:Y:S05]  /*3090*/  BRA `(.L_x_5505) ;  /* 0x0000000c00547947 */ /* 0x000fea0003800000 */
.L_x_5508:
        /* <DEDUP_REMOVED lines=9> */
.L_x_5512:
[----:B------:R-:W2:Y:S02]  /*3130*/  LDG.E R2, desc[UR36][R2.64] ;  /* 0x0000002402027981 */ /* 0x000ea4000c1e1900 */
[----:B--2---:R0:W1:Y:S01]  /*3140*/  I2F.F64 R16, R2 ;  /* 0x0000000200107312 */ /* 0x0040620000201c00 */
[----:B------:R-:W-:Y:S05]  /*3150*/  BRA `(.L_x_5505) ;  /* 0x0000000c00247947 */ /* 0x000fea0003800000 */
.L_x_5511:
[----:B------:R-:W2:Y:S02]  /*3160*/  LDG.E.U16 R2, desc[UR36][R2.64] ;  /* 0x0000002402027981 */ /* 0x000ea4000c1e1500 */
[----:B--2---:R0:W1:Y:S01]  /*3170*/  I2F.F64.S16 R16, R2 ;  /* 0x0000000200107312 */ /* 0x0040620000101c00 */
[----:B------:R-:W-:Y:S05]  /*3180*/  BRA `(.L_x_5505) ;  /* 0x0000000c00187947 */ /* 0x000fea0003800000 */
.L_x_5507:
        /* <DEDUP_REMOVED lines=10> */
.L_x_5514:
[----:B------:R-:W2:Y:S02]  /*3230*/  LDG.E.U16 R0, desc[UR36][R2.64] ;  /* 0x0000002402007981 */ /* 0x000ea4000c1e1500 */
[----:B--2---:R-:W-:-:S05]  /*3240*/  HADD2.F32 R0, -RZ, R0.H0_H0 ;  /* 0x20000000ff007230 */ /* 0x004fca0000004100 */
[----:B------:R-:W-:-:S04]  /*3250*/  FMUL.FTZ R0, R0, 1 ;  /* 0x3f80000000007820 */ /* 0x000fc80000410000 */
[----:B------:R0:W1:Y:S01]  /*3260*/  F2F.F64.F32 R16, R0 ;  /* 0x0000000000107310 */ /* 0x0000620000201800 */
[----:B------:R-:W-:Y:S05]  /*3270*/  BRA `(.L_x_5505) ;  /* 0x0000000800dc7947 */ /* 0x000fea0003800000 */
.L_x_5513:
        /* <DEDUP_REMOVED lines=10> */
.L_x_5516:
[----:B------:R-:W2:Y:S02]  /*3320*/  LDG.E.U16 R2, desc[UR36][R2.64] ;  /* 0x0000002402027981 */ /* 0x000ea4000c1e1500 */
[----:B--2---:R-:W-:-:S05]  /*3330*/  HADD2.F32 R0, -RZ, R2.H0_H0 ;  /* 0x20000002ff007230 */ /* 0x004fca0000004100 */
[----:B------:R-:W-:-:S04]  /*3340*/  FMUL.FTZ R0, R0, 1 ;  /* 0x3f80000000007820 */ /* 0x000fc80000410000 */
[----:B------:R0:W1:Y:S01]  /*3350*/  F2F.F64.F32 R16, R0 ;  /* 0x0000000000107310 */ /* 0x0000620000201800 */
[----:B------:R-:W-:Y:S05]  /*3360*/  BRA `(.L_x_5505) ;  /* 0x0000000800a07947 */ /* 0x000fea0003800000 */
.L_x_5515:
[----:B------:R0:W5:Y:S01]  /*3370*/  LDG.E.64 R16, desc[UR36][R2.64] ;  /* 0x0000002402107981 */ /* 0x000162000c1e1b00 */
[----:B------:R-:W-:Y:S05]  /*3380*/  BRA `(.L_x_5505) ;  /* 0x0000000800987947 */ /* 0x000fea0003800000 */
.L_x_5506:
        /* <DEDUP_REMOVED lines=13> */
.L_x_5519:
[----:B------:R0:W5:Y:S01]  /*3460*/  LDG.E.64 R16, desc[UR36][R2.64] ;  /* 0x0000002402107981 */ /* 0x000162000c1e1b00 */
[----:B------:R-:W-:Y:S05]  /*3470*/  BRA `(.L_x_5505) ;  /* 0x00000008005c7947 */ /* 0x000fea0003800000 */
.L_x_5518:
        /* <DEDUP_REMOVED lines=27> */
.L_x_5521:
        /* <DEDUP_REMOVED lines=14> */
.L_x_5520:
[----:B------:R-:W2:Y:S02]  /*3710*/  LDG.E.U16 R0, desc[UR36][R2.64] ;  /* 0x0000002402007981 */ /* 0x000ea4000c1e1500 */
[----:B--2---:R-:W-:-:S04]  /*3720*/  IMAD.U32 R0, R0, 0x10000, RZ ;  /* 0x0001000000007824 */ /* 0x004fc800078e00ff */
[----:B------:R-:W-:-:S04]  /*3730*/  FMUL.FTZ R0, R0, 1 ;  /* 0x3f80000000007820 */ /* 0x000fc80000410000 */
[----:B------:R0:W1:Y:S01]  /*3740*/  F2F.F64.F32 R16, R0 ;  /* 0x0000000000107310 */ /* 0x0000620000201800 */
[----:B------:R-:W-:Y:S05]  /*3750*/  BRA `(.L_x_5505) ;  /* 0x0000000400a47947 */ /* 0x000fea0003800000 */
.L_x_5517:
        /* <DEDUP_REMOVED lines=11> */
.L_x_5524:
[----:B------:R-:W2:Y:S02]  /*3810*/  LDG.E.U8 R3, desc[UR36][R2.64] ;  /* 0x0000002402037981 */ /* 0x000ea4000c1e1100 */
        /* <DEDUP_REMOVED lines=19> */
.L_x_5526:
[----:B------:R-:W-:Y:S05]  /*3950*/  BSYNC.RECONVERGENT B0 ;  /* 0x0000000000007941 */ /* 0x000fea0003800200 */
.L_x_5525:
[----:B------:R-:W-:Y:S01]  /*3960*/  IMAD.SHL.U32 R0, R0, 0x100000, RZ ;  /* 0x0010000000007824 */ /* 0x000fe200078e00ff */
[----:B------:R-:W-:-:S04]  /*3970*/  LEA R2, R2, 0x3b800000, 0x17 ;  /* 0x3b80000002027811 */ /* 0x000fc800078eb8ff */
[----:B------:R-:W-:-:S05]  /*3980*/  LOP3.LUT R0, R2, R0, R7, 0xfe, !PT ;  /* 0x0000000002007212 */ /* 0x000fca00078efe07 */
[----:B------:R-:W-:-:S04]  /*3990*/  FMUL.FTZ R0, R0, 1 ;  /* 0x3f80000000007820 */ /* 0x000fc80000410000 */
[----:B------:R0:W1:Y:S01]  /*39a0*/  F2F.F64.F32 R16, R0 ;  /* 0x0000000000107310 */ /* 0x0000620000201800 */
[----:B------:R-:W-:Y:S05]  /*39b0*/  BRA `(.L_x_5505) ;  /* 0x00000004000c7947 */ /* 0x000fea0003800000 */
.L_x_5523:
        /* <DEDUP_REMOVED lines=20> */
.L_x_5528:
[----:B------:R-:W-:Y:S05]  /*3b00*/  BSYNC.RECONVERGENT B0 ;  /* 0x0000000000007941 */ /* 0x000fea0003800200 */
.L_x_5527:
[----:B------:R-:W-:Y:S01]  /*3b10*/  IMAD.SHL.U32 R0, R0, 0x200000, RZ ;  /* 0x0020000000007824 */ /* 0x000fe200078e00ff */
[----:B------:R-:W-:-:S04]  /*3b20*/  LEA R2, R2, 0x37800000, 0x17 ;  /* 0x3780000002027811 */ /* 0x000fc800078eb8ff */
[----:B------:R-:W-:-:S05]  /*3b30*/  LOP3.LUT R0, R2, R0, R7, 0xfe, !PT ;  /* 0x0000000002007212 */ /* 0x000fca00078efe07 */
[----:B------:R-:W-:-:S04]  /*3b40*/  FMUL.FTZ R0, R0, 1 ;  /* 0x3f80000000007820 */ /* 0x000fc80000410000 */
[----:B------:R0:W1:Y:S01]  /*3b50*/  F2F.F64.F32 R16, R0 ;  /* 0x0000000000107310 */ /* 0x0000620000201800 */
[----:B------:R-:W-:Y:S05]  /*3b60*/  BRA `(.L_x_5505) ;  /* 0x0000000000a07947 */ /* 0x000fea0003800000 */
.L_x_5522:
        /* <DEDUP_REMOVED lines=18> */
.L_x_5510:
        /* <DEDUP_REMOVED lines=16> */
.L_x_5531:
[----:B------:R-:W-:Y:S05]  /*3d90*/  BRA `(.L_x_5505) ;  /* 0x0000000000147947 */ /* 0x000fea0003800000 */
.L_x_5530:
[----:B------:R-:W2:Y:S02]  /*3da0*/  LDG.E.64 R16, desc[UR36][R2.64] ;  /* 0x0000002402107981 */ /* 0x000ea4000c1e1b00 */
[----:B--2---:R-:W0:Y:S01]  /*3db0*/  I2F.F64.U64 R16, R16 ;  /* 0x0000001000107312 */ /* 0x004e220000301800 */
[----:B------:R-:W-:Y:S05]  /*3dc0*/  BRA `(.L_x_5505) ;  /* 0x0000000000087947 */ /* 0x000fea0003800000 */
.L_x_5529:
[----:B------:R-:W2:Y:S02]  /*3dd0*/  LDG.E R2, desc[UR36][R2.64] ;  /* 0x0000002402027981 */ /* 0x000ea4000c1e1900 */
[----:B--2---:R0:W1:Y:S02]  /*3de0*/  I2F.F64.U32 R16, R2 ;  /* 0x0000000200107312 */ /* 0x0040640000201800 */
.L_x_5505:
[----:B------:R-:W-:Y:S05]  /*3df0*/  BSYNC.RECONVERGENT B6 ;  /* 0x0000000000067941 */ /* 0x000fea0003800200 */
.L_x_5504:
[----:B------:R-:W1:Y:S01]  /*3e00*/  LDCU.64 UR4, c[0x0][0x388] ;  /* 0x00007100ff0477ac */ /* 0x000e620008000a00 */
[----:B--2-45:R-:W-:Y:S01]  /*3e10*/  DSETP.GT.AND P2, PT, R28, RZ, PT ;  /* 0x000000ff1c00722a */ /* 0x034fe20003f44000 */
[----:B0-----:R-:W0:Y:S01]  /*3e20*/  LDC.U8 R2, c[0x0][0x3b4] ;  /* 0x0000ed00ff027b82 */ /* 0x001e220000000000 */
[----:B-1-3--:R-:W-:Y:S01]  /*3e30*/  DSETP.GT.AND P0, PT, R26, RZ, PT ;  /* 0x000000ff1a00722a */ /* 0x00afe20003f04000 */
[----:B------:R-:W-:Y:S01]  /*3e40*/  BSSY.RECONVERGENT B7, `(.L_x_5532) ;  /* 0x0000350000077945 */ /* 0x000fe20003800200 */
[----:B------:R-:W-:-:S03]  /*3e50*/  DSETP.GT.AND P1, PT, R24, RZ, PT ;  /* 0x000000ff1800722a */ /* 0x000fc60003f24000 */
[----:B------:R-:W-:Y:S01]  /*3e60*/  BSSY.RELIABLE B6, `(.L_x_5533) ;  /* 0x000023b000067945 */ /* 0x000fe20003800100 */
[----:B------:R-:W-:Y:S02]  /*3e70*/  DMUL R10, R28, UR4 ;  /* 0x000000041c0a7c28 */ /* 0x000fe40008000000 */
[----:B------:R-:W-:Y:S02]  /*3e80*/  DMUL R8, R26, UR4 ;  /* 0x000000041a087c28 */ /* 0x000fe40008000000 */
[----:B------:R-:W-:Y:S02]  /*3e90*/  DMUL R4, R16, UR4 ;  /* 0x0000000410047c28 */ /* 0x000fe40008000000 */
[----:B------:R-:W-:-:S04]  /*3ea0*/  DMUL R6, R24, UR4 ;  /* 0x0000000418067c28 */ /* 0x000fc80008000000 */
[----:B------:R-:W-:Y:S02]  /*3eb0*/  FSEL R0, R28, R10, P2 ;  /* 0x0000000a1c007208 */ /* 0x000fe40001000000 */
[----:B------:R-:W-:Y:S01]  /*3ec0*/  FSEL R11, R29, R11, P2 ;  /* 0x0000000b1d0b7208 */ /* 0x000fe20001000000 */
[----:B------:R-:W-:Y:S01]  /*3ed0*/  DSETP.GT.AND P2, PT, R16, RZ, PT ;  /* 0x000000ff1000722a */ /* 0x000fe20003f44000 */
[----:B------:R-:W-:Y:S02]  /*3ee0*/  FSEL R28, R26, R8, P0 ;  /* 0x000000081a1c7208 */ /* 0x000fe40000000000 */
[----:B------:R-:W-:Y:S02]  /*3ef0*/  FSEL R29, R27, R9, P0 ;  /* 0x000000091b1d7208 */ /* 0x000fe40000000000 */
[----:B------:R-:W-:Y:S02]  /*3f00*/  ISETP.GE.AND P0, PT, R23, R19, PT ;  /* 0x000000131700720c */ /* 0x000fe40003f06270 */
[----:B------:R-:W-:Y:S01]  /*3f10*/  FSEL R16, R16, R4, P2 ;  /* 0x0000000410107208 */ /* 0x000fe20001000000 */
[----:B------:R-:W-:Y:S01]  /*3f20*/  IMAD.MOV.U32 R4, RZ, RZ, R0 ;  /* 0x000000ffff047224 */ /* 0x000fe200078e0000 */
[----:B------:R-:W-:Y:S01]  /*3f30*/  FSEL R17, R17, R5, P2 ;  /* 0x0000000511117208 */ /* 0x000fe20001000000 */
[----:B------:R-:W-:Y:S01]  /*3f40*/  IMAD.MOV.U32 R5, RZ, RZ, R11 ;  /* 0x000000ffff057224 */ /* 0x000fe200078e000b */
[----:B------:R-:W-:-:S02]  /*3f50*/  FSEL R24, R24, R6, P1 ;  /* 0x0000000618187208 */ /* 0x000fc40000800000 */
[----:B------:R-:W-:-:S05]  /*3f60*/  FSEL R25, R25, R7, P1 ;  /* 0x0000000719197208 */ /* 0x000fca0000800000 */
        /* <DEDUP_REMOVED lines=23> */
.L_x_5538:
[----:B------:R-:W0:Y:S02]  /*40e0*/  F2I.S64.F64.TRUNC R4, R4 ;  /* 0x0000000400047311 */ /* 0x000e24000030d900 */
[----:B0-----:R-:W-:-:S05]  /*40f0*/  IMAD.MOV.U32 R3, RZ, RZ, R4 ;  /* 0x000000ffff037224 */ /* 0x001fca00078e0004 */
[----:B------:R0:W-:Y:S01]  /*4100*/  STG.E.U8 desc[UR36][R8.64], R3 ;  /* 0x0000000308007986 */ /* 0x0001e2000c101124 */
[----:B------:R-:W-:Y:S05]  /*4110*/  BRA `(.L_x_5540) ;  /* 0x0000000c00dc7947 */ /* 0x000fea0003800000 */
.L_x_5537:
        /* <DEDUP_REMOVED lines=9> */
.L_x_5542:
[----:B------:R-:W0:Y:S02]  /*41b0*/  F2I.F64.TRUNC R5, R4 ;  /* 0x0000000400057311 */ /* 0x000e24000030d100 */
[----:B0-----:R0:W-:Y:S01]  /*41c0*/  STG.E desc[UR36][R8.64], R5 ;  /* 0x0000000508007986 */ /* 0x0011e2000c101924 */
[----:B------:R-:W-:Y:S05]  /*41d0*/  BRA `(.L_x_5540) ;  /* 0x0000000c00ac7947 */ /* 0x000fea0003800000 */
.L_x_5541:
[----:B------:R-:W0:Y:S02]  /*41e0*/  F2I.F64.TRUNC R5, R4 ;  /* 0x0000000400057311 */ /* 0x000e24000030d100 */
[----:B0-----:R0:W-:Y:S01]  /*41f0*/  STG.E.U16 desc[UR36][R8.64], R5 ;  /* 0x0000000508007986 */ /* 0x0011e2000c101524 */
[----:B------:R-:W-:Y:S05]  /*4200*/  BRA `(.L_x_5540) ;  /* 0x0000000c00a07947 */ /* 0x000fea0003800000 */
.L_x_5536:
        /* <DEDUP_REMOVED lines=13> */
.L_x_5544:
        /* <DEDUP_REMOVED lines=8> */
.L_x_5543:
        /* <DEDUP_REMOVED lines=14> */
.L_x_5546:
        /* <DEDUP_REMOVED lines=9> */
.L_x_5545:
[----:B------:R0:W-:Y:S01]  /*44d0*/  STG.E.64 desc[UR36][R8.64], R4 ;  /* 0x0000000408007986 */ /* 0x0001e2000c101b24 */
[----:B------:R-:W-:Y:S05]  /*44e0*/  BRA `(.L_x_5540) ;  /* 0x0000000800e87947 */ /* 0x000fea0003800000 */
.L_x_5535:
        /* <DEDUP_REMOVED lines=12> */
.L_x_5549:
[----:B------:R-:W-:-:S05]  /*45b0*/  CS2R R6, SRZ ;  /* 0x0000000000067805 */ /* 0x000fca000001ff00 */
[----:B------:R0:W-:Y:S01]  /*45c0*/  STG.E.128 desc[UR36][R8.64], R4 ;  /* 0x0000000408007986 */ /* 0x0001e2000c101d24 */
[----:B------:R-:W-:Y:S05]  /*45d0*/  BRA `(.L_x_5540) ;  /* 0x0000000800ac7947 */ /* 0x000fea0003800000 */
.L_x_5548:
        /* <DEDUP_REMOVED lines=23> */
.L_x_5553:
[----:B------:R-:W-:Y:S05]  /*4750*/  BSYNC.RECONVERGENT B0 ;  /* 0x0000000000007941 */ /* 0x000fea0003800200 */
.L_x_5552:
[----:B------:R-:W-:-:S05]  /*4760*/  LOP3.LUT R7, R0, 0x80, R7, 0xf8, !PT ;  /* 0x0000008000077812 */ /* 0x000fca00078ef807 */
[----:B------:R0:W-:Y:S01]  /*4770*/  STG.E.U8 desc[UR36][R8.64], R7 ;  /* 0x0000000708007986 */ /* 0x0001e2000c101124 */
[----:B------:R-:W-:Y:S05]  /*4780*/  BRA `(.L_x_5540) ;  /* 0x0000000800407947 */ /* 0x000fea0003800000 */
.L_x_5551:
        /* <DEDUP_REMOVED lines=19> */
.L_x_5555:
[----:B------:R-:W-:Y:S05]  /*48c0*/  BSYNC.RECONVERGENT B0 ;  /* 0x0000000000007941 */ /* 0x000fea0003800200 */
.L_x_5554:
[----:B------:R-:W-:-:S05]  /*48d0*/  LOP3.LUT R7, R0, 0x80, R7, 0xf8, !PT ;  /* 0x0000008000077812 */ /* 0x000fca00078ef807 */
[----:B------:R0:W-:Y:S01]  /*48e0*/  STG.E.U8 desc[UR36][R8.64], R7 ;  /* 0x0000000708007986 */ /* 0x0001e2000c101124 */
[----:B------:R-:W-:Y:S05]  /*48f0*/  BRA `(.L_x_5540) ;  /* 0x0000000400e47947 */ /* 0x000fea0003800000 */
.L_x_5550:
        /* <DEDUP_REMOVED lines=8> */
.L_x_5547:
        /* <DEDUP_REMOVED lines=11> */
.L_x_5558:
        /* <DEDUP_REMOVED lines=17> */
.L_x_5561:
[----:B------:R-:W-:-:S04]  /*4b40*/  SHF.R.U32.HI R0, RZ, 0x14, R7 ;  /* 0x00000014ff007819 */ /* 0x000fc80000011607 */
[----:B------:R-:W-:-:S04]  /*4b50*/  LOP3.LUT R0, R0, 0x1, RZ, 0xc0, !PT ;  /* 0x0000000100007812 */ /* 0x000fc800078ec0ff */
[----:B------:R-:W-:-:S04]  /*4b60*/  IADD3 R0, PT, PT, R7, 0x487ffff, R0 ;  /* 0x0487ffff07007810 */ /* 0x000fc80007ffe000 */
[----:B------:R-:W-:-:S04]  /*4b70*/  SHF.R.U32.HI R0, RZ, 0x14, R0 ;  /* 0x00000014ff007819 */ /* 0x000fc80000011600 */
[----:B------:R-:W-:-:S07]  /*4b80*/  LOP3.LUT R3, R0, 0xff, RZ, 0xc0, !PT ;  /* 0x000000ff00037812 */ /* 0x000fce00078ec0ff */
.L_x_5562:
[----:B------:R-:W-:-:S04]  /*4b90*/  SHF.R.U32.HI R0, RZ, 0x18, R7 ;  /* 0x00000018ff007819 */ /* 0x000fc80000011607 */
[----:B------:R-:W-:-:S07]  /*4ba0*/  LOP3.LUT R0, R3, 0x80, R0, 0xf8, !PT ;  /* 0x0000008003007812 */ /* 0x000fce00078ef800 */
.L_x_5560:
[----:B------:R-:W-:Y:S05]  /*4bb0*/  BSYNC.RECONVERGENT B0 ;  /* 0x0000000000007941 */ /* 0x000fea0003800200 */
.L_x_5559:
[----:B------:R1:W-:Y:S01]  /*4bc0*/  STG.E.U8 desc[UR36][R8.64], R0 ;  /* 0x0000000008007986 */ /* 0x0003e2000c101124 */
[----:B------:R-:W-:Y:S05]  /*4bd0*/  BRA `(.L_x_5540) ;  /* 0x00000004002c7947 */ /* 0x000fea0003800000 */
.L_x_5557:
        /* <DEDUP_REMOVED lines=17> */
.L_x_5565:
[----:B------:R-:W-:-:S04]  /*4cf0*/  SHF.R.U32.HI R0, RZ, 0x15, R7 ;  /* 0x00000015ff007819 */ /* 0x000fc80000011607 */
[----:B------:R-:W-:-:S04]  /*4d00*/  LOP3.LUT R0, R0, 0x1, RZ, 0xc0, !PT ;  /* 0x0000000100007812 */ /* 0x000fc800078ec0ff */
[----:B------:R-:W-:-:S04]  /*4d10*/  IADD3 R0, PT, PT, R7, 0x88fffff, R0 ;  /* 0x088fffff07007810 */ /* 0x000fc80007ffe000 */
[----:B------:R-:W-:-:S04]  /*4d20*/  SHF.R.U32.HI R0, RZ, 0x15, R0 ;  /* 0x00000015ff007819 */ /* 0x000fc80000011600 */
[----:B------:R-:W-:-:S07]  /*4d30*/  LOP3.LUT R3, R0, 0xff, RZ, 0xc0, !PT ;  /* 0x000000ff00037812 */ /* 0x000fce00078ec0ff */
.L_x_5566:
[----:B------:R-:W-:-:S04]  /*4d40*/  SHF.R.U32.HI R0, RZ, 0x18, R7 ;  /* 0x00000018ff007819 */ /* 0x000fc80000011607 */
[----:B------:R-:W-:-:S07]  /*4d50*/  LOP3.LUT R0, R3, 0x80, R0, 0xf8, !PT ;  /* 0x0000008003007812 */ /* 0x000fce00078ef800 */
.L_x_5564:
[----:B------:R-:W-:Y:S05]  /*4d60*/  BSYNC.RECONVERGENT B0 ;  /* 0x0000000000007941 */ /* 0x000fea0003800200 */
.L_x_5563:
[----:B------:R2:W-:Y:S01]  /*4d70*/  STG.E.U8 desc[UR36][R8.64], R0 ;  /* 0x0000000008007986 */ /* 0x0005e2000c101124 */
[----:B------:R-:W-:Y:S05]  /*4d80*/  BRA `(.L_x_5540) ;  /* 0x0000000000c07947 */ /* 0x000fea0003800000 */
.L_x_5556:
[----:B------:R-:W-:-:S13]  /*4d90*/  ISETP.NE.AND P0, PT, R0, 0x1c, PT ;  /* 0x0000001c0000780c */ /* 0x000fda0003f05270 */
[----:B------:R-:W-:Y:S05]  /*4da0*/  @!P0 BRA `(.L_x_5567) ;  /* 0x0000000000b08947 */ /* 0x000fea0003800000 */
[----:B------:R-:W-:-:S13]  /*4db0*/  ISETP.NE.AND P0, PT, R0, 0x1d, PT ;  /* 0x0000001d0000780c */ /* 0x000fda0003f05270 */
[----:B------:R-:W-:Y:S05]  /*4dc0*/  @!P0 BRA `(.L_x_5568) ;  /* 0x00000000009c8947 */ /* 0x000fea0003800000 */
[----:B------:R-:W-:-:S13]  /*4dd0*/  ISETP.NE.AND P0, PT, R0, 0x2c, PT ;  /* 0x0000002c0000780c */ /* 0x000fda0003f05270 */
[----:B------:R-:W-:Y:S05]  /*4de0*/  @!P0 BRA `(.L_x_5569) ;  /* 0x0000000000448947 */ /* 0x000fea0003800000 */
.L_x_5539:
        /* <DEDUP_REMOVED lines=16> */
.L_x_5570:
[----:B------:R-:W-:Y:S05]  /*4ef0*/  BRA `(.L_x_5540) ;  /* 0x0000000000647947 */ /* 0x000fea0003800000 */
.L_x_5569:
        /* <DEDUP_REMOVED lines=20> */
.L_x_5568:
[----:B------:R-:W0:Y:S02]  /*5040*/  F2I.U64.F64.TRUNC R4, R4 ;  /* 0x0000000400047311 */ /* 0x000e24000030d800 */
[----:B0-----:R0:W-:Y:S01]  /*5050*/  STG.E.64 desc[UR36][R8.64], R4 ;  /* 0x0000000408007986 */ /* 0x0011e2000c101b24 */
[----:B------:R-:W-:Y:S05]  /*5060*/  BRA `(.L_x_5540) ;  /* 0x0000000000087947 */ /* 0x000fea0003800000 */
.L_x_5567:
[----:B------:R-:W0:Y:S02]  /*5070*/  F2I.U32.F64.TRUNC R5, R4 ;  /* 0x0000000400057311 */ /* 0x000e24000030d000 */
[----:B0-----:R3:W-:Y:S02]  /*5080*/  STG.E desc[UR36][R8.64], R5 ;  /* 0x0000000508007986 */ /* 0x0017e4000c101924 */
.L_x_5540:
[----:B------:R-:W-:-:S13]  /*5090*/  ISETP.GE.AND P0, PT, R23, R19, PT ;  /* 0x000000131700720c */ /* 0x000fda0003f06270 */
[----:B------:R-:W-:Y:S05]  /*50a0*/  @P0 BREAK.RELIABLE B6 ;  /* 0x0000000000060942 */ /* 0x000fea0003800100 */
[----:B------:R-:W-:Y:S05]  /*50b0*/  @P0 BRA `(.L_x_5571) ;  /* 0x0000002000a00947 */ /* 0x000fea0003800000 */
[----:B------:R-:W4:Y:S01]  /*50c0*/  LDCU UR4, c[0x0][0x3b8] ;  /* 0x00007700ff0477ac */ /* 0x000f220008000800 */
[----:B0--3--:R-:W0:Y:S01]  /*50d0*/  LDC.64 R4, c[0x0][0x398] ;  /* 0x0000e600ff047b82 */ /* 0x009e220000000a00 */
[----:B-12---:R-:W-:Y:S01]  /*50e0*/  IMAD R0, R18, 0x200, R23 ;  /* 0x0000020012007824 */ /* 0x006fe200078e0217 */
[----:B------:R-:W-:-:S03]  /*50f0*/  PRMT R6, R2, 0x9910, RZ ;  /* 0x0000991002067816 */ /* 0x000fc600000000ff */
        /* <DEDUP_REMOVED lines=17> */
.L_x_5575:
[----:B------:R-:W0:Y:S02]  /*5210*/  F2I.S64.F64.TRUNC R28, R28 ;  /* 0x0000001c001c7311 */ /* 0x000e24000030d900 */
[----:B0-----:R-:W-:-:S05]  /*5220*/  IMAD.MOV.U32 R3, RZ, RZ, R28 ;  /* 0x000000ffff037224 */ /* 0x001fca00078e001c */
[----:B------:R0:W-:Y:S01]  /*5230*/  STG.E.U8 desc[UR36][R4.64], R3 ;  /* 0x0000000304007986 */ /* 0x0001e2000c101124 */
[----:B------:R-:W-:Y:S05]  /*5240*/  BRA `(.L_x_5577) ;  /* 0x0000000c00e07947 */ /* 0x000fea0003800000 */
.L_x_5574:
        /* <DEDUP_REMOVED lines=9> */
.L_x_5579:
[----:B------:R-:W0:Y:S02]  /*52e0*/  F2I.F64.TRUNC R29, R28 ;  /* 0x0000001c001d7311 */ /* 0x000e24000030d100 */
[----:B0-----:R0:W-:Y:S01]  /*52f0*/  STG.E desc[UR36][R4.64], R29 ;  /* 0x0000001d04007986 */ /* 0x0011e2000c101924 */
[----:B------:R-:W-:Y:S05]  /*5300*/  BRA `(.L_x_5577) ;  /* 0x0000000c00b07947 */ /* 0x000fea0003800000 */
.L_x_5578:
[----:B------:R-:W0:Y:S02]  /*5310*/  F2I.F64.TRUNC R29, R28 ;  /* 0x0000001c001d7311 */ /* 0x000e24000030d100 */
[----:B0-----:R0:W-:Y:S01]  /*5320*/  STG.E.U16 desc[UR36][R4.64], R29 ;  /* 0x0000001d04007986 */ /* 0x0011e2000c101524 */
[----:B------:R-:W-:Y:S05]  /*5330*/  BRA `(.L_x_5577) ;  /* 0x0000000c00a47947 */ /* 0x000fea0003800000 */
.L_x_5573:
        /* <DEDUP_REMOVED lines=13> */
.L_x_5581:
        /* <DEDUP_REMOVED lines=8> */
.L_x_5580:
        /* <DEDUP_REMOVED lines=14> */
.L_x_5583:
        /* <DEDUP_REMOVED lines=9> */
.L_x_5582:
[----:B------:R0:W-:Y:S01]  /*5600*/  STG.E.64 desc[UR36][R4.64], R28 ;  /* 0x0000001c04007986 */ /* 0x0001e2000c101b24 */
[----:B------:R-:W-:Y:S05]  /*5610*/  BRA `(.L_x_5577) ;  /* 0x0000000800ec7947 */ /* 0x000fea0003800000 */
.L_x_5572:
        /* <DEDUP_REMOVED lines=13> */
.L_x_5587:
        /* <DEDUP_REMOVED lines=22> */
.L_x_5590:
[----:B------:R-:W-:-:S04]  /*5850*/  SHF.R.U32.HI R3, RZ, 0x18, R7 ;  /* 0x00000018ff037819 */ /* 0x000fc80000011607 */
[----:B------:R-:W-:-:S07]  /*5860*/  LOP3.LUT R0, R0, 0x80, R3, 0xf8, !PT ;  /* 0x0000008000007812 */ /* 0x000fce00078ef803 */
.L_x_5589:
[----:B------:R-:W-:Y:S05]  /*5870*/  BSYNC.RECONVERGENT B0 ;  /* 0x0000000000007941 */ /* 0x000fea0003800200 */
.L_x_5588:
[----:B------:R3:W-:Y:S01]  /*5880*/  STG.E.U8 desc[UR36][R4.64], R0 ;  /* 0x0000000004007986 */ /* 0x0007e2000c101124 */
[----:B------:R-:W-:Y:S05]  /*5890*/  BRA `(.L_x_5577) ;  /* 0x00000008004c7947 */ /* 0x000fea0003800000 */
.L_x_5586:
        /* <DEDUP_REMOVED lines=22> */
.L_x_5593:
[----:B------:R-:W-:-:S04]  /*5a00*/  SHF.R.U32.HI R3, RZ, 0x18, R7 ;  /* 0x00000018ff037819 */ /* 0x000fc80000011607 */
[----:B------:R-:W-:-:S07]  /*5a10*/  LOP3.LUT R0, R0, 0x80, R3, 0xf8, !PT ;  /* 0x0000008000007812 */ /* 0x000fce00078ef803 */
.L_x_5592:
[----:B------:R-:W-:Y:S05]  /*5a20*/  BSYNC.RECONVERGENT B0 ;  /* 0x0000000000007941 */ /* 0x000fea0003800200 */
.L_x_5591:
[----:B------:R0:W-:Y:S01]  /*5a30*/  STG.E.U8 desc[UR36][R4.64], R0 ;  /* 0x0000000004007986 */ /* 0x0001e2000c101124 */
[----:B------:R-:W-:Y:S05]  /*5a40*/  BRA `(.L_x_5577) ;  /* 0x0000000400e07947 */ /* 0x000fea0003800000 */
.L_x_5585:
        /* <DEDUP_REMOVED lines=26> */
.L_x_5595:
[----:B------:R-:W0:Y:S02]  /*5bf0*/  F2I.U64.F64.TRUNC R28, R28 ;  /* 0x0000001c001c7311 */ /* 0x000e24000030d800 */
[----:B0-----:R1:W-:Y:S01]  /*5c00*/  STG.E.64 desc[UR36][R4.64], R28 ;  /* 0x0000001c04007986 */ /* 0x0013e2000c101b24 */
[----:B------:R-:W-:Y:S05]  /*5c10*/  BRA `(.L_x_5577) ;  /* 0x00000004006c7947 */ /* 0x000fea0003800000 */
.L_x_5594:
[----:B------:R-:W0:Y:S02]  /*5c20*/  F2I.U32.F64.TRUNC R29, R28 ;  /* 0x0000001c001d7311 */ /* 0x000e24000030d000 */
[----:B0-----:R0:W-:Y:S01]  /*5c30*/  STG.E desc[UR36][R4.64], R29 ;  /* 0x0000001d04007986 */ /* 0x0011e2000c101924 */
[----:B------:R-:W-:Y:S05]  /*5c40*/  BRA `(.L_x_5577) ;  /* 0x0000000400607947 */ /* 0x000fea0003800000 */
.L_x_5584:
        /* <DEDUP_REMOVED lines=10> */
.L_x_5597:
[----:B------:R-:W-:-:S05]  /*5cf0*/  CS2R R30, SRZ ;  /* 0x00000000001e7805 */ /* 0x000fca000001ff00 */
[----:B------:R0:W-:Y:S01]  /*5d00*/  STG.E.128 desc[UR36][R4.64], R28 ;  /* 0x0000001c04007986 */ /* 0x0001e2000c101d24 */
[----:B------:R-:W-:Y:S05]  /*5d10*/  BRA `(.L_x_5577) ;  /* 0x00000004002c7947 */ /* 0x000fea0003800000 */
.L_x_5596:
[----:B------:R-:W-:-:S13]  /*5d20*/  ISETP.NE.AND P0, PT, R0, 0xf, PT ;  /* 0x0000000f0000780c */ /* 0x000fda0003f05270 */
[----:B------:R-:W-:Y:S05]  /*5d30*/  @!P0 BRA `(.L_x_5598) ;  /* 0x0000000400088947 */ /* 0x000fea0003800000 */
[----:B------:R-:W-:-:S13]  /*5d40*/  ISETP.NE.AND P0, PT, R0, 0x17, PT ;  /* 0x000000170000780c */ /* 0x000fda0003f05270 */
[----:B------:R-:W-:Y:S05]  /*5d50*/  @!P0 BRA `(.L_x_5599) ;  /* 0x0000000000a08947 */ /* 0x000fea0003800000 */
[----:B------:R-:W-:-:S13]  /*5d60*/  ISETP.NE.AND P0, PT, R0, 0x18, PT ;  /* 0x000000180000780c */ /* 0x000fda0003f05270 */
[----:B------:R-:W-:Y:S05]  /*5d70*/  @!P0 BRA `(.L_x_5600) ;  /* 0x0000000000448947 */ /* 0x000fea0003800000 */
.L_x_5576:
        /* <DEDUP_REMOVED lines=16> */
.L_x_5601:
[----:B------:R-:W-:Y:S05]  /*5e80*/  BRA `(.L_x_5577) ;  /* 0x0000000000d07947 */ /* 0x000fea0003800000 */
.L_x_5600:
        /* <DEDUP_REMOVED lines=17> */
.L_x_5603:
[----:B------:R-:W-:Y:S05]  /*5fa0*/  BSYNC.RECONVERGENT B0 ;  /* 0x0000000000007941 */ /* 0x000fea0003800200 */
.L_x_5602:
[----:B------:R-:W-:-:S05]  /*5fb0*/  LOP3.LUT R3, R0, 0x80, R3, 0xf8, !PT ;  /* 0x0000008000037812 */ /* 0x000fca00078ef803 */
[----:B------:R0:W-:Y:S01]  /*5fc0*/  STG.E.U8 desc[UR36][R4.64], R3 ;  /* 0x0000000304007986 */ /* 0x0001e2000c101124 */
[----:B------:R-:W-:Y:S05]  /*5fd0*/  BRA `(.L_x_5577) ;  /* 0x00000000007c7947 */ /* 0x000fea0003800000 */
.L_x_5599:
        /* <DEDUP_REMOVED lines=16> */
.L_x_5605:
[----:B------:R-:W-:Y:S01]  /*60e0*/  IMAD.MOV.U32 R0, RZ, RZ, 0x7f ;  /* 0x0000007fff007424 */ /* 0x000fe200078e00ff */
[----:B------:R-:W-:-:S04]  /*60f0*/  ISETP.GT.U32.AND P0, PT, R3, 0x7f800000, PT ;  /* 0x7f8000000300780c */ /* 0x000fc80003f04070 */
[----:B------:R-:W-:-:S09]  /*6100*/  SEL R0, R0, 0x7c, P0 ;  /* 0x0000007c00007807 */ /* 0x000fd20000000000 */
.L_x_5606:
[----:B------:R-:W-:Y:S05]  /*6110*/  BSYNC.RECONVERGENT B0 ;  /* 0x0000000000007941 */ /* 0x000fea0003800200 */
.L_x_5604:
[----:B------:R-:W-:-:S04]  /*6120*/  SHF.R.U32.HI R3, RZ, 0x18, R7 ;  /* 0x00000018ff037819 */ /* 0x000fc80000011607 */
[----:B------:R-:W-:-:S05]  /*6130*/  LOP3.LUT R3, R0, 0x80, R3, 0xf8, !PT ;  /* 0x0000008000037812 */ /* 0x000fca00078ef803 */
[----:B------:R0:W-:Y:S01]  /*6140*/  STG.E.U8 desc[UR36][R4.64], R3 ;  /* 0x0000000304007986 */ /* 0x0001e2000c101124 */
[----:B------:R-:W-:Y:S05]  /*6150*/  BRA `(.L_x_5577) ;  /* 0x00000000001c7947 */ /* 0x000fea0003800000 */
.L_x_5598:
[----:B------:R-:W-:Y:S01]  /*6160*/  UMOV UR4, 0xf0000000 ;  /* 0xf000000000047882 */ /* 0x000fe20000000000 */
[----:B------:R-:W-:Y:S01]  /*6170*/  UMOV UR5, 0x380fffff ;  /* 0x380fffff00057882 */ /* 0x000fe20000000000 */
[----:B------:R-:W0:Y:S01]  /*6180*/  F2F.F32.F64 R0, R28 ;  /* 0x0000001c00007310 */ /* 0x000e220000301000 */
[----:B------:R-:W-:-:S14]  /*6190*/  DSETP.GEU.AND P0, PT, |R28|, UR4, PT ;  /* 0x000000041c007e2a */ /* 0x000fdc000bf0e200 */
[----:B0-----:R-:W-:-:S05]  /*61a0*/  @!P0 FMUL R0, R0, 1.175494350822287508e-38 ;  /* 0x0080000000008820 */ /* 0x001fca0000400000 */
[----:B------:R-:W-:-:S05]  /*61b0*/  F2FP.BF16.F32.PACK_AB R0, RZ, R0 ;  /* 0x00000000ff00723e */ /* 0x000fca00000010ff */
[----:B------:R0:W-:Y:S02]  /*61c0*/  STG.E.U16 desc[UR36][R4.64], R0 ;  /* 0x0000000004007986 */ /* 0x0001e4000c101524 */
.L_x_5577:
[----:B------:R-:W-:-:S07]  /*61d0*/  VIADD R23, R23, 0x80 ;  /* 0x0000008017177836 */ /* 0x000fce0000000000 */
.L_x_5534:
[----:B------:R-:W-:-:S13]  /*61e0*/  ISETP.GE.AND P0, PT, R23, R19, PT ;  /* 0x000000131700720c */ /* 0x000fda0003f06270 */
[----:B------:R-:W-:Y:S05]  /*61f0*/  @P0 BREAK.RELIABLE B6 ;  /* 0x0000000000060942 */ /* 0x000fea0003800100 */
[----:B------:R-:W-:Y:S05]  /*6200*/  @P0 BRA `(.L_x_5571) ;  /* 0x00000010004c0947 */ /* 0x000fea0003800000 */
[----:B------:R-:W-:Y:S05]  /*6210*/  BSYNC.RELIABLE B6 ;  /* 0x0000000000067941 */ /* 0x000fea0003800100 */
.L_x_5533:
        /* <DEDUP_REMOVED lines=21> */
.L_x_5610:
[----:B------:R-:W0:Y:S02]  /*6370*/  F2I.S64.F64.TRUNC R24, R24 ;  /* 0x0000001800187311 */ /* 0x000e24000030d900 */
[----:B0-----:R-:W-:-:S05]  /*6380*/  IMAD.MOV.U32 R3, RZ, RZ, R24 ;  /* 0x000000ffff037224 */ /* 0x001fca00078e0018 */
[----:B------:R0:W-:Y:S01]  /*6390*/  STG.E.U8 desc[UR36][R4.64], R3 ;  /* 0x0000000304007986 */ /* 0x0001e2000c101124 */
[----:B------:R-:W-:Y:S05]  /*63a0*/  BRA `(.L_x_5612) ;  /* 0x0000000c00e07947 */ /* 0x000fea0003800000 */
.L_x_5609:
        /* <DEDUP_REMOVED lines=9> */
.L_x_5614:
[----:B------:R-:W0:Y:S02]  /*6440*/  F2I.F64.TRUNC R25, R24 ;  /* 0x0000001800197311 */ /* 0x000e24000030d100 */
[----:B0-----:R0:W-:Y:S01]  /*6450*/  STG.E desc[UR36][R4.64], R25 ;  /* 0x0000001904007986 */ /* 0x0011e2000c101924 */
[----:B------:R-:W-:Y:S05]  /*6460*/  BRA `(.L_x_5612) ;  /* 0x0000000c00b07947 */ /* 0x000fea0003800000 */
.L_x_5613:
[----:B------:R-:W0:Y:S02]  /*6470*/  F2I.F64.TRUNC R25, R24 ;  /* 0x0000001800197311 */ /* 0x000e24000030d100 */
[----:B0-----:R0:W-:Y:S01]  /*6480*/  STG.E.U16 desc[UR36][R4.64], R25 ;  /* 0x0000001904007986 */ /* 0x0011e2000c101524 */
[----:B------:R-:W-:Y:S05]  /*6490*/  BRA `(.L_x_5612) ;  /* 0x0000000c00a47947 */ /* 0x000fea0003800000 */
.L_x_5608:
        /* <DEDUP_REMOVED lines=13> */
.L_x_5616:
        /* <DEDUP_REMOVED lines=8> */
.L_x_5615:
        /* <DEDUP_REMOVED lines=14> */
.L_x_5618:
        /* <DEDUP_REMOVED lines=9> */
.L_x_5617:
[----:B------:R0:W-:Y:S01]  /*6760*/  STG.E.64 desc[UR36][R4.64], R24 ;  /* 0x0000001804007986 */ /* 0x0001e2000c101b24 */
[----:B------:R-:W-:Y:S05]  /*6770*/  BRA `(.L_x_5612) ;  /* 0x0000000800ec7947 */ /* 0x000fea0003800000 */
.L_x_5607:
        /* <DEDUP_REMOVED lines=13> */
.L_x_5622:
        /* <DEDUP_REMOVED lines=22> */
.L_x_5625:
[----:B------:R-:W-:-:S04]  /*69b0*/  SHF.R.U32.HI R3, RZ, 0x18, R7 ;  /* 0x00000018ff037819 */ /* 0x000fc80000011607 */
[----:B------:R-:W-:-:S07]  /*69c0*/  LOP3.LUT R0, R0, 0x80, R3, 0xf8, !PT ;  /* 0x0000008000007812 */ /* 0x000fce00078ef803 */
.L_x_5624:
[----:B------:R-:W-:Y:S05]  /*69d0*/  BSYNC.RECONVERGENT B0 ;  /* 0x0000000000007941 */ /* 0x000fea0003800200 */
.L_x_5623:
[----:B------:R4:W-:Y:S01]  /*69e0*/  STG.E.U8 desc[UR36][R4.64], R0 ;  /* 0x0000000004007986 */ /* 0x0009e2000c101124 */
[----:B------:R-:W-:Y:S05]  /*69f0*/  BRA `(.L_x_5612) ;  /* 0x00000008004c7947 */ /* 0x000fea0003800000 */
.L_x_5621:
        /* <DEDUP_REMOVED lines=22> */
.L_x_5628:
[----:B------:R-:W-:-:S04]  /*6b60*/  SHF.R.U32.HI R3, RZ, 0x18, R7 ;  /* 0x00000018ff037819 */ /* 0x000fc80000011607 */
[----:B------:R-:W-:-:S07]  /*6b70*/  LOP3.LUT R0, R0, 0x80, R3, 0xf8, !PT ;  /* 0x0000008000007812 */ /* 0x000fce00078ef803 */
.L_x_5627:
[----:B------:R-:W-:Y:S05]  /*6b80*/  BSYNC.RECONVERGENT B0 ;  /* 0x0000000000007941 */ /* 0x000fea0003800200 */
.L_x_5626:
[----:B------:R3:W-:Y:S01]  /*6b90*/  STG.E.U8 desc[UR36][R4.64], R0 ;  /* 0x0000000004007986 */ /* 0x0007e2000c101124 */
[----:B------:R-:W-:Y:S05]  /*6ba0*/  BRA `(.L_x_5612) ;  /* 0x0000000400e07947 */ /* 0x000fea0003800000 */
.L_x_5620:
        /* <DEDUP_REMOVED lines=26> */
.L_x_5630:
[----:B------:R-:W0:Y:S02]  /*6d50*/  F2I.U64.F64.TRUNC R24, R24 ;  /* 0x0000001800187311 */ /* 0x000e24000030d800 */
[----:B0-----:R0:W-:Y:S01]  /*6d60*/  STG.E.64 desc[UR36][R4.64], R24 ;  /* 0x0000001804007986 */ /* 0x0011e2000c101b24 */
[----:B------:R-:W-:Y:S05]  /*6d70*/  BRA `(.L_x_5612) ;  /* 0x00000004006c7947 */ /* 0x000fea0003800000 */
.L_x_5629:
[----:B------:R-:W0:Y:S02]  /*6d80*/  F2I.U32.F64.TRUNC R25, R24 ;  /* 0x0000001800197311 */ /* 0x000e24000030d000 */
[----:B0-----:R2:W-:Y:S01]  /*6d90*/  STG.E desc[UR36][R4.64], R25 ;  /* 0x0000001904007986 */ /* 0x0015e2000c101924 */
[----:B------:R-:W-:Y:S05]  /*6da0*/  BRA `(.L_x_5612) ;  /* 0x0000000400607947 */ /* 0x000fea0003800000 */
.L_x_5619:
        /* <DEDUP_REMOVED lines=10> */
.L_x_5632:
[----:B------:R-:W-:-:S05]  /*6e50*/  CS2R R26, SRZ ;  /* 0x00000000001a7805 */ /* 0x000fca000001ff00 */
[----:B------:R0:W-:Y:S01]  /*6e60*/  STG.E.128 desc[UR36][R4.64], R24 ;  /* 0x0000001804007986 */ /* 0x0001e2000c101d24 */
[----:B------:R-:W-:Y:S05]  /*6e70*/  BRA `(.L_x_5612) ;  /* 0x00000004002c7947 */ /* 0x000fea0003800000 */
.L_x_5631:
[----:B------:R-:W-:-:S13]  /*6e80*/  ISETP.NE.AND P0, PT, R0, 0xf, PT ;  /* 0x0000000f0000780c */ /* 0x000fda0003f05270 */
[----:B------:R-:W-:Y:S05]  /*6e90*/  @!P0 BRA `(.L_x_5633) ;  /* 0x0000000400088947 */ /* 0x000fea0003800000 */
[----:B------:R-:W-:-:S13]  /*6ea0*/  ISETP.NE.AND P0, PT, R0, 0x17, PT ;  /* 0x000000170000780c */ /* 0x000fda0003f05270 */
[----:B------:R-:W-:Y:S05]  /*6eb0*/  @!P0 BRA `(.L_x_5634) ;  /* 0x0000000000a08947 */ /* 0x000fea0003800000 */
[----:B------:R-:W-:-:S13]  /*6ec0*/  ISETP.NE.AND P0, PT, R0, 0x18, PT ;  /* 0x000000180000780c */ /* 0x000fda0003f05270 */
[----:B------:R-:W-:Y:S05]  /*6ed0*/  @!P0 BRA `(.L_x_5635) ;  /* 0x0000000000448947 */ /* 0x000fea0003800000 */
.L_x_5611:
        /* <DEDUP_REMOVED lines=16> */
.L_x_5636:
[----:B------:R-:W-:Y:S05]  /*6fe0*/  BRA `(.L_x_5612) ;  /* 0x0000000000d07947 */ /* 0x000fea0003800000 */
.L_x_5635:
        /* <DEDUP_REMOVED lines=17> */
.L_x_5638:
[----:B------:R-:W-:Y:S05]  /*7100*/  BSYNC.RECONVERGENT B0 ;  /* 0x0000000000007941 */ /* 0x000fea0003800200 */
.L_x_5637:
[----:B------:R-:W-:-:S05]  /*7110*/  LOP3.LUT R3, R0, 0x80, R3, 0xf8, !PT ;  /* 0x0000008000037812 */ /* 0x000fca00078ef803 */
[----:B------:R0:W-:Y:S01]  /*7120*/  STG.E.U8 desc[UR36][R4.64], R3 ;  /* 0x0000000304007986 */ /* 0x0001e2000c101124 */
[----:B------:R-:W-:Y:S05]  /*7130*/  BRA `(.L_x_5612) ;  /* 0x00000000007c7947 */ /* 0x000fea0003800000 */
.L_x_5634:
        /* <DEDUP_REMOVED lines=16> */
.L_x_5640:
[----:B------:R-:W-:Y:S01]  /*7240*/  IMAD.MOV.U32 R0, RZ, RZ, 0x7f ;  /* 0x0000007fff007424 */ /* 0x000fe200078e00ff */
[----:B------:R-:W-:-:S04]  /*7250*/  ISETP.GT.U32.AND P0, PT, R3, 0x7f800000, PT ;  /* 0x7f8000000300780c */ /* 0x000fc80003f04070 */
[----:B------:R-:W-:-:S09]  /*7260*/  SEL R0, R0, 0x7c, P0 ;  /* 0x0000007c00007807 */ /* 0x000fd20000000000 */
.L_x_5641:
[----:B------:R-:W-:Y:S05]  /*7270*/  BSYNC.RECONVERGENT B0 ;  /* 0x0000000000007941 */ /* 0x000fea0003800200 */
.L_x_5639:
[----:B------:R-:W-:-:S04]  /*7280*/  SHF.R.U32.HI R3, RZ, 0x18, R7 ;  /* 0x00000018ff037819 */ /* 0x000fc80000011607 */
[----:B------:R-:W-:-:S05]  /*7290*/  LOP3.LUT R3, R0, 0x80, R3, 0xf8, !PT ;  /* 0x0000008000037812 */ /* 0x000fca00078ef803 */
[----:B------:R0:W-:Y:S01]  /*72a0*/  STG.E.U8 desc[UR36][R4.64], R3 ;  /* 0x0000000304007986 */ /* 0x0001e2000c101124 */
[----:B------:R-:W-:Y:S05]  /*72b0*/  BRA `(.L_x_5612) ;  /* 0x00000000001c7947 */ /* 0x000fea0003800000 */
.L_x_5633:
[----:B------:R-:W-:Y:S01]  /*72c0*/  UMOV UR4, 0xf0000000 ;  /* 0xf000000000047882 */ /* 0x000fe20000000000 */
[----:B------:R-:W-:Y:S01]  /*72d0*/  UMOV UR5, 0x380fffff ;  /* 0x380fffff00057882 */ /* 0x000fe20000000000 */
[----:B------:R-:W0:Y:S01]  /*72e0*/  F2F.F32.F64 R0, R24 ;  /* 0x0000001800007310 */ /* 0x000e220000301000 */
[----:B------:R-:W-:-:S14]  /*72f0*/  DSETP.GEU.AND P0, PT, |R24|, UR4, PT ;  /* 0x0000000418007e2a */ /* 0x000fdc000bf0e200 */
[----:B0-----:R-:W-:-:S05]  /*7300*/  @!P0 FMUL R0, R0, 1.175494350822287508e-38 ;  /* 0x0080000000008820 */ /* 0x001fca0000400000 */
[----:B------:R-:W-:-:S05]  /*7310*/  F2FP.BF16.F32.PACK_AB R0, RZ, R0 ;  /* 0x00000000ff00723e */ /* 0x000fca00000010ff */
[----:B------:R0:W-:Y:S02]  /*7320*/  STG.E.U16 desc[UR36][R4.64], R0 ;  /* 0x0000000004007986 */ /* 0x0001e4000c101524 */
.L_x_5612:
[----:B------:R-:W-:-:S07]  /*7330*/  VIADD R23, R23, 0x80 ;  /* 0x0000008017177836 */ /* 0x000fce0000000000 */
.L_x_5571:
[----:B------:R-:W-:Y:S05]  /*7340*/  BSYNC.RECONVERGENT B7 ;  /* 0x0000000000077941 */ /* 0x000fea0003800200 */
.L_x_5532:
        /* <DEDUP_REMOVED lines=22> */
.L_x_5645:
[----:B------:R-:W0:Y:S02]  /*74b0*/  F2I.S64.F64.TRUNC R16, R16 ;  /* 0x0000001000107311 */ /* 0x000e24000030d900 */
[----:B0-----:R-:W-:-:S05]  /*74c0*/  IMAD.MOV.U32 R3, RZ, RZ, R16 ;  /* 0x000000ffff037224 */ /* 0x001fca00078e0010 */
[----:B------:R-:W-:Y:S01]  /*74d0*/  STG.E.U8 desc[UR36][R4.64], R3 ;  /* 0x0000000304007986 */ /* 0x000fe2000c101124 */
[----:B------:R-:W-:Y:S05]  /*74e0*/  EXIT ;  /* 0x000000000000794d */ /* 0x000fea0003800000 */
.L_x_5644:
        /* <DEDUP_REMOVED lines=9> */
.L_x_5648:
[----:B------:R-:W0:Y:S02]  /*7580*/  F2I.F64.TRUNC R17, R16 ;  /* 0x0000001000117311 */ /* 0x000e24000030d100 */
[----:B0-----:R-:W-:Y:S01]  /*7590*/  STG.E desc[UR36][R4.64], R17 ;  /* 0x0000001104007986 */ /* 0x001fe2000c101924 */
[----:B------:R-:W-:Y:S05]  /*75a0*/  EXIT ;  /* 0x000000000000794d */ /* 0x000fea0003800000 */
.L_x_5647:
[----:B------:R-:W0:Y:S02]  /*75b0*/  F2I.F64.TRUNC R17, R16 ;  /* 0x0000001000117311 */ /* 0x000e24000030d100 */
[----:B0-----:R-:W-:Y:S01]  /*75c0*/  STG.E.U16 desc[UR36][R4.64], R17 ;  /* 0x0000001104007986 */ /* 0x001fe2000c101524 */
[----:B------:R-:W-:Y:S05]  /*75d0*/  EXIT ;  /* 0x000000000000794d */ /* 0x000fea0003800000 */
.L_x_5643:
        /* <DEDUP_REMOVED lines=13> */
.L_x_5650:
        /* <DEDUP_REMOVED lines=8> */
.L_x_5649:
        /* <DEDUP_REMOVED lines=14> */
.L_x_5652:
        /* <DEDUP_REMOVED lines=9> */
.L_x_5651:
[----:B------:R-:W-:Y:S01]  /*78a0*/  STG.E.64 desc[UR36][R4.64], R16 ;  /* 0x0000001004007986 */ /* 0x000fe2000c101b24 */
[----:B------:R-:W-:Y:S05]  /*78b0*/  EXIT ;  /* 0x000000000000794d */ /* 0x000fea0003800000 */
.L_x_5642:
        /* <DEDUP_REMOVED lines=13> */
.L_x_5656:
        /* <DEDUP_REMOVED lines=21> */
.L_x_5659:
[----:B------:R-:W-:-:S04]  /*7ae0*/  SHF.R.U32.HI R3, RZ, 0x18, R7 ;  /* 0x00000018ff037819 */ /* 0x000fc80000011607 */
[----:B------:R-:W-:-:S04]  /*7af0*/  LOP3.LUT R0, R0, 0x80, R3, 0xf8, !PT ;  /* 0x0000008000007812 */ /* 0x000fc800078ef803 */
[----:B------:R-:W-:-:S07]  /*7b00*/  PRMT R2, R0, 0x7610, R2 ;  /* 0x0000761000027816 */ /* 0x000fce0000000002 */
.L_x_5658:
[----:B------:R-:W-:Y:S05]  /*7b10*/  BSYNC.RECONVERGENT B0 ;  /* 0x0000000000007941 */ /* 0x000fea0003800200 */
.L_x_5657:
[----:B------:R-:W-:Y:S01]  /*7b20*/  STG.E.U8 desc[UR36][R4.64], R2 ;  /* 0x0000000204007986 */ /* 0x000fe2000c101124 */
[----:B------:R-:W-:Y:S05]  /*7b30*/  EXIT ;  /* 0x000000000000794d */ /* 0x000fea0003800000 */
.L_x_5655:
        /* <DEDUP_REMOVED lines=21> */
.L_x_5662:
[----:B------:R-:W-:-:S04]  /*7c90*/  SHF.R.U32.HI R3, RZ, 0x18, R7 ;  /* 0x00000018ff037819 */ /* 0x000fc80000011607 */
[----:B------:R-:W-:-:S04]  /*7ca0*/  LOP3.LUT R0, R0, 0x80, R3, 0xf8, !PT ;  /* 0x0000008000007812 */ /* 0x000fc800078ef803 */
[----:B------:R-:W-:-:S07]  /*7cb0*/  PRMT R2, R0, 0x7610, R2 ;  /* 0x0000761000027816 */ /* 0x000fce0000000002 */
.L_x_5661:
[----:B------:R-:W-:Y:S05]  /*7cc0*/  BSYNC.RECONVERGENT B0 ;  /* 0x0000000000007941 */ /* 0x000fea0003800200 */
.L_x_5660:
[----:B------:R-:W-:Y:S01]  /*7cd0*/  STG.E.U8 desc[UR36][R4.64], R2 ;  /* 0x0000000204007986 */ /* 0x000fe2000c101124 */
[----:B------:R-:W-:Y:S05]  /*7ce0*/  EXIT ;  /* 0x000000000000794d */ /* 0x000fea0003800000 */
.L_x_5654:
        /* <DEDUP_REMOVED lines=26> */
.L_x_5664:
[----:B------:R-:W0:Y:S02]  /*7e90*/  F2I.U64.F64.TRUNC R16, R16 ;  /* 0x0000001000107311 */ /* 0x000e24000030d800 */
[----:B0-----:R-:W-:Y:S01]  /*7ea0*/  STG.E.64 desc[UR36][R4.64], R16 ;  /* 0x0000001004007986 */ /* 0x001fe2000c101b24 */
[----:B------:R-:W-:Y:S05]  /*7eb0*/  EXIT ;  /* 0x000000000000794d */ /* 0x000fea0003800000 */
.L_x_5663:
[----:B------:R-:W0:Y:S02]  /*7ec0*/  F2I.U32.F64.TRUNC R17, R16 ;  /* 0x0000001000117311 */ /* 0x000e24000030d000 */
[----:B0-----:R-:W-:Y:S01]  /*7ed0*/  STG.E desc[UR36][R4.64], R17 ;  /* 0x0000001104007986 */ /* 0x001fe2000c101924 */
[----:B------:R-:W-:Y:S05]  /*7ee0*/  EXIT ;  /* 0x000000000000794d */ /* 0x000fea0003800000 */
.L_x_5653:
        /* <DEDUP_REMOVED lines=10> */
.L_x_5666:
[----:B------:R-:W-:-:S05]  /*7f90*/  CS2R R18, SRZ ;  /* 0x0000000000127805 */ /* 0x000fca000001ff00 */
[----:B------:R-:W-:Y:S01]  /*7fa0*/  STG.E.128 desc[UR36][R4.64], R16 ;  /* 0x0000001004007986 */ /* 0x000fe2000c101d24 */
[----:B------:R-:W-:Y:S05]  /*7fb0*/  EXIT ;  /* 0x000000000000794d */ /* 0x000fea0003800000 */
.L_x_5665:
[----:B------:R-:W-:-:S13]  /*7fc0*/  ISETP.NE.AND P0, PT, R0, 0xf, PT ;  /* 0x0000000f0000780c */ /* 0x000fda0003f05270 */
[----:B------:R-:W-:Y:S05]  /*7fd0*/  @!P0 BRA `(.L_x_5667) ;  /* 0x0000000400088947 */ /* 0x000fea0003800000 */
[----:B------:R-:W-:-:S13]  /*7fe0*/  ISETP.NE.AND P0, PT, R0, 0x17, PT ;  /* 0x000000170000780c */ /* 0x000fda0003f05270 */
[----:B------:R-:W-:Y:S05]  /*7ff0*/  @!P0 BRA `(.L_x_5668) ;  /* 0x0000000000a08947 */ /* 0x000fea0003800000 */
[----:B------:R-:W-:-:S13]  /*8000*/  ISETP.NE.AND P0, PT, R0, 0x18, PT ;  /* 0x000000180000780c */ /* 0x000fda0003f05270 */
[----:B------:R-:W-:Y:S05]  /*8010*/  @!P0 BRA `(.L_x_5669) ;  /* 0x0000000000448947 */ /* 0x000fea0003800000 */
.L_x_5646:
        /* <DEDUP_REMOVED lines=16> */
.L_x_5670:
[----:B------:R-:W-:Y:S05]  /*8120*/  EXIT ;  /* 0x000000000000794d */ /* 0x000fea0003800000 */
.L_x_5669:
        /* <DEDUP_REMOVED lines=17> */
.L_x_5672:
[----:B------:R-:W-:Y:S05]  /*8240*/  BSYNC.RECONVERGENT B0 ;  /* 0x0000000000007941 */ /* 0x000fea0003800200 */
.L_x_5671:
[----:B------:R-:W-:-:S05]  /*8250*/  LOP3.LUT R3, R0, 0x80, R3, 0xf8, !PT ;  /* 0x0000008000037812 */ /* 0x000fca00078ef803 */
[----:B------:R-:W-:Y:S01]  /*8260*/  STG.E.U8 desc[UR36][R4.64], R3 ;  /* 0x0000000304007986 */ /* 0x000fe2000c101124 */
[----:B------:R-:W-:Y:S05]  /*8270*/  EXIT ;  /* 0x000000000000794d */ /* 0x000fea0003800000 */
.L_x_5668:
        /* <DEDUP_REMOVED lines=16> */
.L_x_5674:
[----:B------:R-:W-:Y:S01]  /*8380*/  IMAD.MOV.U32 R0, RZ, RZ, 0x7f ;  /* 0x0000007fff007424 */ /* 0x000fe200078e00ff */
[----:B------:R-:W-:-:S04]  /*8390*/  ISETP.GT.U32.AND P0, PT, R2, 0x7f800000, PT ;  /* 0x7f8000000200780c */ /* 0x000fc80003f04070 */
[----:B------:R-:W-:-:S09]  /*83a0*/  SEL R0, R0, 0x7c, P0 ;  /* 0x0000007c00007807 */ /* 0x000fd20000000000 */
.L_x_5675:
[----:B------:R-:W-:Y:S05]  /*83b0*/  BSYNC.RECONVERGENT B0 ;  /* 0x0000000000007941 */ /* 0x000fea0003800200 */
.L_x_5673:
[----:B------:R-:W-:-:S04]  /*83c0*/  SHF.R.U32.HI R3, RZ, 0x18, R3 ;  /* 0x00000018ff037819 */ /* 0x000fc80000011603 */
[----:B------:R-:W-:-:S05]  /*83d0*/  LOP3.LUT R3, R0, 0x80, R3, 0xf8, !PT ;  /* 0x0000008000037812 */ /* 0x000fca00078ef803 */
[----:B------:R-:W-:Y:S01]  /*83e0*/  STG.E.U8 desc[UR36][R4.64], R3 ;  /* 0x0000000304007986 */ /* 0x000fe2000c101124 */
[----:B------:R-:W-:Y:S05]  /*83f0*/  EXIT ;  /* 0x000000000000794d */ /* 0x000fea0003800000 */
.L_x_5667:
        /* <DEDUP_REMOVED lines=8> */
.L_x_5676:
        /* <DEDUP_REMOVED lines=16> */
.L_x_5770:


//--------------------- .text._ZN2at6native18elementwise_kernelILi128ELi2EZNS0_22gpu_kernel_impl_nocastIZZZNS0_66_GLOBAL__N__d53a5ca4_28_ActivationLeakyReluKernel_cu_9e10b42f_311217leaky_relu_kernelERNS_18TensorIteratorBaseERKN3c106ScalarEENKUlvE_clEvENKUlvE_clEvEUldE_EEvS5_RKT_EUliE_EEviT1_ --------------------------
	.section	.text._ZN2at6native18elementwise_kernelILi128ELi2EZNS0_22gpu_kernel_impl_nocastIZZZNS0_66_GLOBAL__N__d53a5ca4_28_ActivationLeakyReluKernel_cu_9e10b42f_311217leaky_relu_kernelERNS_18TensorIteratorBaseERKN3c106ScalarEENKUlvE_clEvENKUlvE_clEvEUldE_EEvS5_RKT_EUliE_EEviT1_,"ax",@progbits
	.align	128
        .global         _ZN2at6native18elementwise_kernelILi128ELi2EZNS0_22gpu_kernel_impl_nocastIZZZNS0_66_GLOBAL__N__d53a5ca4_28_ActivationLeakyReluKernel_cu_9e10b42f_311217leaky_relu_kernelERNS_18TensorIteratorBaseERKN3c106ScalarEENKUlvE_clEvENKUlvE_clEvEUldE_EEvS5_RKT_EUliE_EEviT1_
        .type           _ZN2at6native18elementwise_kernelILi128ELi2EZNS0_22gpu_kernel_impl_nocastIZZZNS0_66_GLOBAL__N__d53a5ca4_28_ActivationLeakyReluKernel_cu_9e10b42f_311217leaky_relu_kernelERNS_18TensorIteratorBaseERKN3c106ScalarEENKUlvE_clEvENKUlvE_clEvEUldE_EEvS5_RKT_EUliE_EEviT1_,@function
        .size           _ZN2at6native18elementwise_kernelILi128ELi2EZNS0_22gpu_kernel_impl_nocastIZZZNS0_66_GLOBAL__N__d53a5ca4_28_ActivationLeakyReluKernel_cu_9e10b42f_311217leaky_relu_kernelERNS_18TensorIteratorBaseERKN3c106ScalarEENKUlvE_clEvENKUlvE_clEvEUldE_EEvS5_RKT_EUliE_EEviT1_,(.L_x_5771 - _ZN2at6native18elementwise_kernelILi128ELi2EZNS0_22gpu_kernel_impl_nocastIZZZNS0_66_GLOBAL__N__d53a5ca4_28_ActivationLeakyReluKernel_cu_9e10b42f_311217leaky_relu_kernelERNS_18TensorIteratorBaseERKN3c106ScalarEENKUlvE_clEvENKUlvE_clEvEUldE_EEvS5_RKT_EUliE_EEviT1_)
        .other          _ZN2at6native18elementwise_kernelILi128ELi2EZNS0_22gpu_kernel_impl_nocastIZZZNS0_66_GLOBAL__N__d53a5ca4_28_ActivationLeakyReluKernel_cu_9e10b42f_311217leaky_relu_kernelERNS_18TensorIteratorBaseERKN3c106ScalarEENKUlvE_clEvENKUlvE_clEvEUldE_EEvS5_RKT_EUliE_EEviT1_,@"STO_CUDA_ENTRY STV_DEFAULT"
_ZN2at6native18elementwise_kernelILi128ELi2EZNS0_22gpu_kernel_impl_nocastIZZZNS0_66_GLOBAL__N__d53a5ca4_28_ActivationLeakyReluKernel_cu_9e10b42f_311217leaky_relu_kernelERNS_18TensorIteratorBaseERKN3c106ScalarEENKUlvE_clEvENKUlvE_clEvEUldE_EEvS5_RKT_EUliE_EEviT1_:
.text._ZN2at6native18elementwise_kernelILi128ELi2EZNS0_22gpu_kernel_impl_nocastIZZZNS0_66_GLOBAL__N__d53a5ca4_28_ActivationLeakyReluKernel_cu_9e10b42f_311217leaky_relu_kernelERNS_18TensorIteratorBaseERKN3c106ScalarEENKUlvE_clEvENKUlvE_clEvEUldE_EEvS5_RKT_EUliE_EEviT1_:
        /* <DEDUP_REMOVED lines=14> */
[----:B------:R-:W1:Y:S01]  /*00e0*/  LDCU.64 UR8, c[0x0][0x590] ;  /* 0x0000b200ff0877ac */ /* 0x000e620008000a00 */
[----:B0-----:R-:W1:Y:S06]  /*00f0*/  LDG.E.64 R4, desc[UR6][R4.64] ;  /* 0x0000000604047981 */ /* 0x001e6c000c1e1b00 */
[----:B------:R-:W0:Y:S01]  /*0100*/  LDC.64 R8, c[0x0][0x580] ;  /* 0x00016000ff087b82 */ /* 0x000e220000000a00 */
[----:B------:R-:W-:Y:S01]  /*0110*/  IADD3 R3, PT, PT, R3, 0x80, RZ ;  /* 0x0000008003037810 */ /* 0x000fe20007ffe0ff */
[----:B-1----:R-:W-:-:S02]  /*0120*/  DMUL R6, R4, UR8 ;  /* 0x0000000804067c28 */ /* 0x002fc40008000000 */
[----:B------:R-:W-:-:S08]  /*0130*/  DSETP.GT.AND P0, PT, R4, RZ, PT ;  /* 0x000000ff0400722a */ /* 0x000fd00003f04000 */
[----:B------:R-:W-:Y:S02]  /*0140*/  FSEL R6, R4, R6, P0 ;  /* 0x0000000604067208 */ /* 0x000fe40000000000 */
[----:B------:R-:W-:-:S05]  /*0150*/  FSEL R7, R5, R7, P0 ;  /* 0x0000000705077208 */ /* 0x000fca0000000000 */
[----:B0-----:R0:W-:Y:S02]  /*0160*/  STG.E.64 desc[UR6][R8.64], R6 ;  /* 0x0000000608007986 */ /* 0x0011e4000c101b06 */
.L_x_5679:
[----:B------:R-:W-:Y:S05]  /*0170*/  BSYNC.RECONVERGENT B0 ;  /* 0x0000000000007941 */ /* 0x000fea0003800200 */
.L_x_5678:
[----:B------:R-:W-:-:S13]  /*0180*/  ISETP.GE.AND P0, PT, R3, UR4, PT ;  /* 0x0000000403007c0c */ /* 0x000fda000bf06270 */
[----:B------:R-:W-:Y:S05]  /*0190*/  @P0 EXIT ;  /* 0x000000000000094d */ /* 0x000fea0003800000 */
[----:B0-----:R-:W0:Y:S01]  /*01a0*/  LDC.64 R6, c[0x0][0x588] ;  /* 0x00016200ff067b82 */ /* 0x001e220000000a00 */
[----:B------:R-:W1:Y:S01]  /*01b0*/  LDCU.64 UR4, c[0x0][0x590] ;  /* 0x0000b200ff0477ac */ /* 0x000e620008000a00 */
[----:B0-----:R-:W1:Y:S06]  /*01c0*/  LDG.E.64 R2, desc[UR6][R6.64] ;  /* 0x0000000606027981 */ /* 0x001e6c000c1e1b00 */
[----:B------:R-:W0:Y:S01]  /*01d0*/  LDC.64 R8, c[0x0][0x580] ;  /* 0x00016000ff087b82 */ /* 0x000e220000000a00 */
[C---:B-1----:R-:W-:Y:S02]  /*01e0*/  DMUL R4, R2.reuse, UR4 ;  /* 0x0000000402047c28 */ /* 0x042fe40008000000 */
[----:B------:R-:W-:-:S08]  /*01f0*/  DSETP.GT.AND P0, PT, R2, RZ, PT ;  /* 0x000000ff0200722a */ /* 0x000fd00003f04000 */
[----:B------:R-:W-:Y:S02]  /*0200*/  FSEL R2, R2, R4, P0 ;  /* 0x0000000402027208 */ /* 0x000fe40000000000 */
[----:B------:R-:W-:-:S05]  /*0210*/  FSEL R3, R3, R5, P0 ;  /* 0x0000000503037208 */ /* 0x000fca0000000000 */
[----:B0-----:R-:W-:Y:S01]  /*0220*/  STG.E.64 desc[UR6][R8.64], R2 ;  /* 0x0000000208007986 */ /* 0x001fe2000c101b06 */
[----:B------:R-:W-:Y:S05]  /*0230*/  EXIT ;  /* 0x000000000000794d */ /* 0x000fea0003800000 */
.L_x_5677:
        /* <DEDUP_REMOVED lines=305> */
.L_x_5682:
[----:B------:R-:W0:Y:S02]  /*1550*/  LDCU.128 UR8, c[0x0][0x580] ;  /* 0x0000b000ff0877ac */ /* 0x000e240008000c00 */
[----:B0-----:R-:W-:-:S05]  /*1560*/  IADD3 R6, P0, PT, R4, UR10, RZ ;  /* 0x0000000a04067c10 */ /* 0x001fca000ff1e0ff */
[----:B------:R-:W-:Y:S01]  /*1570*/  IMAD.X R7, RZ, RZ, UR11, P0 ;  /* 0x0000000bff077e24 */ /* 0x000fe200080e06ff */
[----:B------:R-:W0:Y:S05]  /*1580*/  LDCU.64 UR10, c[0x0][0x590] ;  /* 0x0000b200ff0a77ac */ /* 0x000e2a0008000a00 */
[----:B------:R-:W0:Y:S01]  /*1590*/  LDG.E.64 R6, desc[UR6][R6.64] ;  /* 0x0000000606067981 */ /* 0x000e22000c1e1b00 */
[----:B------:R-:W-:Y:S02]  /*15a0*/  IADD3 R10, P1, PT, R5, UR8, RZ ;  /* 0x00000008050a7c10 */ /* 0x000fe4000ff3e0ff */
[----:B------:R-:W-:Y:S02]  /*15b0*/  IADD3 R3, PT, PT, R3, 0x80, RZ ;  /* 0x0000008003037810 */ /* 0x000fe40007ffe0ff */
[----:B------:R-:W-:Y:S01]  /*15c0*/  IADD3.X R11, PT, PT, RZ, UR9, RZ, P1, !PT ;  /* 0x00000009ff0b7c10 */ /* 0x000fe20008ffe4ff */
[----:B0-----:R-:W-:-:S02]  /*15d0*/  DMUL R8, R6, UR10 ;  /* 0x0000000a06087c28 */ /* 0x001fc40008000000 */
[----:B------:R-:W-:-:S08]  /*15e0*/  DSETP.GT.AND P0, PT, R6, RZ, PT ;  /* 0x000000ff0600722a */ /* 0x000fd00003f04000 */
[----:B------:R-:W-:Y:S02]  /*15f0*/  FSEL R4, R6, R8, P0 ;  /* 0x0000000806047208 */ /* 0x000fe40000000000 */
[----:B------:R-:W-:-:S05]  /*1600*/  FSEL R5, R7, R9, P0 ;  /* 0x0000000907057208 */ /* 0x000fca0000000000 */
[----:B------:R0:W-:Y:S02]  /*1610*/  STG.E.64 desc[UR6][R10.64], R4 ;  /* 0x000000040a007986 */ /* 0x0001e4000c101b06 */
.L_x_5681:
[----:B------:R-:W-:Y:S05]  /*1620*/  BSYNC.RECONVERGENT B0 ;  /* 0x0000000000007941 */ /* 0x000fea0003800200 */
.L_x_5680:
        /* <DEDUP_REMOVED lines=300> */
.L_x_5683:
[----:B------:R-:W0:Y:S01]  /*28f0*/  LDCU.128 UR8, c[0x0][0x580] ;  /* 0x0000b000ff0877ac */ /* 0x000e220008000c00 */
[----:B------:R-:W1:Y:S01]  /*2900*/  LDCU.64 UR4, c[0x0][0x590] ;  /* 0x0000b200ff0477ac */ /* 0x000e620008000a00 */
[----:B0-----:R-:W-:-:S04]  /*2910*/  IADD3 R4, P0, PT, R2, UR10, RZ ;  /* 0x0000000a02047c10 */ /* 0x001fc8000ff1e0ff */
[----:B------:R-:W-:-:S06]  /*2920*/  IADD3.X R5, PT, PT, RZ, UR11, RZ, P0, !PT ;  /* 0x0000000bff057c10 */ /* 0x000fcc00087fe4ff */
[----:B------:R-:W1:Y:S01]  /*2930*/  LDG.E.64 R4, desc[UR6][R4.64] ;  /* 0x0000000604047981 */ /* 0x000e62000c1e1b00 */
[----:B------:R-:W-:-:S04]  /*2940*/  IADD3 R8, P1, PT, R3, UR8, RZ ;  /* 0x0000000803087c10 */ /* 0x000fc8000ff3e0ff */
[----:B------:R-:W-:Y:S01]  /*2950*/  IADD3.X R9, PT, PT, RZ, UR9, RZ, P1, !PT ;  /* 0x00000009ff097c10 */ /* 0x000fe20008ffe4ff */
[C---:B-1----:R-:W-:Y:S02]  /*2960*/  DMUL R6, R4.reuse, UR4 ;  /* 0x0000000404067c28 */ /* 0x042fe40008000000 */
[----:B------:R-:W-:-:S08]  /*2970*/  DSETP.GT.AND P0, PT, R4, RZ, PT ;  /* 0x000000ff0400722a */ /* 0x000fd00003f04000 */
[----:B------:R-:W-:Y:S02]  /*2980*/  FSEL R2, R4, R6, P0 ;  /* 0x0000000604027208 */ /* 0x000fe40000000000 */
[----:B------:R-:W-:-:S05]  /*2990*/  FSEL R3, R5, R7, P0 ;  /* 0x0000000705037208 */ /* 0x000fca0000000000 */
[----:B------:R-:W-:Y:S01]  /*29a0*/  STG.E.64 desc[UR6][R8.64], R2 ;  /* 0x0000000208007986 */ /* 0x000fe2000c101b06 */
[----:B------:R-:W-:Y:S05]  /*29b0*/  EXIT ;  /* 0x000000000000794d */ /* 0x000fea0003800000 */
.L_x_5684:
        /* <DEDUP_REMOVED lines=12> */
.L_x_5771:


//--------------------- .text._ZN2at6native27unrolled_elementwise_kernelIZZZNS0_66_GLOBAL__N__d53a5ca4_28_ActivationLeakyReluKernel_cu_9e10b42f_311217leaky_relu_kernelERNS_18TensorIteratorBaseERKN3c106ScalarEENKUlvE_clEvENKUlvE_clEvEUldE_St5arrayIPcLm2EELi4E23TrivialOffsetCalculatorILi1EjESG_NS0_6memory15LoadWithoutCastENSH_16StoreWithoutCastEEEviT_T0_T2_T3_T4_T5_ --------------------------
	.section	.text._ZN2at6native27unrolled_elementwise_kernelIZZZNS0_66_GLOBAL__N__d53a5ca4_28_ActivationLeakyReluKernel_cu_9e10b42f_311217leaky_relu_kernelERNS_18TensorIteratorBaseERKN3c106ScalarEENKUlvE_clEvENKUlvE_clEvEUldE_St5arrayIPcLm2EELi4E23TrivialOffsetCalculatorILi1EjESG_NS0_6memory15LoadWithoutCastENSH_16StoreWithoutCastEEEviT_T0_T2_T3_T4_T5_,"ax",@progbits
	.align	128
        .global         _ZN2at6native27unrolled_elementwise_kernelIZZZNS0_66_GLOBAL__N__d53a5ca4_28_ActivationLeakyReluKernel_cu_9e10b42f_311217leaky_relu_kernelERNS_18TensorIteratorBaseERKN3c106ScalarEENKUlvE_clEvENKUlvE_clEvEUldE_St5arrayIPcLm2EELi4E23TrivialOffsetCalculatorILi1EjESG_NS0_6memory15LoadWithoutCastENSH_16StoreWithoutCastEEEviT_T0_T2_T3_T4_T5_
        .type           _ZN2at6native27unrolled_elementwise_kernelIZZZNS0_66_GLOBAL__N__d53a5ca4_28_ActivationLeakyReluKernel_cu_9e10b42f_311217leaky_relu_kernelERNS_18TensorIteratorBaseERKN3c106ScalarEENKUlvE_clEvENKUlvE_clEvEUldE_St5arrayIPcLm2EELi4E23TrivialOffsetCalculatorILi1EjESG_NS0_6memory15LoadWithoutCastENSH_16StoreWithoutCastEEEviT_T0_T2_T3_T4_T5_,@function
        .size           _ZN2at6native27unrolled_elementwise_kernelIZZZNS0_66_GLOBAL__N__d53a5ca4_28_ActivationLeakyReluKernel_cu_9e10b42f_311217leaky_relu_kernelERNS_18TensorIteratorBaseERKN3c106ScalarEENKUlvE_clEvENKUlvE_clEvEUldE_St5arrayIPcLm2EELi4E23TrivialOffsetCalculatorILi1EjESG_NS0_6memory15LoadWithoutCastENSH_16StoreWithoutCastEEEviT_T0_T2_T3_T4_T5_,(.L_x_5772 - _ZN2at6native27unrolled_elementwise_kernelIZZZNS0_66_GLOBAL__N__d53a5ca4_28_ActivationLeakyReluKernel_cu_9e10b42f_311217leaky_relu_kernelERNS_18TensorIteratorBaseERKN3c106ScalarEENKUlvE_clEvENKUlvE_clEvEUldE_St5arrayIPcLm2EELi4E23TrivialOffsetCalculatorILi1EjESG_NS0_6memory15LoadWithoutCastENSH_16StoreWithoutCastEEEviT_T0_T2_T3_T4_T5_)
        .other          _ZN2at6native27unrolled_elementwise_kernelIZZZNS0_66_GLOBAL__N__d53a5ca4_28_ActivationLeakyReluKernel_cu_9e10b42f_311217leaky_relu_kernelERNS_18TensorIteratorBaseERKN3c106ScalarEENKUlvE_clEvENKUlvE_clEvEUldE_St5arrayIPcLm2EELi4E23TrivialOffsetCalculatorILi1EjESG_NS0_6memory15LoadWithoutCastENSH_16StoreWithoutCastEEEviT_T0_T2_T3_T4_T5_,@"STO_CUDA_ENTRY STV_DEFAULT"
_ZN2at6native27unrolled_elementwise_kernelIZZZNS0_66_GLOBAL__N__d53a5ca4_28_ActivationLeakyReluKernel_cu_9e10b42f_311217leaky_relu_kernelERNS_18TensorIteratorBaseERKN3c106ScalarEENKUlvE_clEvENKUlvE_clEvEUldE_St5arrayIPcLm2EELi4E23TrivialOffsetCalculatorILi1EjESG_NS0_6memory15LoadWithoutCastENSH_16StoreWithoutCastEEEviT_T0_T2_T3_T4_T5_:
.text._ZN2at6native27unrolled_elementwise_kernelIZZZNS0_66_GLOBAL__N__d53a5ca4_28_ActivationLeakyReluKernel_cu_9e10b42f_311217leaky_relu_kernelERNS_18TensorIteratorBaseERKN3c106ScalarEENKUlvE_clEvENKUlvE_clEvEUldE_St5arrayIPcLm2EELi4E23TrivialOffsetCalculatorILi1EjESG_NS0_6memory15LoadWithoutCastENSH_16StoreWithoutCastEEEviT_T0_T2_T3_T4_T5_:
[----:B------:R-:W-:Y:S01]  /*0000*/  LDC R1, c[0x0][0x37c] ;  /* 0x0000df00ff017b82 */ /* 0x000fe20000000800 */
[----:B------:R-:W0:Y:S07]  /*0010*/  S2R R0, SR_CTAID.X ;  /* 0x0000000000007919 */ /* 0x000e2e0000002500 */
[----:B------:R-:W0:Y:S01]  /*0020*/  LDC R3, c[0x0][0x380] ;  /* 0x0000e000ff037b82 */ /* 0x000e220000000800 */
[----:B------:R-:W1:Y:S01]  /*0030*/  LDCU.64 UR4, c[0x0][0x358] ;  /* 0x00006b00ff0477ac */ /* 0x000e620008000a00 */
[----:B------:R-:W2:Y:S01]  /*0040*/  S2R R17, SR_TID.X ;  /* 0x0000000000117919 */ /* 0x000ea20000002100 */
[----:B------:R-:W3:Y:S01]  /*0050*/  LDCU.64 UR6, c[0x0][0x388] ;  /* 0x00007100ff0677ac */ /* 0x000ee20008000a00 */
        /* <DEDUP_REMOVED lines=12> */
[----:B------:R-:W-:-:S11]  /*0120*/  CS2R R4, SRZ ;  /* 0x0000000000047805 */ /* 0x000fd6000001ff00 */
[----:B------:R-:W-:Y:S01]  /*0130*/  @!P3 IMAD R23, R0, 0x200, R17 ;  /* 0x000002000017b824 */ /* 0x000fe200078e0211 */
[----:B------:R-:W-:Y:S01]  /*0140*/  @!P3 IADD3 R17, PT, PT, R17, 0x80, RZ ;  /* 0x000000801111b810 */ /* 0x000fe20007ffe0ff */
[----:B------:R-:W0:Y:S03]  /*0150*/  @!P3 LDC.64 R10, c[0x0][0x3a0] ;  /* 0x0000e800ff0abb82 */ /* 0x000e260000000a00 */
[----:B------:R-:W-:Y:S01]  /*0160*/  ISETP.GE.AND P2, PT, R17, R2, PT ;  /* 0x000000021100720c */ /* 0x000fe20003f46270 */
[----:B--2---:R-:W-:Y:S01]  /*0170*/  @!P1 IMAD.WIDE.U32 R14, R7, 0x8, R14 ;  /* 0x00000008070e9825 */ /* 0x004fe200078e000e */
[----:B------:R-:W-:-:S04]  /*0180*/  CS2R R6, SRZ ;  /* 0x0000000000067805 */ /* 0x000fc8000001ff00 */
[----:B-1----:R-:W2:Y:S04]  /*0190*/  @!P1 LDG.E.64 R4, desc[UR4][R14.64] ;  /* 0x000000040e049981 */ /* 0x002ea8000c1e1b00 */
[----:B------:R-:W3:Y:S03]  /*01a0*/  @!P0 LDG.E.64 R6, desc[UR4][R12.64] ;  /* 0x000000040c068981 */ /* 0x000ee6000c1e1b00 */
[----:B------:R-:W1:Y:S01]  /*01b0*/  @!P2 LDC.64 R8, c[0x0][0x3a0] ;  /* 0x0000e800ff08ab82 */ /* 0x000e620000000a00 */
[----:B------:R-:W-:Y:S02]  /*01c0*/  @!P2 IMAD R17, R0, 0x200, R17 ;  /* 0x000002000011a824 */ /* 0x000fe400078e0211 */
[----:B0-----:R-:W-:Y:S01]  /*01d0*/  @!P3 IMAD.WIDE.U32 R22, R23, 0x8, R10 ;  /* 0x000000081716b825 */ /* 0x001fe200078e000a */
[----:B------:R-:W-:-:S06]  /*01e0*/  CS2R R10, SRZ ;  /* 0x00000000000a7805 */ /* 0x000fcc000001ff00 */
[----:B------:R-:W4:Y:S01]  /*01f0*/  @!P3 LDG.E.64 R10, desc[UR4][R22.64] ;  /* 0x00000004160ab981 */ /* 0x000f22000c1e1b00 */
[----:B-1----:R-:W-:Y:S01]  /*0200*/  @!P2 IMAD.WIDE.U32 R16, R17, 0x8, R8 ;  /* 0x000000081110a825 */ /* 0x002fe200078e0008 */
[----:B------:R-:W-:-:S06]  /*0210*/  CS2R R8, SRZ ;  /* 0x0000000000087805 */ /* 0x000fcc000001ff00 */
[----:B------:R-:W5:Y:S01]  /*0220*/  @!P2 LDG.E.64 R8, desc[UR4][R16.64] ;  /* 0x000000041008a981 */ /* 0x000f62000c1e1b00 */
[----:B------:R-:W-:Y:S01]  /*0230*/  ISETP.GE.AND P3, PT, R3, R2, PT ;  /* 0x000000020300720c */ /* 0x000fe20003f66270 */
[----:B------:R-:W-:Y:S04]  /*0240*/  BSSY.RECONVERGENT B0, `(.L_x_5685) ;  /* 0x0000027000007945 */ /* 0x000fe80003800200 */
[----:B------:R-:W-:Y:S01]  /*0250*/  BSSY.RELIABLE B1, `(.L_x_5686) ;  /* 0x000001f000017945 */ /* 0x000fe20003800100 */
[C---:B---3--:R-:W-:Y:S02]  /*0260*/  DMUL R18, R6.reuse, UR6 ;  /* 0x0000000606127c28 */ /* 0x048fe40008000000 */
[----:B------:R-:W-:Y:S02]  /*0270*/  DSETP.GT.AND P2, PT, R6, RZ, PT ;  /* 0x000000ff0600722a */ /* 0x000fe40003f44000 */
[----:B--2---:R-:W-:-:S02]  /*0280*/  DMUL R12, R4, UR6 ;  /* 0x00000006040c7c28 */ /* 0x004fc40008000000 */
[----:B------:R-:W-:-:S04]  /*0290*/  DSETP.GT.AND P1, PT, R4, RZ, PT ;  /* 0x000000ff0400722a */ /* 0x000fc80003f24000 */
[----:B------:R-:W-:Y:S02]  /*02a0*/  FSEL R6, R6, R18, P2 ;  /* 0x0000001206067208 */ /* 0x000fe40001000000 */
[----:B------:R-:W-:Y:S01]  /*02b0*/  FSEL R7, R7, R19, P2 ;  /* 0x0000001307077208 */ /* 0x000fe20001000000 */
[C---:B----4-:R-:W-:Y:S02]  /*02c0*/  DMUL R14, R10.reuse, UR6 ;  /* 0x000000060a0e7c28 */ /* 0x050fe40008000000 */
[----:B------:R-:W-:Y:S01]  /*02d0*/  DSETP.GT.AND P0, PT, R10, RZ, PT ;  /* 0x000000ff0a00722a */ /* 0x000fe20003f04000 */
[----:B------:R-:W-:Y:S02]  /*02e0*/  FSEL R4, R4, R12, P1 ;  /* 0x0000000c04047208 */ /* 0x000fe40000800000 */
[----:B------:R-:W-:Y:S01]  /*02f0*/  FSEL R5, R5, R13, P1 ;  /* 0x0000000d05057208 */ /* 0x000fe20000800000 */
[C---:B-----5:R-:W-:Y:S02]  /*0300*/  DMUL R20, R8.reuse, UR6 ;  /* 0x0000000608147c28 */ /* 0x060fe40008000000 */
[----:B------:R-:W-:-:S02]  /*0310*/  DSETP.GT.AND P2, PT, R8, RZ, PT ;  /* 0x000000ff0800722a */ /* 0x000fc40003f44000 */
[----:B------:R-:W-:Y:S02]  /*0320*/  FSEL R10, R10, R14, P0 ;  /* 0x0000000e0a0a7208 */ /* 0x000fe40000000000 */
[----:B------:R-:W-:-:S04]  /*0330*/  FSEL R11, R11, R15, P0 ;  /* 0x0000000f0b0b7208 */ /* 0x000fc80000000000 */
[----:B------:R-:W-:Y:S02]  /*0340*/  FSEL R8, R8, R20, P2 ;  /* 0x0000001408087208 */ /* 0x000fe40001000000 */
        /* <DEDUP_REMOVED lines=15> */
.L_x_5687:
[----:B------:R-:W-:Y:S05]  /*0440*/  BSYNC.RELIABLE B1 ;  /* 0x0000000000017941 */ /* 0x000fea0003800100 */
.L_x_5686:
[----:B------:R-:W-:-:S13]  /*0450*/  ISETP.GE.AND P0, PT, R3, R2, PT ;  /* 0x000000020300720c */ /* 0x000fda0003f06270 */
[----:B0-----:R-:W0:Y:S01]  /*0460*/  @!P0 LDC.64 R4, c[0x0][0x398] ;  /* 0x0000e600ff048b82 */ /* 0x001e220000000a00 */
[----:B------:R-:W-:Y:S01]  /*0470*/  @!P0 IMAD R7, R0, 0x200, R3 ;  /* 0x0000020000078824 */ /* 0x000fe200078e0203 */
[----:B------:R-:W-:-:S03]  /*0480*/  @!P0 IADD3 R3, PT, PT, R3, 0x80, RZ ;  /* 0x0000008003038810 */ /* 0x000fc60007ffe0ff */
[----:B0-----:R-:W-:-:S05]  /*0490*/  @!P0 IMAD.WIDE.U32 R4, R7, 0x8, R4 ;  /* 0x0000000807048825 */ /* 0x001fca00078e0004 */
[----:B------:R1:W-:Y:S02]  /*04a0*/  @!P0 STG.E.64 desc[UR4][R4.64], R10 ;  /* 0x0000000a04008986 */ /* 0x0003e4000c101b04 */
.L_x_5688:
[----:B------:R-:W-:Y:S05]  /*04b0*/  BSYNC.RECONVERGENT B0 ;  /* 0x0000000000007941 */ /* 0x000fea0003800200 */
.L_x_5685:
[----:B------:R-:W-:Y:S05]  /*04c0*/  WARPSYNC.ALL ;  /* 0x0000000000007948 */ /* 0x000fea0003800000 */
[----:B------:R-:W-:-:S13]  /*04d0*/  ISETP.GE.AND P0, PT, R3, R2, PT ;  /* 0x000000020300720c */ /* 0x000fda0003f06270 */
[----:B------:R-:W-:Y:S05]  /*04e0*/  @P0 EXIT ;  /* 0x000000000000094d */ /* 0x000fea0003800000 */
[----:B-1----:R-:W1:Y:S01]  /*04f0*/  LDC.64 R4, c[0x0][0x398] ;  /* 0x0000e600ff047b82 */ /* 0x002e620000000a00 */
[----:B------:R-:W-:-:S04]  /*0500*/  IMAD R3, R0, 0x200, R3 ;  /* 0x0000020000037824 */ /* 0x000fc800078e0203 */
[----:B-1----:R-:W-:-:S05]  /*0510*/  IMAD.WIDE.U32 R2, R3, 0x8, R4 ;  /* 0x0000000803027825 */ /* 0x002fca00078e0004 */
[----:B------:R-:W-:Y:S01]  /*0520*/  STG.E.64 desc[UR4][R2.64], R8 ;  /* 0x0000000802007986 */ /* 0x000fe2000c101b04 */
[----:B------:R-:W-:Y:S05]  /*0530*/  EXIT ;  /* 0x000000000000794d */ /* 0x000fea0003800000 */
.L_x_5689:
        /* <DEDUP_REMOVED lines=12> */
.L_x_5772:


//--------------------- .text._ZN2at6native29vectorized_elementwise_kernelILi2EZZZNS0_66_GLOBAL__N__d53a5ca4_28_ActivationLeakyReluKernel_cu_9e10b42f_311217leaky_relu_kernelERNS_18TensorIteratorBaseERKN3c106ScalarEENKUlvE_clEvENKUlvE_clEvEUldE_St5arrayIPcLm2EEEEviT0_T1_ --------------------------
	.section	.text._ZN2at6native29vectorized_elementwise_kernelILi2EZZZNS0_66_GLOBAL__N__d53a5ca4_28_ActivationLeakyReluKernel_cu_9e10b42f_311217leaky_relu_kernelERNS_18TensorIteratorBaseERKN3c106ScalarEENKUlvE_clEvENKUlvE_clEvEUldE_St5arrayIPcLm2EEEEviT0_T1_,"ax",@progbits
	.align	128
        .global         _ZN2at6native29vectorized_elementwise_kernelILi2EZZZNS0_66_GLOBAL__N__d53a5ca4_28_ActivationLeakyReluKernel_cu_9e10b42f_311217leaky_relu_kernelERNS_18TensorIteratorBaseERKN3c106ScalarEENKUlvE_clEvENKUlvE_clEvEUldE_St5arrayIPcLm2EEEEviT0_T1_
        .type           _ZN2at6native29vectorized_elementwise_kernelILi2EZZZNS0_66_GLOBAL__N__d53a5ca4_28_ActivationLeakyReluKernel_cu_9e10b42f_311217leaky_relu_kernelERNS_18TensorIteratorBaseERKN3c106ScalarEENKUlvE_clEvENKUlvE_clEvEUldE_St5arrayIPcLm2EEEEviT0_T1_,@function
        .size           _ZN2at6native29vectorized_elementwise_kernelILi2EZZZNS0_66_GLOBAL__N__d53a5ca4_28_ActivationLeakyReluKernel_cu_9e10b42f_311217leaky_relu_kernelERNS_18TensorIteratorBaseERKN3c106ScalarEENKUlvE_clEvENKUlvE_clEvEUldE_St5arrayIPcLm2EEEEviT0_T1_,(.L_x_5773 - _ZN2at6native29vectorized_elementwise_kernelILi2EZZZNS0_66_GLOBAL__N__d53a5ca4_28_ActivationLeakyReluKernel_cu_9e10b42f_311217leaky_relu_kernelERNS_18TensorIteratorBaseERKN3c106ScalarEENKUlvE_clEvENKUlvE_clEvEUldE_St5arrayIPcLm2EEEEviT0_T1_)
        .other          _ZN2at6native29vectorized_elementwise_kernelILi2EZZZNS0_66_GLOBAL__N__d53a5ca4_28_ActivationLeakyReluKernel_cu_9e10b42f_311217leaky_relu_kernelERNS_18TensorIteratorBaseERKN3c106ScalarEENKUlvE_clEvENKUlvE_clEvEUldE_St5arrayIPcLm2EEEEviT0_T1_,@"STO_CUDA_ENTRY STV_DEFAULT"
_ZN2at6native29vectorized_elementwise_kernelILi2EZZZNS0_66_GLOBAL__N__d53a5ca4_28_ActivationLeakyReluKernel_cu_9e10b42f_311217leaky_relu_kernelERNS_18TensorIteratorBaseERKN3c106ScalarEENKUlvE_clEvENKUlvE_clEvEUldE_St5arrayIPcLm2EEEEviT0_T1_:
.text._ZN2at6native29vectorized_elementwise_kernelILi2EZZZNS0_66_GLOBAL__N__d53a5ca4_28_ActivationLeakyReluKernel_cu_9e10b42f_311217leaky_relu_kernelERNS_18TensorIteratorBaseERKN3c106ScalarEENKUlvE_clEvENKUlvE_clEvEUldE_St5arrayIPcLm2EEEEviT0_T1_:
        /* <DEDUP_REMOVED lines=9> */
[----:B------:R-:W1:Y:S01]  /*0090*/  LDCU.64 UR6, c[0x0][0x388] ;  /* 0x00007100ff0677ac */ /* 0x000e620008000a00 */
[----:B0-----:R-:W-:Y:S01]  /*00a0*/  ISETP.GE.U32.AND P6, PT, R27, R22, PT ;  /* 0x000000161b00720c */ /* 0x001fe20003fc6070 */
[----:B------:R-:W-:-:S12]  /*00b0*/  IMAD.MOV.U32 R23, RZ, RZ, R27 ;  /* 0x000000ffff177224 */ /* 0x000fd800078e001b */
[----:B------:R-:W-:Y:S01]  /*00c0*/  @!P6 VIADD R27, R23, 0x80 ;  /* 0x00000080171be836 */ /* 0x000fe20000000000 */
[----:B------:R-:W0:Y:S01]  /*00d0*/  @!P6 LDC.64 R14, c[0x0][0x3a0] ;  /* 0x0000e800ff0eeb82 */ /* 0x000e220000000a00 */
[----:B------:R-:W-:-:S03]  /*00e0*/  @!P6 IMAD.IADD R3, R0, 0x1, R23 ;  /* 0x000000010003e824 */ /* 0x000fc600078e0217 */
[----:B------:R-:W-:-:S13]  /*00f0*/  ISETP.GE.U32.AND P5, PT, R27, R22, PT ;  /* 0x000000161b00720c */ /* 0x000fda0003fa6070 */
[----:B------:R-:W-:Y:S01]  /*0100*/  @!P5 IMAD.IADD R5, R0, 0x1, R27 ;  /* 0x000000010005d824 */ /* 0x000fe200078e021b */
[----:B------:R-:W2:Y:S01]  /*0110*/  @!P5 LDC.64 R8, c[0x0][0x3a0] ;  /* 0x0000e800ff08db82 */ /* 0x000ea20000000a00 */
[----:B------:R-:W-:-:S05]  /*0120*/  @!P5 VIADD R27, R27, 0x80 ;  /* 0x000000801b1bd836 */ /* 0x000fca0000000000 */
[----:B------:R-:W-:Y:S01]  /*0130*/  ISETP.GE.U32.AND P4, PT, R27, R22, PT ;  /* 0x000000161b00720c */ /* 0x000fe20003f86070 */
[----:B0-----:R-:W-:Y:S01]  /*0140*/  @!P6 IMAD.WIDE.U32 R14, R3, 0x8, R14 ;  /* 0x00000008030ee825 */ /* 0x001fe200078e000e */
[----:B------:R-:W-:-:S06]  /*0150*/  CS2R R2, SRZ ;  /* 0x0000000000027805 */ /* 0x000fcc000001ff00 */
[----:B------:R0:W1:Y:S05]  /*0160*/  @!P6 LDG.E.64 R2, desc[UR4][R14.64] ;  /* 0x000000040e02e981 */ /* 0x00006a000c1e1b00 */
[----:B------:R-:W-:Y:S01]  /*0170*/  @!P4 IMAD.IADD R13, R0, 0x1, R27 ;  /* 0x00000001000dc824 */ /* 0x000fe200078e021b */
[----:B------:R-:W3:Y:S01]  /*0180*/  @!P4 LDC.64 R6, c[0x0][0x3a0] ;  /* 0x0000e800ff06cb82 */ /* 0x000ee20000000a00 */
[----:B------:R-:W-:-:S05]  /*0190*/  @!P4 VIADD R27, R27, 0x80 ;  /* 0x000000801b1bc836 */ /* 0x000fca0000000000 */
[----:B------:R-:W-:-:S13]  /*01a0*/  ISETP.GE.U32.AND P3, PT, R27, R22, PT ;  /* 0x000000161b00720c */ /* 0x000fda0003f66070 */
[----:B------:R-:W-:Y:S01]  /*01b0*/  @!P3 IMAD.IADD R11, R0, 0x1, R27 ;  /* 0x00000001000bb824 */ /* 0x000fe200078e021b */
[----:B------:R-:W-:Y:S01]  /*01c0*/  @!P3 IADD3 R27, PT, PT, R27, 0x80, RZ ;  /* 0x000000801b1bb810 */ /* 0x000fe20007ffe0ff */
[----:B------:R-:W4:Y:S03]  /*01d0*/  @!P3 LDC.64 R28, c[0x0][0x3a0] ;  /* 0x0000e800ff1cbb82 */ /* 0x000f260000000a00 */
[----:B------:R-:W-:-:S13]  /*01e0*/  ISETP.GE.U32.AND P2, PT, R27, R22, PT ;  /* 0x000000161b00720c */ /* 0x000fda0003f46070 */
[----:B------:R-:W-:Y:S01]  /*01f0*/  @!P2 IMAD.IADD R17, R0, 0x1, R27 ;  /* 0x000000010011a824 */ /* 0x000fe200078e021b */
[----:B0-----:R-:W0:Y:S01]  /*0200*/  @!P2 LDC.64 R14, c[0x0][0x3a0] ;  /* 0x0000e800ff0eab82 */ /* 0x001e220000000a00 */
[----:B------:R-:W-:-:S05]  /*0210*/  @!P2 VIADD R27, R27, 0x80 ;  /* 0x000000801b1ba836 */ /* 0x000fca0000000000 */
[----:B------:R-:W-:-:S13]  /*0220*/  ISETP.GE.U32.AND P1, PT, R27, R22, PT ;  /* 0x000000161b00720c */ /* 0x000fda0003f26070 */
[----:B------:R-:W-:Y:S01]  /*0230*/  @!P1 IMAD.IADD R21, R0, 0x1, R27 ;  /* 0x0000000100159824 */ /* 0x000fe200078e021b */
[----:B------:R-:W5:Y:S01]  /*0240*/  @!P1 LDC.64 R18, c[0x0][0x3a0] ;  /* 0x0000e800ff129b82 */ /* 0x000f620000000a00 */
[----:B------:R-:W-:-:S05]  /*0250*/  @!P1 VIADD R27, R27, 0x80 ;  /* 0x000000801b1b9836 */ /* 0x000fca0000000000 */
[----:B------:R-:W-:Y:S01]  /*0260*/  ISETP.GE.U32.AND P0, PT, R27, R22, PT ;  /* 0x000000161b00720c */ /* 0x000fe20003f06070 */
[----:B--2---:R-:W-:Y:S01]  /*0270*/  @!P5 IMAD.WIDE.U32 R8, R5, 0x8, R8 ;  /* 0x000000080508d825 */ /* 0x004fe200078e0008 */
[----:B------:R-:W-:-:S03]  /*0280*/  CS2R R4, SRZ ;  /* 0x0000000000047805 */ /* 0x000fc6000001ff00 */
[----:B---3--:R-:W-:-:S08]  /*0290*/  @!P4 IMAD.WIDE.U32 R12, R13, 0x8, R6 ;  /* 0x000000080d0cc825 */ /* 0x008fd000078e0006 */
[----:B------:R-:W-:Y:S01]  /*02a0*/  @!P0 IMAD.IADD R25, R0, 0x1, R27 ;  /* 0x0000000100198824 */ /* 0x000fe200078e021b */
[----:B------:R-:W-:Y:S01]  /*02b0*/  @!P0 IADD3 R27, PT, PT, R27, 0x80, RZ ;  /* 0x000000801b1b8810 */ /* 0x000fe20007ffe0ff */
[----:B------:R2:W3:Y:S03]  /*02c0*/  @!P5 LDG.E.64 R4, desc[UR4][R8.64] ;  /* 0x000000040804d981 */ /* 0x0004e6000c1e1b00 */
[----:B------:R-:W-:Y:S02]  /*02d0*/  ISETP.GE.U32.AND P6, PT, R27, R22, PT ;  /* 0x000000161b00720c */ /* 0x000fe40003fc6070 */
[----:B------:R-:W-:Y:S01]  /*02e0*/  CS2R R6, SRZ ;  /* 0x0000000000067805 */ /* 0x000fe2000001ff00 */
[----:B----4-:R-:W-:Y:S01]  /*02f0*/  @!P3 IMAD.WIDE.U32 R28, R11, 0x8, R28 ;  /* 0x000000080b1cb825 */ /* 0x010fe200078e001c */
[----:B------:R-:W-:-:S04]  /*0300*/  CS2R R10, SRZ ;  /* 0x00000000000a7805 */ /* 0x000fc8000001ff00 */
[----:B------:R4:W3:Y:S01]  /*0310*/  @!P4 LDG.E.64 R6, desc[UR4][R12.64] ;  /* 0x000000040c06c981 */ /* 0x0008e2000c1e1b00 */
[----:B--2---:R-:W2:Y:S03]  /*0320*/  @!P0 LDC.64 R8, c[0x0][0x3a0] ;  /* 0x0000e800ff088b82 */ /* 0x004ea60000000a00 */
[----:B------:R1:W3:Y:S05]  /*0330*/  @!P3 LDG.E.64 R10, desc[UR4][R28.64] ;  /* 0x000000041c0ab981 */ /* 0x0002ea000c1e1b00 */
[----:B----4-:R-:W4:Y:S01]  /*0340*/  @!P6 LDC.64 R12, c[0x0][0x3a0] ;  /* 0x0000e800ff0ceb82 */ /* 0x010f220000000a00 */
[----:B0-----:R-:W-:Y:S01]  /*0350*/  @!P2 IMAD.WIDE.U32 R14, R17, 0x8, R14 ;  /* 0x00000008110ea825 */ /* 0x001fe200078e000e */
[----:B------:R-:W-:-:S03]  /*0360*/  CS2R R16, SRZ ;  /* 0x0000000000107805 */ /* 0x000fc6000001ff00 */
[----:B-----5:R-:W-:Y:S01]  /*0370*/  @!P1 IMAD.WIDE.U32 R18, R21, 0x8, R18 ;  /* 0x0000000815129825 */ /* 0x020fe200078e0012 */
[----:B------:R-:W-:Y:S02]  /*0380*/  CS2R R20, SRZ ;  /* 0x0000000000147805 */ /* 0x000fe4000001ff00 */
[----:B------:R3:W5:Y:S01]  /*0390*/  @!P2 LDG.E.64 R16, desc[UR4][R14.64] ;  /* 0x000000040e10a981 */ /* 0x000762000c1e1b00 */
[----:B------:R-:W-:-:S03]  /*03a0*/  @!P6 IMAD.IADD R27, R0, 0x1, R27 ;  /* 0x00000001001be824 */ /* 0x000fc600078e021b */
[----:B------:R0:W5:Y:S01]  /*03b0*/  @!P1 LDG.E.64 R20, desc[UR4][R18.64] ;  /* 0x0000000412149981 */ /* 0x000162000c1e1b00 */
[----:B--2---:R-:W-:Y:S01]  /*03c0*/  @!P0 IMAD.WIDE.U32 R24, R25, 0x8, R8 ;  /* 0x0000000819188825 */ /* 0x004fe200078e0008 */
[----:B------:R-:W-:-:S06]  /*03d0*/  CS2R R8, SRZ ;  /* 0x0000000000087805 */ /* 0x000fcc000001ff00 */
[----:B------:R-:W2:Y:S01]  /*03e0*/  @!P0 LDG.E.64 R8, desc[UR4][R24.64] ;  /* 0x0000000418088981 */ /* 0x000ea2000c1e1b00 */
[----:B----4-:R-:W-:Y:S01]  /*03f0*/  @!P6 IMAD.WIDE.U32 R26, R27, 0x8, R12 ;  /* 0x000000081b1ae825 */ /* 0x010fe200078e000c */
[----:B------:R-:W-:-:S06]  /*0400*/  CS2R R12, SRZ ;  /* 0x00000000000c7805 */ /* 0x000fcc000001ff00 */
[----:B------:R-:W4:Y:S01]  /*0410*/  @!P6 LDG.E.64 R12, desc[UR4][R26.64] ;  /* 0x000000041a0ce981 */ /* 0x000f22000c1e1b00 */
[----:B------:R-:W-:Y:S01]  /*0420*/  ISETP.GE.U32.AND P2, PT, R23, R22, PT ;  /* 0x000000161700720c */ /* 0x000fe20003f46070 */
[----:B------:R-:W-:Y:S04]  /*0430*/  BSSY.RECONVERGENT B0, `(.L_x_5691) ;  /* 0x0000053000007945 */ /* 0x000fe80003800200 */
[----:B------:R-:W-:Y:S01]  /*0440*/  BSSY.RELIABLE B1, `(.L_x_5692) ;  /* 0x000004b000017945 */ /* 0x000fe20003800100 */
[C---:B-1----:R-:W-:Y:S02]  /*0450*/  DMUL R28, R2.reuse, UR6 ;  /* 0x00000006021c7c28 */ /* 0x042fe40008000000 */
[----:B------:R-:W-:-:S08]  /*0460*/  DSETP.GT.AND P0, PT, R2, RZ, PT ;  /* 0x000000ff0200722a */ /* 0x000fd00003f04000 */
[----:B------:R-:W-:Y:S02]  /*0470*/  FSEL R2, R2, R28, P0 ;  /* 0x0000001c02027208 */ /* 0x000fe40000000000 */
[----:B------:R-:W-:Y:S01]  /*0480*/  FSEL R3, R3, R29, P0 ;  /* 0x0000001d03037208 */ /* 0x000fe20000000000 */
[C---:B---3--:R-:W-:Y:S02]  /*0490*/  DMUL R14, R4.reuse, UR6 ;  /* 0x00000006040e7c28 */ /* 0x048fe40008000000 */
[----:B------:R-:W-:-:S08]  /*04a0*/  DSETP.GT.AND P1, PT, R4, RZ, PT ;  /* 0x000000ff0400722a */ /* 0x000fd00003f24000 */
[----:B------:R-:W-:Y:S01]  /*04b0*/  FSEL R4, R4, R14, P1 ;  /* 0x0000000e04047208 */ /* 0x000fe20000800000 */
[----:B0-----:R-:W-:Y:S01]  /*04c0*/  DMUL R18, R6, UR6 ;  /* 0x0000000606127c28 */ /* 0x001fe20008000000 */
[----:B------:R-:W-:Y:S01]  /*04d0*/  FSEL R5, R5, R15, P1 ;  /* 0x0000000f05057208 */ /* 0x000fe20000800000 */
[----:B------:R-:W-:Y:S02]  /*04e0*/  DMUL R14, R10, UR6 ;  /* 0x000000060a0e7c28 */ /* 0x000fe40008000000 */
[----:B------:R-:W-:Y:S02]  /*04f0*/  DSETP.GT.AND P0, PT, R6, RZ, PT ;  /* 0x000000ff0600722a */ /* 0x000fe40003f04000 */
[----:B------:R-:W-:-:S04]  /*0500*/  DSETP.GT.AND P1, PT, R10, RZ, PT ;  /* 0x000000ff0a00722a */ /* 0x000fc80003f24000 */
[----:B------:R-:W-:Y:S02]  /*0510*/  FSEL R6, R6, R18, P0 ;  /* 0x0000001206067208 */ /* 0x000fe40000000000 */
[----:B------:R-:W-:Y:S02]  /*0520*/  FSEL R7, R7, R19, P0 ;  /* 0x0000001307077208 */ /* 0x000fe40000000000 */
[----:B------:R-:W-:Y:S02]  /*0530*/  FSEL R10, R10, R14, P1 ;  /* 0x0000000e0a0a7208 */ /* 0x000fe40000800000 */
[----:B------:R-:W-:Y:S01]  /*0540*/  FSEL R11, R11, R15, P1 ;  /* 0x0000000f0b0b7208 */ /* 0x000fe20000800000 */
[----:B-----5:R-:W-:Y:S02]  /*0550*/  DMUL R18, R16, UR6 ;  /* 0x0000000610127c28 */ /* 0x020fe40008000000 */
[----:B------:R-:W-:Y:S02]  /*0560*/  DMUL R14, R20, UR6 ;  /* 0x00000006140e7c28 */ /* 0x000fe40008000000 */
[----:B------:R-:W-:-:S02]  /*0570*/  DSETP.GT.AND P0, PT, R16, RZ, PT ;  /* 0x000000ff1000722a */ /* 0x000fc40003f04000 */
[----:B------:R-:W-:-:S04]  /*0580*/  DSETP.GT.AND P1, PT, R20, RZ, PT ;  /* 0x000000ff1400722a */ /* 0x000fc80003f24000 */
[----:B------:R-:W-:Y:S02]  /*0590*/  FSEL R16, R16, R18, P0 ;  /* 0x0000001210107208 */ /* 0x000fe40000000000 */
[----:B------:R-:W-:Y:S01]  /*05a0*/  FSEL R17, R17, R19, P0 ;  /* 0x0000001311117208 */ /* 0x000fe20000000000 */
[C---:B--2---:R-:W-:Y:S01]  /*05b0*/  DMUL R18, R8.reuse, UR6 ;  /* 0x0000000608127c28 */ /* 0x044fe20008000000 */
[----:B------:R-:W-:Y:S02]  /*05c0*/  FSEL R14, R20, R14, P1 ;  /* 0x0000000e140e7208 */ /* 0x000fe40000800000 */
[----:B------:R-:W-:Y:S01]  /*05d0*/  FSEL R15, R21, R15, P1 ;  /* 0x0000000f150f7208 */ /* 0x000fe20000800000 */
[----:B------:R-:W-:Y:S02]  /*05e0*/  DSETP.GT.AND P0, PT, R8, RZ, PT ;  /* 0x000000ff0800722a */ /* 0x000fe40003f04000 */
[C---:B----4-:R-:W-:Y:S02]  /*05f0*/  DMUL R20, R12.reuse, UR6 ;  /* 0x000000060c147c28 */ /* 0x050fe40008000000 */
[----:B------:R-:W-:-:S02]  /*0600*/  DSETP.GT.AND P1, PT, R12, RZ, PT ;  /* 0x000000ff0c00722a */ /* 0x000fc40003f24000 */
[----:B------:R-:W-:Y:S02]  /*0610*/  FSEL R8, R8, R18, P0 ;  /* 0x0000001208087208 */ /* 0x000fe40000000000 */
[----:B------:R-:W-:-:S04]  /*0620*/  FSEL R9, R9, R19, P0 ;  /* 0x0000001309097208 */ /* 0x000fc80000000000 */
[----:B------:R-:W-:Y:S02]  /*0630*/  FSEL R12, R12, R20, P1 ;  /* 0x000000140c0c7208 */ /* 0x000fe40000800000 */
[----:B------:R-:W-:Y:S01]  /*0640*/  FSEL R13, R13, R21, P1 ;  /* 0x000000150d0d7208 */ /* 0x000fe20000800000 */
[----:B------:R-:W-:Y:S06]  /*0650*/  @P2 BRA `(.L_x_5693) ;  /* 0x0000000000302947 */ /* 0x000fec0003800000 */
[----:B------:R-:W0:Y:S01]  /*0660*/  LDC.64 R18, c[0x0][0x398] ;  /* 0x0000e600ff127b82 */ /* 0x000e220000000a00 */
[----:B------:R-:W-:Y:S02]  /*0670*/  IMAD.IADD R21, R0, 0x1, R23 ;  /* 0x0000000100157824 */ /* 0x000fe400078e0217 */
[----:B------:R-:W-:-:S05]  /*0680*/  VIADD R23, R23, 0x80 ;  /* 0x0000008017177836 */ /* 0x000fca0000000000 */
[----:B------:R-:W-:Y:S01]  /*0690*/  ISETP.GE.U32.AND P0, PT, R23, R22, PT ;  /* 0x000000161700720c */ /* 0x000fe20003f06070 */
[----:B0-----:R-:W-:-:S05]  /*06a0*/  IMAD.WIDE.U32 R18, R21, 0x8, R18 ;  /* 0x0000000815127825 */ /* 0x001fca00078e0012 */
[----:B------:R0:W-:Y:S07]  /*06b0*/  STG.E.64 desc[UR4][R18.64], R2 ;  /* 0x0000000212007986 */ /* 0x0001ee000c101b04 */
[----:B------:R-:W-:Y:S05]  /*06c0*/  @P0 BRA `(.L_x_5694) ;  /* 0x0000000000300947 */ /* 0x000fea0003800000 */
[----:B0-----:R-:W0:Y:S01]  /*06d0*/  LDC.64 R2, c[0x0][0x398] ;  /* 0x0000e600ff027b82 */ /* 0x001e220000000a00 */
[----:B------:R-:W-:Y:S02]  /*06e0*/  IMAD.IADD R19, R0, 0x1, R23 ;  /* 0x0000000100137824 */ /* 0x000fe400078e0217 */
[----:B------:R-:W-:Y:S02]  /*06f0*/  VIADD R23, R23, 0x80 ;  /* 0x0000008017177836 */ /* 0x000fe40000000000 */
[----:B0-----:R-:W-:-:S05]  /*0700*/  IMAD.WIDE.U32 R2, R19, 0x8, R2 ;  /* 0x0000000813027825 */ /* 0x001fca00078e0002 */
[----:B------:R0:W-:Y:S02]  /*0710*/  STG.E.64 desc[UR4][R2.64], R4 ;  /* 0x0000000402007986 */ /* 0x0001e4000c101b04 */
.L_x_5693:
[----:B------:R-:W-:-:S13]  /*0720*/  ISETP.GE.U32.AND P0, PT, R23, R22, PT ;  /* 0x000000161700720c */ /* 0x000fda0003f06070 */
[----:B------:R-:W-:Y:S05]  /*0730*/  @P0 BRA `(.L_x_5695) ;  /* 0x0000000000300947 */ /* 0x000fea0003800000 */
[----:B0-----:R-:W0:Y:S01]  /*0740*/  LDC.64 R2, c[0x0][0x398] ;  /* 0x0000e600ff027b82 */ /* 0x001e220000000a00 */
[----:B------:R-:W-:Y:S01]  /*0750*/  IMAD.IADD R5, R0, 0x1, R23 ;  /* 0x0000000100057824 */ /* 0x000fe200078e0217 */
[----:B------:R-:W-:-:S03]  /*0760*/  IADD3 R23, PT, PT, R23, 0x80, RZ ;  /* 0x0000008017177810 */ /* 0x000fc60007ffe0ff */
[----:B0-----:R-:W-:-:S05]  /*0770*/  IMAD.WIDE.U32 R2, R5, 0x8, R2 ;  /* 0x0000000805027825 */ /* 0x001fca00078e0002 */
[----:B------:R1:W-:Y:S02]  /*0780*/  STG.E.64 desc[UR4][R2.64], R6 ;  /* 0x0000000602007986 */ /* 0x0003e4000c101b04 */
.L_x_5694:
[----:B------:R-:W-:-:S13]  /*0790*/  ISETP.GE.U32.AND P0, PT, R23, R22, PT ;  /* 0x000000161700720c */ /* 0x000fda0003f06070 */
[----:B------:R-:W-:Y:S05]  /*07a0*/  @P0 BRA `(.L_x_5696) ;  /* 0x0000000000300947 */ /* 0x000fea0003800000 */
[----:B01----:R-:W0:Y:S01]  /*07b0*/  LDC.64 R2, c[0x0][0x398] ;  /* 0x0000e600ff027b82 */ /* 0x003e220000000a00 */
[----:B------:R-:W-:Y:S02]  /*07c0*/  IMAD.IADD R5, R0, 0x1, R23 ;  /* 0x0000000100057824 */ /* 0x000fe400078e0217 */
[----:B------:R-:W-:Y:S02]  /*07d0*/  VIADD R23, R23, 0x80 ;  /* 0x0000008017177836 */ /* 0x000fe40000000000 */
[----:B0-----:R-:W-:-:S05]  /*07e0*/  IMAD.WIDE.U32 R2, R5, 0x8, R2 ;  /* 0x0000000805027825 */ /* 0x001fca00078e0002 */
[----:B------:R1:W-:Y:S02]  /*07f0*/  STG.E.64 desc[UR4][R2.64], R10 ;  /* 0x0000000a02007986 */ /* 0x0003e4000c101b04 */
.L_x_5695:
[----:B------:R-:W-:-:S13]  /*0800*/  ISETP.GE.U32.AND P0, PT, R23, R22, PT ;  /* 0x000000161700720c */ /* 0x000fda0003f06070 */
[----:B------:R-:W-:Y:S05]  /*0810*/  @P0 BRA `(.L_x_5697) ;  /* 0x0000000000340947 */ /* 0x000fea0003800000 */
[----:B01----:R-:W0:Y:S01]  /*0820*/  LDC.64 R2, c[0x0][0x398] ;  /* 0x0000e600ff027b82 */ /* 0x003e220000000a00 */
[----:B------:R-:W-:Y:S02]  /*0830*/  IMAD.IADD R5, R0, 0x1, R23 ;  /* 0x0000000100057824 */ /* 0x000fe400078e0217 */
[----:B------:R-:W-:Y:S02]  /*0840*/  VIADD R23, R23, 0x80 ;  /* 0x0000008017177836 */ /* 0x000fe40000000000 */
[----:B0-----:R-:W-:-:S05]  /*0850*/  IMAD.WIDE.U32 R2, R5, 0x8, R2 ;  /* 0x0000000805027825 */ /* 0x001fca00078e0002 */
[----:B------:R2:W-:Y:S02]  /*0860*/  STG.E.64 desc[UR4][R2.64], R16 ;  /* 0x0000001002007986 */ /* 0x0005e4000c101b04 */
.L_x_5696:
[----:B------:R-:W-:-:S13]  /*0870*/  ISETP.GE.U32.AND P0, PT, R23, R22, PT ;  /* 0x000000161700720c */ /* 0x000fda0003f06070 */
[----:B------:R-:W-:Y:S05]  /*0880*/  @P0 BREAK.RELIABLE B1 ;  /* 0x0000000000010942 */ /* 0x000fea0003800100 */
[----:B------:R-:W-:Y:S05]  /*0890*/  @P0 BRA `(.L_x_5698) ;  /* 0x0000000000300947 */ /* 0x000fea0003800000 */
[----:B012---:R-:W0:Y:S01]  /*08a0*/  LDC.64 R2, c[0x0][0x398] ;  /* 0x0000e600ff027b82 */ /* 0x007e220000000a00 */
[----:B------:R-:W-:Y:S02]  /*08b0*/  IMAD.IADD R5, R0, 0x1, R23 ;  /* 0x0000000100057824 */ /* 0x000fe400078e0217 */
[----:B------:R-:W-:Y:S02]  /*08c0*/  VIADD R23, R23, 0x80 ;  /* 0x0000008017177836 */ /* 0x000fe40000000000 */
[----:B0-----:R-:W-:-:S05]  /*08d0*/  IMAD.WIDE.U32 R2, R5, 0x8, R2 ;  /* 0x0000000805027825 */ /* 0x001fca00078e0002 */
[----:B------:R2:W-:Y:S02]  /*08e0*/  STG.E.64 desc[UR4][R2.64], R14 ;  /* 0x0000000e02007986 */ /* 0x0005e4000c101b04 */
.L_x_5697:
[----:B------:R-:W-:Y:S05]  /*08f0*/  BSYNC.RELIABLE B1 ;  /* 0x0000000000017941 */ /* 0x000fea0003800100 */
.L_x_5692:
[----:B------:R-:W-:-:S13]  /*0900*/  ISETP.GE.U32.AND P0, PT, R23, R22, PT ;  /* 0x000000161700720c */ /* 0x000fda0003f06070 */
[----:B012---:R-:W0:Y:S01]  /*0910*/  @!P0 LDC.64 R2, c[0x0][0x398] ;  /* 0x0000e600ff028b82 */ /* 0x007e220000000a00 */
[----:B------:R-:W-:Y:S01]  /*0920*/  @!P0 IADD3 R5, PT, PT, R0, R23, RZ ;  /* 0x0000001700058210 */ /* 0x000fe20007ffe0ff */
[----:B------:R-:W-:-:S04]  /*0930*/  @!P0 VIADD R23, R23, 0x80 ;  /* 0x0000008017178836 */ /* 0x000fc80000000000 */
[----:B0-----:R-:W-:-:S05]  /*0940*/  @!P0 IMAD.WIDE.U32 R2, R5, 0x8, R2 ;  /* 0x0000000805028825 */ /* 0x001fca00078e0002 */
[----:B------:R3:W-:Y:S02]  /*0950*/  @!P0 STG.E.64 desc[UR4][R2.64], R8 ;  /* 0x0000000802008986 */ /* 0x0007e4000c101b04 */
.L_x_5698:
[----:B------:R-:W-:Y:S05]  /*0960*/  BSYNC.RECONVERGENT B0 ;  /* 0x0000000000007941 */ /* 0x000fea0003800200 */
.L_x_5691:
[----:B------:R-:W-:Y:S05]  /*0970*/  WARPSYNC.ALL ;  /* 0x0000000000007948 */ /* 0x000fea0003800000 */
[----:B------:R-:W-:-:S13]  /*0980*/  ISETP.GE.U32.AND P0, PT, R23, R22, PT ;  /* 0x000000161700720c */ /* 0x000fda0003f06070 */
[----:B------:R-:W-:Y:S05]  /*0990*/  @P0 EXIT ;  /* 0x000000000000094d */ /* 0x000fea0003800000 */
[----:B0123--:R-:W0:Y:S01]  /*09a0*/  LDC.64 R2, c[0x0][0x398] ;  /* 0x0000e600ff027b82 */ /* 0x00fe220000000a00 */
[----:B------:R-:W-:-:S04]  /*09b0*/  IMAD.IADD R23, R0, 0x1, R23 ;  /* 0x0000000100177824 */ /* 0x000fc800078e0217 */
[----:B0-----:R-:W-:-:S05]  /*09c0*/  IMAD.WIDE.U32 R2, R23, 0x8, R2 ;  /* 0x0000000817027825 */ /* 0x001fca00078e0002 */
[----:B------:R-:W-:Y:S01]  /*09d0*/  STG.E.64 desc[UR4][R2.64], R12 ;  /* 0x0000000c02007986 */ /* 0x000fe2000c101b04 */
[----:B------:R-:W-:Y:S05]  /*09e0*/  EXIT ;  /* 0x000000000000794d */ /* 0x000fea0003800000 */
.L_x_5690:
[----:B------:R-:W0:Y:S01]  /*09f0*/  S2R R3, SR_TID.X ;  /* 0x0000000000037919 */ /* 0x000e220000002100 */
[----:B------:R-:W1:Y:S01]  /*0a00*/  LDC.64 R4, c[0x0][0x3a0] ;  /* 0x0000e800ff047b82 */ /* 0x000e620000000a00 */
[----:B------:R-:W2:Y:S01]  /*0a10*/  LDCU.64 UR6, c[0x0][0x388] ;  /* 0x00007100ff0677ac */ /* 0x000ea20008000a00 */
[----:B-1----:R-:W-:-:S04]  /*0a20*/  IMAD.WIDE.U32 R4, R0, 0x8, R4 ;  /* 0x0000000800047825 */ /* 0x002fc800078e0004 */
[----:B0-----:R-:W-:-:S05]  /*0a30*/  IMAD.WIDE.U32 R24, R3, 0x10, R4 ;  /* 0x0000001003187825 */ /* 0x001fca00078e0004 */
[----:B------:R-:W2:Y:S04]  /*0a40*/  LDG.E.128 R4, desc[UR4][R24.64] ;  /* 0x0000000418047981 */ /* 0x000ea8000c1e1d00 */
[----:B------:R-:W3:Y:S04]  /*0a50*/  LDG.E.128 R8, desc[UR4][R24.64+0x800] ;  /* 0x0008000418087981 */ /* 0x000ee8000c1e1d00 */
[----:B------:R-:W4:Y:S04]  /*0a60*/  LDG.E.128 R12, desc[UR4][R24.64+0x1000] ;  /* 0x00100004180c7981 */ /* 0x000f28000c1e1d00 */
[----:B------:R0:W5:Y:S02]  /*0a70*/  LDG.E.128 R16, desc[UR4][R24.64+0x1800] ;  /* 0x0018000418107981 */ /* 0x000164000c1e1d00 */
[----:B0-----:R-:W0:Y:S02]  /*0a80*/  LDC.64 R24, c[0x0][0x398] ;  /* 0x0000e600ff187b82 */ /* 0x001e240000000a00 */
[----:B0-----:R-:W-:-:S04]  /*0a90*/  IMAD.WIDE.U32 R24, R0, 0x8, R24 ;  /* 0x0000000800187825 */ /* 0x001fc800078e0018 */
[----:B------:R-:W-:Y:S01]  /*0aa0*/  IMAD.WIDE.U32 R24, R3, 0x10, R24 ;  /* 0x0000001003187825 */ /* 0x000fe200078e0018 */
[----:B--2---:R-:W-:Y:S02]  /*0ab0*/  DMUL R22, R4, UR6 ;  /* 0x0000000604167c28 */ /* 0x004fe40008000000 */
[----:B------:R-:W-:Y:S02]  /*0ac0*/  DMUL R20, R6, UR6 ;  /* 0x0000000606147c28 */ /* 0x000fe40008000000 */
[----:B------:R-:W-:Y:S02]  /*0ad0*/  DSETP.GT.AND P0, PT, R4, RZ, PT ;  /* 0x000000ff0400722a */ /* 0x000fe40003f04000 */
[----:B------:R-:W-:-:S04]  /*0ae0*/  DSETP.GT.AND P1, PT, R6, RZ, PT ;  /* 0x000000ff0600722a */ /* 0x000fc80003f24000 */
[----:B------:R-:W-:Y:S02]  /*0af0*/  FSEL R2, R4, R22, P0 ;  /* 0x0000001604027208 */ /* 0x000fe40000000000 */
[----:B------:R-:W-:Y:S01]  /*0b00*/  FSEL R5, R5, R23, P0 ;  /* 0x0000001705057208 */ /* 0x000fe20000000000 */
[C---:B---3--:R-:W-:Y:S01]  /*0b10*/  DMUL R22, R8.reuse, UR6 ;  /* 0x0000000608167c28 */ /* 0x048fe20008000000 */
[----:B------:R-:W-:Y:S01]  /*0b20*/  FSEL R4, R6, R20, P1 ;  /* 0x0000001406047208 */ /* 0x000fe20000800000 */
[----:B------:R-:W-:Y:S01]  /*0b30*/  DSETP.GT.AND P0, PT, R8, RZ, PT ;  /* 0x000000ff0800722a */ /* 0x000fe20003f04000 */
[----:B------:R-:W-:Y:S01]  /*0b40*/  FSEL R7, R7, R21, P1 ;  /* 0x0000001507077208 */ /* 0x000fe20000800000 */
[C---:B------:R-:W-:Y:S02]  /*0b50*/  DMUL R20, R10.reuse, UR6 ;  /* 0x000000060a147c28 */ /* 0x040fe40008000000 */
[----:B------:R-:W-:-:S04]  /*0b60*/  DSETP.GT.AND P1, PT, R10, RZ, PT ;  /* 0x000000ff0a00722a */ /* 0x000fc80003f24000 */
[----:B------:R-:W-:Y:S02]  /*0b70*/  FSEL R6, R8, R22, P0 ;  /* 0x0000001608067208 */ /* 0x000fe40000000000 */
[----:B------:R-:W-:Y:S01]  /*0b80*/  FSEL R9, R9, R23, P0 ;  /* 0x0000001709097208 */ /* 0x000fe20000000000 */
[----:B----4-:R-:W-:Y:S01]  /*0b90*/  DMUL R22, R14, UR6 ;  /* 0x000000060e167c28 */ /* 0x010fe20008000000 */
[----:B------:R-:W-:Y:S01]  /*0ba0*/  FSEL R8, R10, R20, P1 ;  /* 0x000000140a087208 */ /* 0x000fe20000800000 */
[C---:B------:R-:W-:Y:S01]  /*0bb0*/  DSETP.GT.AND P0, PT, R12.reuse, RZ, PT ;  /* 0x000000ff0c00722a */ /* 0x040fe20003f04000 */
[----:B------:R-:W-:Y:S01]  /*0bc0*/  FSEL R11, R11, R21, P1 ;  /* 0x000000150b0b7208 */ /* 0x000fe20000800000 */
[----:B------:R-:W-:Y:S02]  /*0bd0*/  DMUL R20, R12, UR6 ;  /* 0x000000060c147c28 */ /* 0x000fe40008000000 */
[----:B------:R-:W-:-:S06]  /*0be0*/  DSETP.GT.AND P1, PT, R14, RZ, PT ;  /* 0x000000ff0e00722a */ /* 0x000fcc0003f24000 */
[----:B------:R-:W-:Y:S02]  /*0bf0*/  FSEL R23, R15, R23, P1 ;  /* 0x000000170f177208 */ /* 0x000fe40000800000 */
[----:B------:R-:W-:Y:S02]  /*0c00*/  FSEL R10, R12, R20, P0 ;  /* 0x000000140c0a7208 */ /* 0x000fe40000000000 */
[----:B------:R-:W-:Y:S01]  /*0c10*/  FSEL R20, R14, R22, P1 ;  /* 0x000000160e147208 */ /* 0x000fe20000800000 */
[----:B-----5:R-:W-:Y:S01]  /*0c20*/  DMUL R14, R16, UR6 ;  /* 0x00000006100e7c28 */ /* 0x020fe20008000000 */
[----:B------:R-:W-:Y:S01]  /*0c30*/  FSEL R21, R13, R21, P0 ;  /* 0x000000150d157208 */ /* 0x000fe20000000000 */
[----:B------:R-:W-:Y:S02]  /*0c40*/  DMUL R12, R18, UR6 ;  /* 0x00000006120c7c28 */ /* 0x000fe40008000000 */
[----:B------:R-:W-:Y:S02]  /*0c50*/  DSETP.GT.AND P0, PT, R16, RZ, PT ;  /* 0x000000ff1000722a */ /* 0x000fe40003f04000 */
[----:B------:R-:W-:-:S04]  /*0c60*/  DSETP.GT.AND P1, PT, R18, RZ, PT ;  /* 0x000000ff1200722a */ /* 0x000fc80003f24000 */
        /* <DEDUP_REMOVED lines=9> */
[----:B------:R-:W-:Y:S02]  /*0d00*/  IMAD.MOV.U32 R6, RZ, RZ, R8 ;  /* 0x000000ffff067224 */ /* 0x000fe400078e0008 */
[----:B------:R-:W-:-:S02]  /*0d10*/  IMAD.MOV.U32 R7, RZ, RZ, R11 ;  /* 0x000000ffff077224 */ /* 0x000fc400078e000b */
[----:B------:R-:W-:-:S03]  /*0d20*/  IMAD.MOV.U32 R12, RZ, RZ, R2 ;  /* 0x000000ffff0c7224 */ /* 0x000fc600078e0002 */
[----:B------:R0:W-:Y:S04]  /*0d30*/  STG.E.128 desc[UR4][R24.64+0x800], R4 ;  /* 0x0008000418007986 */ /* 0x0001e8000c101d04 */
[----:B------:R-:W-:Y:S01]  /*0d40*/  STG.E.128 desc[UR4][R24.64], R12 ;  /* 0x0000000c18007986 */ /* 0x000fe2000c101d04 */
        /* <DEDUP_REMOVED lines=9> */
[----:B------:R-:W-:Y:S01]  /*0de0*/  STG.E.128 desc[UR4][R24.64+0x1800], R4 ;  /* 0x0018000418007986 */ /* 0x000fe2000c101d04 */
[----:B------:R-:W-:Y:S05]  /*0df0*/  EXIT ;  /* 0x000000000000794d */ /* 0x000fea0003800000 */
.L_x_5699:
        /* <DEDUP_REMOVED lines=16> */
.L_x_5773:


//--------------------- .text._ZN2at6native29vectorized_elementwise_kernelILi4EZZZNS0_66_GLOBAL__N__d53a5ca4_28_ActivationLeakyReluKernel_cu_9e10b42f_311217leaky_relu_kernelERNS_18TensorIteratorBaseERKN3c106ScalarEENKUlvE_clEvENKUlvE_clEvEUldE_St5arrayIPcLm2EEEEviT0_T1_ --------------------------
	.section	.text._ZN2at6native29vectorized_elementwise_kernelILi4EZZZNS0_66_GLOBAL__N__d53a5ca4_28_ActivationLeakyReluKernel_cu_9e10b42f_311217leaky_relu_kernelERNS_18TensorIteratorBaseERKN3c106ScalarEENKUlvE_clEvENKUlvE_clEvEUldE_St5arrayIPcLm2EEEEviT0_T1_,"ax",@progbits
	.align	128
        .global         _ZN2at6native29vectorized_elementwise_kernelILi4EZZZNS0_66_GLOBAL__N__d53a5ca4_28_ActivationLeakyReluKernel_cu_9e10b42f_311217leaky_relu_kernelERNS_18TensorIteratorBaseERKN3c106ScalarEENKUlvE_clEvENKUlvE_clEvEUldE_St5arrayIPcLm2EEEEviT0_T1_
        .type           _ZN2at6native29vectorized_elementwise_kernelILi4EZZZNS0_66_GLOBAL__N__d53a5ca4_28_ActivationLeakyReluKernel_cu_9e10b42f_311217leaky_relu_kernelERNS_18TensorIteratorBaseERKN3c106ScalarEENKUlvE_clEvENKUlvE_clEvEUldE_St5arrayIPcLm2EEEEviT0_T1_,@function
        .size           _ZN2at6native29vectorized_elementwise_kernelILi4EZZZNS0_66_GLOBAL__N__d53a5ca4_28_ActivationLeakyReluKernel_cu_9e10b42f_311217leaky_relu_kernelERNS_18TensorIteratorBaseERKN3c106ScalarEENKUlvE_clEvENKUlvE_clEvEUldE_St5arrayIPcLm2EEEEviT0_T1_,(.L_x_5774 - _ZN2at6native29vectorized_elementwise_kernelILi4EZZZNS0_66_GLOBAL__N__d53a5ca4_28_ActivationLeakyReluKernel_cu_9e10b42f_311217leaky_relu_kernelERNS_18TensorIteratorBaseERKN3c106ScalarEENKUlvE_clEvENKUlvE_clEvEUldE_St5arrayIPcLm2EEEEviT0_T1_)
        .other          _ZN2at6native29vectorized_elementwise_kernelILi4EZZZNS0_66_GLOBAL__N__d53a5ca4_28_ActivationLeakyReluKernel_cu_9e10b42f_311217leaky_relu_kernelERNS_18TensorIteratorBaseERKN3c106ScalarEENKUlvE_clEvENKUlvE_clEvEUldE_St5arrayIPcLm2EEEEviT0_T1_,@"STO_CUDA_ENTRY STV_DEFAULT"
_ZN2at6native29vectorized_elementwise_kernelILi4EZZZNS0_66_GLOBAL__N__d53a5ca4_28_ActivationLeakyReluKernel_cu_9e10b42f_311217leaky_relu_kernelERNS_18TensorIteratorBaseERKN3c106ScalarEENKUlvE_clEvENKUlvE_clEvEUldE_St5arrayIPcLm2EEEEviT0_T1_:
.text._ZN2at6native29vectorized_elementwise_kernelILi4EZZZNS0_66_GLOBAL__N__d53a5ca4_28_ActivationLeakyReluKernel_cu_9e10b42f_311217leaky_relu_kernelERNS_18TensorIteratorBaseERKN3c106ScalarEENKUlvE_clEvENKUlvE_clEvEUldE_St5arrayIPcLm2EEEEviT0_T1_:
        /* <DEDUP_REMOVED lines=114> */
.L_x_5703:
[----:B------:R-:W-:-:S13]  /*0720*/  ISETP.GE.U32.AND P0, PT, R23, R22, PT ;  /* 0x000000161700720c */ /* 0x000fda0003f06070 */
[----:B------:R-:W-:Y:S05]  /*0730*/  @P0 BRA `(.L_x_5705) ;  /* 0x0000000000300947 */ /* 0x000fea0003800000 */
[----:B0-----:R-:W0:Y:S01]  /*0740*/  LDC.64 R2, c[0x0][0x398] ;  /* 0x0000e600ff027b82 */ /* 0x001e220000000a00 */
[----:B------:R-:W-:Y:S01]  /*0750*/  IMAD.IADD R5, R0, 0x1, R23 ;  /* 0x0000000100057824 */ /* 0x000fe200078e0217 */
[----:B------:R-:W-:-:S03]  /*0760*/  IADD3 R23, PT, PT, R23, 0x80, RZ ;  /* 0x0000008017177810 */ /* 0x000fc60007ffe0ff */
[----:B0-----:R-:W-:-:S05]  /*0770*/  IMAD.WIDE.U32 R2, R5, 0x8, R2 ;  /* 0x0000000805027825 */ /* 0x001fca00078e0002 */
[----:B------:R1:W-:Y:S02]  /*0780*/  STG.E.64 desc[UR4][R2.64], R6 ;  /* 0x0000000602007986 */ /* 0x0003e4000c101b04 */
.L_x_5704:
[----:B------:R-:W-:-:S13]  /*0790*/  ISETP.GE.U32.AND P0, PT, R23, R22, PT ;  /* 0x000000161700720c */ /* 0x000fda0003f06070 */
[----:B------:R-:W-:Y:S05]  /*07a0*/  @P0 BRA `(.L_x_5706) ;  /* 0x0000000000300947 */ /* 0x000fea0003800000 */
[----:B01----:R-:W0:Y:S01]  /*07b0*/  LDC.64 R2, c[0x0][0x398] ;  /* 0x0000e600ff027b82 */ /* 0x003e220000000a00 */
[----:B------:R-:W-:Y:S02]  /*07c0*/  IMAD.IADD R5, R0, 0x1, R23 ;  /* 0x0000000100057824 */ /* 0x000fe400078e0217 */
[----:B------:R-:W-:Y:S02]  /*07d0*/  VIADD R23, R23, 0x80 ;  /* 0x0000008017177836 */ /* 0x000fe40000000000 */
[----:B0-----:R-:W-:-:S05]  /*07e0*/  IMAD.WIDE.U32 R2, R5, 0x8, R2 ;  /* 0x0000000805027825 */ /* 0x001fca00078e0002 */
[----:B------:R1:W-:Y:S02]  /*07f0*/  STG.E.64 desc[UR4][R2.64], R10 ;  /* 0x0000000a02007986 */ /* 0x0003e4000c101b04 */
.L_x_5705:
[----:B------:R-:W-:-:S13]  /*0800*/  ISETP.GE.U32.AND P0, PT, R23, R22, PT ;  /* 0x000000161700720c */ /* 0x000fda0003f06070 */
[----:B------:R-:W-:Y:S05]  /*0810*/  @P0 BRA `(.L_x_5707) ;  /* 0x0000000000340947 */ /* 0x000fea0003800000 */
[----:B01----:R-:W0:Y:S01]  /*0820*/  LDC.64 R2, c[0x0][0x398] ;  /* 0x0000e600ff027b82 */ /* 0x003e220000000a00 */
[----:B------:R-:W-:Y:S02]  /*0830*/  IMAD.IADD R5, R0, 0x1, R23 ;  /* 0x0000000100057824 */ /* 0x000fe400078e0217 */
[----:B------:R-:W-:Y:S02]  /*0840*/  VIADD R23, R23, 0x80 ;  /* 0x0000008017177836 */ /* 0x000fe40000000000 */
[----:B0-----:R-:W-:-:S05]  /*0850*/  IMAD.WIDE.U32 R2, R5, 0x8, R2 ;  /* 0x0000000805027825 */ /* 0x001fca00078e0002 */
[----:B------:R2:W-:Y:S02]  /*0860*/  STG.E.64 desc[UR4][R2.64], R16 ;  /* 0x0000001002007986 */ /* 0x0005e4000c101b04 */
.L_x_5706:
        /* <DEDUP_REMOVED lines=8> */
.L_x_5707:
[----:B------:R-:W-:Y:S05]  /*08f0*/  BSYNC.RELIABLE B1 ;  /* 0x0000000000017941 */ /* 0x000fea0003800100 */
.L_x_5702:
[----:B------:R-:W-:-:S13]  /*0900*/  ISETP.GE.U32.AND P0, PT, R23, R22, PT ;  /* 0x000000161700720c */ /* 0x000fda0003f06070 */
[----:B012---:R-:W0:Y:S01]  /*0910*/  @!P0 LDC.64 R2, c[0x0][0x398] ;  /* 0x0000e600ff028b82 */ /* 0x007e220000000a00 */
[----:B------:R-:W-:Y:S01]  /*0920*/  @!P0 IADD3 R5, PT, PT, R0, R23, RZ ;  /* 0x0000001700058210 */ /* 0x000fe20007ffe0ff */
[----:B------:R-:W-:-:S04]  /*0930*/  @!P0 VIADD R23, R23, 0x80 ;  /* 0x0000008017178836 */ /* 0x000fc80000000000 */
[----:B0-----:R-:W-:-:S05]  /*0940*/  @!P0 IMAD.WIDE.U32 R2, R5, 0x8, R2 ;  /* 0x0000000805028825 */ /* 0x001fca00078e0002 */
[----:B------:R3:W-:Y:S02]  /*0950*/  @!P0 STG.E.64 desc[UR4][R2.64], R8 ;  /* 0x0000000802008986 */ /* 0x0007e4000c101b04 */
.L_x_5708:
[----:B------:R-:W-:Y:S05]  /*0960*/  BSYNC.RECONVERGENT B0 ;  /* 0x0000000000007941 */ /* 0x000fea0003800200 */
.L_x_5701:
        /* <DEDUP_REMOVED lines=8> */
.L_x_5700:
[----:B------:R-:W0:Y:S01]  /*09f0*/  S2R R3, SR_TID.X ;  /* 0x0000000000037919 */ /* 0x000e220000002100 */
[----:B------:R-:W1:Y:S01]  /*0a00*/  LDC.64 R4, c[0x0][0x3a0] ;  /* 0x0000e800ff047b82 */ /* 0x000e620000000a00 */
[----:B------:R-:W2:Y:S01]  /*0a10*/  LDCU.64 UR6, c[0x0][0x388] ;  /* 0x00007100ff0677ac */ /* 0x000ea20008000a00 */
[----:B-1----:R-:W-:-:S04]  /*0a20*/  IMAD.WIDE.U32 R4, R0, 0x8, R4 ;  /* 0x0000000800047825 */ /* 0x002fc800078e0004 */
[----:B0-----:R-:W-:-:S05]  /*0a30*/  IMAD.WIDE.U32 R24, R3, 0x20, R4 ;  /* 0x0000002003187825 */ /* 0x001fca00078e0004 */
[----:B------:R-:W2:Y:S04]  /*0a40*/  LDG.E.ENL2.256 R8, R4, desc[UR4][R24.64] ;  /* 0xfe0000041804797e */ /* 0x000ea80008121908 */
[----:B------:R0:W3:Y:S02]  /*0a50*/  LDG.E.ENL2.256 R16, R12, desc[UR4][R24.64+0x1000] ;  /* 0xfe008004180c797e */ /* 0x0000e40008121910 */
        /* <DEDUP_REMOVED lines=9> */
[C---:B------:R-:W-:Y:S01]  /*0af0*/  DMUL R22, R8.reuse, UR6 ;  /* 0x0000000608167c28 */ /* 0x040fe20008000000 */
[----:B------:R-:W-:Y:S01]  /*0b00*/  FSEL R4, R6, R20, P1 ;  /* 0x0000001406047208 */ /* 0x000fe20000800000 */
[----:B------:R-:W-:Y:S01]  /*0b10*/  DSETP.GT.AND P0, PT, R8, RZ, PT ;  /* 0x000000ff0800722a */ /* 0x000fe20003f04000 */
[----:B------:R-:W-:Y:S01]  /*0b20*/  FSEL R7, R7, R21, P1 ;  /* 0x0000001507077208 */ /* 0x000fe20000800000 */
[C---:B------:R-:W-:Y:S02]  /*0b30*/  DMUL R20, R10.reuse, UR6 ;  /* 0x000000060a147c28 */ /* 0x040fe40008000000 */
[----:B------:R-:W-:-:S04]  /*0b40*/  DSETP.GT.AND P1, PT, R10, RZ, PT ;  /* 0x000000ff0a00722a */ /* 0x000fc80003f24000 */
[----:B------:R-:W-:Y:S02]  /*0b50*/  FSEL R6, R8, R22, P0 ;  /* 0x0000001608067208 */ /* 0x000fe40000000000 */
[----:B------:R-:W-:Y:S01]  /*0b60*/  FSEL R9, R9, R23, P0 ;  /* 0x0000001709097208 */ /* 0x000fe20000000000 */
[----:B---3--:R-:W-:Y:S01]  /*0b70*/  DMUL R22, R14, UR6 ;  /* 0x000000060e167c28 */ /* 0x008fe20008000000 */
[----:B------:R-:W-:Y:S01]  /*0b80*/  FSEL R8, R10, R20, P1 ;  /* 0x000000140a087208 */ /* 0x000fe20000800000 */
[C---:B------:R-:W-:Y:S01]  /*0b90*/  DSETP.GT.AND P0, PT, R12.reuse, RZ, PT ;  /* 0x000000ff0c00722a */ /* 0x040fe20003f04000 */
[----:B------:R-:W-:Y:S01]  /*0ba0*/  FSEL R21, R11, R21, P1 ;  /* 0x000000150b157208 */ /* 0x000fe20000800000 */
[----:B------:R-:W-:Y:S02]  /*0bb0*/  DMUL R10, R12, UR6 ;  /* 0x000000060c0a7c28 */ /* 0x000fe40008000000 */
[----:B------:R-:W-:-:S06]  /*0bc0*/  DSETP.GT.AND P1, PT, R14, RZ, PT ;  /* 0x000000ff0e00722a */ /* 0x000fcc0003f24000 */
[----:B------:R-:W-:Y:S02]  /*0bd0*/  FSEL R20, R14, R22, P1 ;  /* 0x000000160e147208 */ /* 0x000fe40000800000 */
[----:B------:R-:W-:Y:S01]  /*0be0*/  FSEL R23, R15, R23, P1 ;  /* 0x000000170f177208 */ /* 0x000fe20000800000 */
[----:B------:R-:W-:Y:S01]  /*0bf0*/  DMUL R14, R16, UR6 ;  /* 0x00000006100e7c28 */ /* 0x000fe20008000000 */
[----:B------:R-:W-:Y:S01]  /*0c00*/  FSEL R10, R12, R10, P0 ;  /* 0x0000000a0c0a7208 */ /* 0x000fe20000000000 */
[C---:B------:R-:W-:Y:S01]  /*0c10*/  DSETP.GT.AND P1, PT, R18.reuse, RZ, PT ;  /* 0x000000ff1200722a */ /* 0x040fe20003f24000 */
[----:B------:R-:W-:Y:S01]  /*0c20*/  FSEL R11, R13, R11, P0 ;  /* 0x0000000b0d0b7208 */ /* 0x000fe20000000000 */
[----:B------:R-:W-:Y:S02]  /*0c30*/  DMUL R12, R18, UR6 ;  /* 0x00000006120c7c28 */ /* 0x000fe40008000000 */
[----:B------:R-:W-:-:S06]  /*0c40*/  DSETP.GT.AND P0, PT, R16, RZ, PT ;  /* 0x000000ff1000722a */ /* 0x000fcc0003f04000 */
[----:B------:R-:W-:Y:S01]  /*0c50*/  FSEL R0, R16, R14, P0 ;  /* 0x0000000e10007208 */ /* 0x000fe20000000000 */
[----:B------:R-:W-:Y:S01]  /*0c60*/  IMAD.MOV.U32 R14, RZ, RZ, R4 ;  /* 0x000000ffff0e7224 */ /* 0x000fe200078e0004 */
[----:B------:R-:W-:Y:S01]  /*0c70*/  FSEL R17, R17, R15, P0 ;  /* 0x0000000f11117208 */ /* 0x000fe20000000000 */
[----:B------:R-:W-:Y:S01]  /*0c80*/  IMAD.MOV.U32 R15, RZ, RZ, R7 ;  /* 0x000000ffff0f7224 */ /* 0x000fe200078e0007 */
[----:B------:R-:W-:Y:S01]  /*0c90*/  FSEL R19, R19, R13, P1 ;  /* 0x0000000d13137208 */ /* 0x000fe20000800000 */
[----:B------:R-:W-:Y:S01]  /*0ca0*/  IMAD.MOV.U32 R13, RZ, RZ, R5 ;  /* 0x000000ffff0d7224 */ /* 0x000fe200078e0005 */
[----:B------:R-:W-:Y:S01]  /*0cb0*/  FSEL R16, R18, R12, P1 ;  /* 0x0000000c12107208 */ /* 0x000fe20000800000 */
[----:B------:R-:W-:Y:S01]  /*0cc0*/  IMAD.MOV.U32 R12, RZ, RZ, R2 ;  /* 0x000000ffff0c7224 */ /* 0x000fe200078e0002 */
[----:B------:R-:W-:Y:S01]  /*0cd0*/  MOV R4, R6 ;  /* 0x0000000600047202 */ /* 0x000fe20000000f00 */
[----:B------:R-:W-:Y:S02]  /*0ce0*/  IMAD.MOV.U32 R5, RZ, RZ, R9 ;  /* 0x000000ffff057224 */ /* 0x000fe400078e0009 */
[----:B------:R-:W-:-:S02]  /*0cf0*/  IMAD.MOV.U32 R6, RZ, RZ, R8 ;  /* 0x000000ffff067224 */ /* 0x000fc400078e0008 */
[----:B------:R-:W-:Y:S02]  /*0d00*/  IMAD.MOV.U32 R7, RZ, RZ, R21 ;  /* 0x000000ffff077224 */ /* 0x000fe400078e0015 */
[----:B------:R-:W-:Y:S02]  /*0d10*/  IMAD.MOV.U32 R8, RZ, RZ, R0 ;  /* 0x000000ffff087224 */ /* 0x000fe400078e0000 */
[----:B------:R-:W-:Y:S01]  /*0d20*/  IMAD.MOV.U32 R9, RZ, RZ, R17 ;  /* 0x000000ffff097224 */ /* 0x000fe200078e0011 */
[----:B------:R0:W-:Y:S02]  /*0d30*/  STG.E.ENL2.256 desc[UR4][R24.64], R12, R4 ;  /* 0xf800000c1804797f */ /* 0x0001e4000f121804 */
[----:B0-----:R-:W-:Y:S01]  /*0d40*/  IMAD.MOV.U32 R4, RZ, RZ, R10 ;  /* 0x000000ffff047224 */ /* 0x001fe200078e000a */
[----:B------:R-:W-:Y:S01]  /*0d50*/  MOV R7, R23 ;  /* 0x0000001700077202 */ /* 0x000fe20000000f00 */
[----:B------:R-:W-:Y:S02]  /*0d60*/  IMAD.MOV.U32 R5, RZ, RZ, R11 ;  /* 0x000000ffff057224 */ /* 0x000fe400078e000b */
[----:B------:R-:W-:-:S02]  /*0d70*/  IMAD.MOV.U32 R6, RZ, RZ, R20 ;  /* 0x000000ffff067224 */ /* 0x000fc400078e0014 */
[----:B------:R-:W-:Y:S02]  /*0d80*/  IMAD.MOV.U32 R10, RZ, RZ, R16 ;  /* 0x000000ffff0a7224 */ /* 0x000fe400078e0010 */
[----:B------:R-:W-:-:S05]  /*0d90*/  IMAD.MOV.U32 R11, RZ, RZ, R19 ;  /* 0x000000ffff0b7224 */ /* 0x000fca00078e0013 */
[----:B------:R-:W-:Y:S01]  /*0da0*/  STG.E.ENL2.256 desc[UR4][R24.64+0x1000], R4, R8 ;  /* 0xf80080041808797f */ /* 0x000fe2000f121804 */
[----:B------:R-:W-:Y:S05]  /*0db0*/  EXIT ;  /* 0x000000000000794d */ /* 0x000fea0003800000 */
.L_x_5709:
        /* <DEDUP_REMOVED lines=12> */
.L_x_5774:


//--------------------- .text._ZN2at6native29vectorized_elementwise_kernelILi8EZZZNS0_66_GLOBAL__N__d53a5ca4_28_ActivationLeakyReluKernel_cu_9e10b42f_311217leaky_relu_kernelERNS_18TensorIteratorBaseERKN3c106ScalarEENKUlvE_clEvENKUlvE_clEvEUldE_St5arrayIPcLm2EEEEviT0_T1_ --------------------------
	.section	.text._ZN2at6native29vectorized_elementwise_kernelILi8EZZZNS0_66_GLOBAL__N__d53a5ca4_28_ActivationLeakyReluKernel_cu_9e10b42f_311217leaky_relu_kernelERNS_18TensorIteratorBaseERKN3c106ScalarEENKUlvE_clEvENKUlvE_clEvEUldE_St5arrayIPcLm2EEEEviT0_T1_,"ax",@progbits
	.align	128
        .global         _ZN2at6native29vectorized_elementwise_kernelILi8EZZZNS0_66_GLOBAL__N__d53a5ca4_28_ActivationLeakyReluKernel_cu_9e10b42f_311217leaky_relu_kernelERNS_18TensorIteratorBaseERKN3c106ScalarEENKUlvE_clEvENKUlvE_clEvEUldE_St5arrayIPcLm2EEEEviT0_T1_
        .type           _ZN2at6native29vectorized_elementwise_kernelILi8EZZZNS0_66_GLOBAL__N__d53a5ca4_28_ActivationLeakyReluKernel_cu_9e10b42f_311217leaky_relu_kernelERNS_18TensorIteratorBaseERKN3c106ScalarEENKUlvE_clEvENKUlvE_clEvEUldE_St5arrayIPcLm2EEEEviT0_T1_,@function
        .size           _ZN2at6native29vectorized_elementwise_kernelILi8EZZZNS0_66_GLOBAL__N__d53a5ca4_28_ActivationLeakyReluKernel_cu_9e10b42f_311217leaky_relu_kernelERNS_18TensorIteratorBaseERKN3c106ScalarEENKUlvE_clEvENKUlvE_clEvEUldE_St5arrayIPcLm2EEEEviT0_T1_,(.L_x_5775 - _ZN2at6native29vectorized_elementwise_kernelILi8EZZZNS0_66_GLOBAL__N__d53a5ca4_28_ActivationLeakyReluKernel_cu_9e10b42f_311217leaky_relu_kernelERNS_18TensorIteratorBaseERKN3c106ScalarEENKUlvE_clEvENKUlvE_clEvEUldE_St5arrayIPcLm2EEEEviT0_T1_)
        .other          _ZN2at6native29vectorized_elementwise_kernelILi8EZZZNS0_66_GLOBAL__N__d53a5ca4_28_ActivationLeakyReluKernel_cu_9e10b42f_311217leaky_relu_kernelERNS_18TensorIteratorBaseERKN3c106ScalarEENKUlvE_clEvENKUlvE_clEvEUldE_St5arrayIPcLm2EEEEviT0_T1_,@"STO_CUDA_ENTRY STV_DEFAULT"
_ZN2at6native29vectorized_elementwise_kernelILi8EZZZNS0_66_GLOBAL__N__d53a5ca4_28_ActivationLeakyReluKernel_cu_9e10b42f_311217leaky_relu_kernelERNS_18TensorIteratorBaseERKN3c106ScalarEENKUlvE_clEvENKUlvE_clEvEUldE_St5arrayIPcLm2EEEEviT0_T1_:
.text._ZN2at6native29vectorized_elementwise_kernelILi8EZZZNS0_66_GLOBAL__N__d53a5ca4_28_ActivationLeakyReluKernel_cu_9e10b42f_311217leaky_relu_kernelERNS_18TensorIteratorBaseERKN3c106ScalarEENKUlvE_clEvENKUlvE_clEvEUldE_St5arrayIPcLm2EEEEviT0_T1_:
        /* <DEDUP_REMOVED lines=114> */
.L_x_5713:
[----:B------:R-:W-:-:S13]  /*0720*/  ISETP.GE.U32.AND P0, PT, R23, R22, PT ;  /* 0x000000161700720c */ /* 0x000fda0003f06070 */
[----:B------:R-:W-:Y:S05]  /*0730*/  @P0 BRA `(.L_x_5715) ;  /* 0x0000000000300947 */ /* 0x000fea0003800000 */
[----:B0-----:R-:W0:Y:S01]  /*0740*/  LDC.64 R2, c[0x0][0x398] ;  /* 0x0000e600ff027b82 */ /* 0x001e220000000a00 */
[----:B------:R-:W-:Y:S01]  /*0750*/  IMAD.IADD R5, R0, 0x1, R23 ;  /* 0x0000000100057824 */ /* 0x000fe200078e0217 */
[----:B------:R-:W-:-:S03]  /*0760*/  IADD3 R23, PT, PT, R23, 0x80, RZ ;  /* 0x0000008017177810 */ /* 0x000fc60007ffe0ff */
[----:B0-----:R-:W-:-:S05]  /*0770*/  IMAD.WIDE.U32 R2, R5, 0x8, R2 ;  /* 0x0000000805027825 */ /* 0x001fca00078e0002 */
[----:B------:R1:W-:Y:S02]  /*0780*/  STG.E.64 desc[UR4][R2.64], R6 ;  /* 0x0000000602007986 */ /* 0x0003e4000c101b04 */
.L_x_5714:
[----:B------:R-:W-:-:S13]  /*0790*/  ISETP.GE.U32.AND P0, PT, R23, R22, PT ;  /* 0x000000161700720c */ /* 0x000fda0003f06070 */
[----:B------:R-:W-:Y:S05]  /*07a0*/  @P0 BRA `(.L_x_5716) ;  /* 0x0000000000300947 */ /* 0x000fea0003800000 */
[----:B01----:R-:W0:Y:S01]  /*07b0*/  LDC.64 R2, c[0x0][0x398] ;  /* 0x0000e600ff027b82 */ /* 0x003e220000000a00 */
[----:B------:R-:W-:Y:S02]  /*07c0*/  IMAD.IADD R5, R0, 0x1, R23 ;  /* 0x0000000100057824 */ /* 0x000fe400078e0217 */
[----:B------:R-:W-:Y:S02]  /*07d0*/  VIADD R23, R23, 0x80 ;  /* 0x0000008017177836 */ /* 0x000fe40000000000 */
[----:B0-----:R-:W-:-:S05]  /*07e0*/  IMAD.WIDE.U32 R2, R5, 0x8, R2 ;  /* 0x0000000805027825 */ /* 0x001fca00078e0002 */
[----:B------:R1:W-:Y:S02]  /*07f0*/  STG.E.64 desc[UR4][R2.64], R10 ;  /* 0x0000000a02007986 */ /* 0x0003e4000c101b04 */
.L_x_5715:
[----:B------:R-:W-:-:S13]  /*0800*/  ISETP.GE.U32.AND P0, PT, R23, R22, PT ;  /* 0x000000161700720c */ /* 0x000fda0003f06070 */
[----:B------:R-:W-:Y:S05]  /*0810*/  @P0 BRA `(.L_x_5717) ;  /* 0x0000000000340947 */ /* 0x000fea0003800000 */
[----:B01----:R-:W0:Y:S01]  /*0820*/  LDC.64 R2, c[0x0][0x398] ;  /* 0x0000e600ff027b82 */ /* 0x003e220000000a00 */
[----:B------:R-:W-:Y:S02]  /*0830*/  IMAD.IADD R5, R0, 0x1, R23 ;  /* 0x0000000100057824 */ /* 0x000fe400078e0217 */
[----:B------:R-:W-:Y:S02]  /*0840*/  VIADD R23, R23, 0x80 ;  /* 0x0000008017177836 */ /* 0x000fe40000000000 */
[----:B0-----:R-:W-:-:S05]  /*0850*/  IMAD.WIDE.U32 R2, R5, 0x8, R2 ;  /* 0x0000000805027825 */ /* 0x001fca00078e0002 */
[----:B------:R2:W-:Y:S02]  /*0860*/  STG.E.64 desc[UR4][R2.64], R16 ;  /* 0x0000001002007986 */ /* 0x0005e4000c101b04 */
.L_x_5716:
        /* <DEDUP_REMOVED lines=8> */
.L_x_5717:
[----:B------:R-:W-:Y:S05]  /*08f0*/  BSYNC.RELIABLE B1 ;  /* 0x0000000000017941 */ /* 0x000fea0003800100 */
.L_x_5712:
[----:B------:R-:W-:-:S13]  /*0900*/  ISETP.GE.U32.AND P0, PT, R23, R22, PT ;  /* 0x000000161700720c */ /* 0x000fda0003f06070 */
[----:B012---:R-:W0:Y:S01]  /*0910*/  @!P0 LDC.64 R2, c[0x0][0x398] ;  /* 0x0000e600ff028b82 */ /* 0x007e220000000a00 */
[----:B------:R-:W-:Y:S01]  /*0920*/  @!P0 IADD3 R5, PT, PT, R0, R23, RZ ;  /* 0x0000001700058210 */ /* 0x000fe20007ffe0ff */
[----:B------:R-:W-:-:S04]  /*0930*/  @!P0 VIADD R23, R23, 0x80 ;  /* 0x0000008017178836 */ /* 0x000fc80000000000 */
[----:B0-----:R-:W-:-:S05]  /*0940*/  @!P0 IMAD.WIDE.U32 R2, R5, 0x8, R2 ;  /* 0x0000000805028825 */ /* 0x001fca00078e0002 */
[----:B------:R3:W-:Y:S02]  /*0950*/  @!P0 STG.E.64 desc[UR4][R2.64], R8 ;  /* 0x0000000802008986 */ /* 0x0007e4000c101b04 */
.L_x_5718:
[----:B------:R-:W-:Y:S05]  /*0960*/  BSYNC.RECONVERGENT B0 ;  /* 0x0000000000007941 */ /* 0x000fea0003800200 */
.L_x_5711:
        /* <DEDUP_REMOVED lines=8> */
.L_x_5710:
        /* <DEDUP_REMOVED lines=61> */
.L_x_5719:
        /* <DEDUP_REMOVED lines=12> */
.L_x_5775:


//--------------------- .nv.global.init           --------------------------
	.section	.nv.global.init,"aw",@progbits
.nv.global.init:
	.type		$str$6,@object
	.size		$str$6,(__unnamed_1 - $str$6)
$str$6:
        /*0000*/ 	.byte	0x66, 0x61, 0x6c, 0x73, 0x65, 0x00
	.type		__unnamed_1,@object
	.size		__unnamed_1,(__unnamed_5 - __unnamed_1)
__unnamed_1:
        /*0006*/ 	.byte	0x66, 0x65, 0x74, 0x63, 0x68, 0x5f, 0x61, 0x6e, 0x64, 0x5f, 0x63, 0x61, 0x73, 0x74, 0x00
	.type		__unnamed_5,@object
	.size		__unnamed_5,(__unnamed_3 - __unnamed_5)
__unnamed_5:
        /*0015*/ 	.byte	0x66, 0x65, 0x74, 0x63, 0x68, 0x5f, 0x61, 0x6e, 0x64, 0x5f, 0x63, 0x61, 0x73, 0x74, 0x00
	.type		__unnamed_3,@object
	.size		__unnamed_3,(__unnamed_7 - __unnamed_3)
__unnamed_3:
        /*0024*/ 	.byte	0x66, 0x65, 0x74, 0x63, 0x68, 0x5f, 0x61, 0x6e, 0x64, 0x5f, 0x63, 0x61, 0x73, 0x74, 0x00
	.type		__unnamed_7,@object
	.size		__unnamed_7,(__unnamed_2 - __unnamed_7)
__unnamed_7:
        /*0033*/ 	.byte	0x66, 0x65, 0x74, 0x63, 0x68, 0x5f, 0x61, 0x6e, 0x64, 0x5f, 0x63, 0x61, 0x73, 0x74, 0x00
	.type		__unnamed_2,@object
	.size		__unnamed_2,(__unnamed_6 - __unnamed_2)
__unnamed_2:
        /*0042*/ 	.byte	0x63, 0x61, 0x73, 0x74, 0x5f, 0x61, 0x6e, 0x64, 0x5f, 0x73, 0x74, 0x6f, 0x72, 0x65, 0x00
	.type		__unnamed_6,@object
	.size		__unnamed_6,(__unnamed_4 - __unnamed_6)
__unnamed_6:
        /*0051*/ 	.byte	0x63, 0x61, 0x73, 0x74, 0x5f, 0x61, 0x6e, 0x64, 0x5f, 0x73, 0x74, 0x6f, 0x72, 0x65, 0x00
	.type		__unnamed_4,@object
	.size		__unnamed_4,(__unnamed_8 - __unnamed_4)
__unnamed_4:
        /*0060*/ 	.byte	0x63, 0x61, 0x73, 0x74, 0x5f, 0x61, 0x6e, 0x64, 0x5f, 0x73, 0x74, 0x6f, 0x72, 0x65, 0x00
	.type		__unnamed_8,@object
	.size		__unnamed_8,($str$7 - __unnamed_8)
__unnamed_8:
        /*006f*/ 	.byte	0x63, 0x61, 0x73, 0x74, 0x5f, 0x61, 0x6e, 0x64, 0x5f, 0x73, 0x74, 0x6f, 0x72, 0x65, 0x00
	.type		$str$7,@object
	.size		$str$7,(.L_37 - $str$7)
$str$7:
        /*007e*/ 	.byte	0x2f, 0x72, 0x6f, 0x6f, 0x74, 0x2f, 0x2e, 0x70, 0x79, 0x65, 0x6e, 0x76, 0x2f, 0x76, 0x65, 0x72
        /*008e*/ 	.byte	0x73, 0x69, 0x6f, 0x6e, 0x73, 0x2f, 0x33, 0x2e, 0x31, 0x33, 0x2e, 0x31, 0x32, 0x2f, 0x6c, 0x69
        /*009e*/ 	.byte	0x62, 0x2f, 0x70, 0x79, 0x74, 0x68, 0x6f, 0x6e, 0x33, 0x2e, 0x31, 0x33, 0x2f, 0x73, 0x69, 0x74
        /*00ae*/ 	.byte	0x65, 0x2d, 0x70, 0x61, 0x63, 0x6b, 0x61, 0x67, 0x65, 0x73, 0x2f, 0x74, 0x6f, 0x72, 0x63, 0x68
        /*00be*/ 	.byte	0x2f, 0x69, 0x6e, 0x63, 0x6c, 0x75, 0x64, 0x65, 0x2f, 0x63, 0x31, 0x30, 0x2f, 0x63, 0x6f, 0x72
        /*00ce*/ 	.byte	0x65, 0x2f, 0x44, 0x79, 0x6e, 0x61, 0x6d, 0x69, 0x63, 0x43, 0x61, 0x73, 0x74, 0x2e, 0x68, 0x00
.L_37:


//--------------------- .nv.shared.reserved.0     --------------------------
	.section	.nv.shared.reserved.0,"aw",@nobits
	.weak		__nv_reservedSMEM_offset_0_alias
	.size		__nv_reservedSMEM_offset_0_alias, 0, 64
	.other		__nv_reservedSMEM_offset_0_alias,@"STO_CUDA_RESERVED_SHARED STV_DEFAULT"
__nv_reservedSMEM_offset_0_alias:
	.zero		0
	.zero		64


//--------------------- .nv.global                --------------------------
	.section	.nv.global,"aw",@nobits
.nv.global:
	.type		_ZN64_INTERNAL_d53a5ca4_28_ActivationLeakyReluKernel_cu_9e10b42f_31124cuda3std3__48in_placeE,@object
	.size		_ZN64_INTERNAL_d53a5ca4_28_ActivationLeakyReluKernel_cu_9e10b42f_31124cuda3std3__48in_placeE,(_ZN64_INTERNAL_d53a5ca4_28_ActivationLeakyReluKernel_cu_9e10b42f_31124cuda3std6ranges3__45__cpo8distanceE - _ZN64_INTERNAL_d53a5ca4_28_ActivationLeakyReluKernel_cu_9e10b42f_31124cuda3std3__48in_placeE)
_ZN64_INTERNAL_d53a5ca4_28_ActivationLeakyReluKernel_cu_9e10b42f_31124cuda3std3__48in_placeE:
	.zero		1
	.type		_ZN64_INTERNAL_d53a5ca4_28_ActivationLeakyReluKernel_cu_9e10b42f_31124cuda3std6ranges3__45__cpo8distanceE,@object
	.size		_ZN64_INTERNAL_d53a5ca4_28_ActivationLeakyReluKernel_cu_9e10b42f_31124cuda3std6ranges3__45__cpo8distanceE,(_ZN64_INTERNAL_d53a5ca4_28_ActivationLeakyReluKernel_cu_9e10b42f_31124cuda3std3__45__cpo3endE - _ZN64_INTERNAL_d53a5ca4_28_ActivationLeakyReluKernel_cu_9e10b42f_31124cuda3std6ranges3__45__cpo8distanceE)
_ZN64_INTERNAL_d53a5ca4_28_ActivationLeakyReluKernel_cu_9e10b42f_31124cuda3std6ranges3__45__cpo8distanceE:
	.zero		1
	.type		_ZN64_INTERNAL_d53a5ca4_28_ActivationLeakyReluKernel_cu_9e10b42f_31124cuda3std3__45__cpo3endE,@object
	.size		_ZN64_INTERNAL_d53a5ca4_28_ActivationLeakyReluKernel_cu_9e10b42f_31124cuda3std3__45__cpo3endE,(_ZN64_INTERNAL_d53a5ca4_28_ActivationLeakyReluKernel_cu_9e10b42f_31124cuda3std6ranges3__45__cpo7advanceE - _ZN64_INTERNAL_d53a5ca4_28_ActivationLeakyReluKernel_cu_9e10b42f_31124cuda3std3__45__cpo3endE)
_ZN64_INTERNAL_d53a5ca4_28_ActivationLeakyReluKernel_cu_9e10b42f_31124cuda3std3__45__cpo3endE:
	.zero		1
	.type		_ZN64_INTERNAL_d53a5ca4_28_ActivationLeakyReluKernel_cu_9e10b42f_31124cuda3std6ranges3__45__cpo7advanceE,@object
	.size		_ZN64_INTERNAL_d53a5ca4_28_ActivationLeakyReluKernel_cu_9e10b42f_31124cuda3std6ranges3__45__cpo7advanceE,(_ZN64_INTERNAL_d53a5ca4_28_ActivationLeakyReluKernel_cu_9e10b42f_31124cuda3std3__45__cpo4rendE - _ZN64_INTERNAL_d53a5ca4_28_ActivationLeakyReluKernel_cu_9e10b42f_31124cuda3std6ranges3__45__cpo7advanceE)
_ZN64_INTERNAL_d53a5ca4_28_ActivationLeakyReluKernel_cu_9e10b42f_31124cuda3std6ranges3__45__cpo7advanceE:
	.zero		1
	.type		_ZN64_INTERNAL_d53a5ca4_28_ActivationLeakyReluKernel_cu_9e10b42f_31124cuda3std3__45__cpo4rendE,@object
	.size		_ZN64_INTERNAL_d53a5ca4_28_ActivationLeakyReluKernel_cu_9e10b42f_31124cuda3std3__45__cpo4rendE,(_ZN64_INTERNAL_d53a5ca4_28_ActivationLeakyReluKernel_cu_9e10b42f_31124cuda3std6ranges3__45__cpo4dataE - _ZN64_INTERNAL_d53a5ca4_28_ActivationLeakyReluKernel_cu_9e10b42f_31124cuda3std3__45__cpo4rendE)
_ZN64_INTERNAL_d53a5ca4_28_ActivationLeakyReluKernel_cu_9e10b42f_31124cuda3std3__45__cpo4rendE:
	.zero		1
	.type		_ZN64_INTERNAL_d53a5ca4_28_ActivationLeakyReluKernel_cu_9e10b42f_31124cuda3std6ranges3__45__cpo4dataE,@object
	.size		_ZN64_INTERNAL_d53a5ca4_28_ActivationLeakyReluKernel_cu_9e10b42f_31124cuda3std6ranges3__45__cpo4dataE,(_ZN64_INTERNAL_d53a5ca4_28_ActivationLeakyReluKernel_cu_9e10b42f_31124cuda3std6ranges3__45__cpo5beginE - _ZN64_INTERNAL_d53a5ca4_28_ActivationLeakyReluKernel_cu_9e10b42f_31124cuda3std6ranges3__45__cpo4dataE)
_ZN64_INTERNAL_d53a5ca4_28_ActivationLeakyReluKernel_cu_9e10b42f_31124cuda3std6ranges3__45__cpo4dataE:
	.zero		1
	.type		_ZN64_INTERNAL_d53a5ca4_28_ActivationLeakyReluKernel_cu_9e10b42f_31124cuda3std6ranges3__45__cpo5beginE,@object
	.size		_ZN64_INTERNAL_d53a5ca4_28_ActivationLeakyReluKernel_cu_9e10b42f_31124cuda3std6ranges3__45__cpo5beginE,(_ZN64_INTERNAL_d53a5ca4_28_ActivationLeakyReluKernel_cu_9e10b42f_31124cuda3std3__45__cpo5crendE - _ZN64_INTERNAL_d53a5ca4_28_ActivationLeakyReluKernel_cu_9e10b42f_31124cuda3std6ranges3__45__cpo5beginE)
_ZN64_INTERNAL_d53a5ca4_28_ActivationLeakyReluKernel_cu_9e10b42f_31124cuda3std6ranges3__45__cpo5beginE:
	.zero		1
	.type		_ZN64_INTERNAL_d53a5ca4_28_ActivationLeakyReluKernel_cu_9e10b42f_31124cuda3std3__45__cpo5crendE,@object
	.size		_ZN64_INTERNAL_d53a5ca4_28_ActivationLeakyReluKernel_cu_9e10b42f_31124cuda3std3__45__cpo5crendE,(_ZN64_INTERNAL_d53a5ca4_28_ActivationLeakyReluKernel_cu_9e10b42f_31124cuda3std6ranges3__45__cpo4sizeE - _ZN64_INTERNAL_d53a5ca4_28_ActivationLeakyReluKernel_cu_9e10b42f_31124cuda3std3__45__cpo5crendE)
_ZN64_INTERNAL_d53a5ca4_28_ActivationLeakyReluKernel_cu_9e10b42f_31124cuda3std3__45__cpo5crendE:
	.zero		1
	.type		_ZN64_INTERNAL_d53a5ca4_28_ActivationLeakyReluKernel_cu_9e10b42f_31124cuda3std6ranges3__45__cpo4sizeE,@object
	.size		_ZN64_INTERNAL_d53a5ca4_28_ActivationLeakyReluKernel_cu_9e10b42f_31124cuda3std6ranges3__45__cpo4sizeE,(_ZN64_INTERNAL_d53a5ca4_28_ActivationLeakyReluKernel_cu_9e10b42f_31124cuda3std3__466_GLOBAL__N__d53a5ca4_28_ActivationLeakyReluKernel_cu_9e10b42f_31126ignoreE - _ZN64_INTERNAL_d53a5ca4_28_ActivationLeakyReluKernel_cu_9e10b42f_31124cuda3std6ranges3__45__cpo4sizeE)
_ZN64_INTERNAL_d53a5ca4_28_ActivationLeakyReluKernel_cu_9e10b42f_31124cuda3std6ranges3__45__cpo4sizeE:
	.zero		1
	.type		_ZN64_INTERNAL_d53a5ca4_28_ActivationLeakyReluKernel_cu_9e10b42f_31124cuda3std3__466_GLOBAL__N__d53a5ca4_28_ActivationLeakyReluKernel_cu_9e10b42f_31126ignoreE,@object
	.size		_ZN64_INTERNAL_d53a5ca4_28_ActivationLeakyReluKernel_cu_9e10b42f_31124cuda3std3__466_GLOBAL__N__d53a5ca4_28_ActivationLeakyReluKernel_cu_9e10b42f_31126ignoreE,(_ZN64_INTERNAL_d53a5ca4_28_ActivationLeakyReluKernel_cu_9e10b42f_31124cuda3std6ranges3__45__cpo6cbeginE - _ZN64_INTERNAL_d53a5ca4_28_ActivationLeakyReluKernel_cu_9e10b42f_31124cuda3std3__466_GLOBAL__N__d53a5ca4_28_ActivationLeakyReluKernel_cu_9e10b42f_31126ignoreE)
_ZN64_INTERNAL_d53a5ca4_28_ActivationLeakyReluKernel_cu_9e10b42f_31124cuda3std3__466_GLOBAL__N__d53a5ca4_28_ActivationLeakyReluKernel_cu_9e10b42f_31126ignoreE:
	.zero		1
	.type		_ZN64_INTERNAL_d53a5ca4_28_ActivationLeakyReluKernel_cu_9e10b42f_31124cuda3std6ranges3__45__cpo6cbeginE,@object
	.size		_ZN64_INTERNAL_d53a5ca4_28_ActivationLeakyReluKernel_cu_9e10b42f_31124cuda3std6ranges3__45__cpo6cbeginE,(_ZN64_INTERNAL_d53a5ca4_28_ActivationLeakyReluKernel_cu_9e10b42f_31124cuda3std3__45__cpo4cendE - _ZN64_INTERNAL_d53a5ca4_28_ActivationLeakyReluKernel_cu_9e10b42f_31124cuda3std6ranges3__45__cpo6cbeginE)
_ZN64_INTERNAL_d53a5ca4_28_ActivationLeakyReluKernel_cu_9e10b42f_31124cuda3std6ranges3__45__cpo6cbeginE:
	.zero		1
	.type		_ZN64_INTERNAL_d53a5ca4_28_ActivationLeakyReluKernel_cu_9e10b42f_31124cuda3std3__45__cpo4cendE,@object
	.size		_ZN64_INTERNAL_d53a5ca4_28_ActivationLeakyReluKernel_cu_9e10b42f_31124cuda3std3__45__cpo4cendE,(_ZN64_INTERNAL_d53a5ca4_28_ActivationLeakyReluKernel_cu_9e10b42f_31124cuda3std6ranges3__45__cpo4nextE - _ZN64_INTERNAL_d53a5ca4_28_ActivationLeakyReluKernel_cu_9e10b42f_31124cuda3std3__45__cpo4cendE)
_ZN64_INTERNAL_d53a5ca4_28_ActivationLeakyReluKernel_cu_9e10b42f_31124cuda3std3__45__cpo4cendE:
	.zero		1
	.type		_ZN64_INTERNAL_d53a5ca4_28_ActivationLeakyReluKernel_cu_9e10b42f_31124cuda3std6ranges3__45__cpo4nextE,@object
	.size		_ZN64_INTERNAL_d53a5ca4_28_ActivationLeakyReluKernel_cu_9e10b42f_31124cuda3std6ranges3__45__cpo4nextE,(_ZN64_INTERNAL_d53a5ca4_28_ActivationLeakyReluKernel_cu_9e10b42f_31124cuda3std6ranges3__45__cpo4swapE - _ZN64_INTERNAL_d53a5ca4_28_ActivationLeakyReluKernel_cu_9e10b42f_31124cuda3std6ranges3__45__cpo4nextE)
_ZN64_INTERNAL_d53a5ca4_28_ActivationLeakyReluKernel_cu_9e10b42f_31124cuda3std6ranges3__45__cpo4nextE:
	.zero		1
	.type		_ZN64_INTERNAL_d53a5ca4_28_ActivationLeakyReluKernel_cu_9e10b42f_31124cuda3std6ranges3__45__cpo4swapE,@object
	.size		_ZN64_INTERNAL_d53a5ca4_28_ActivationLeakyReluKernel_cu_9e10b42f_31124cuda3std6ranges3__45__cpo4swapE,(_ZN64_INTERNAL_d53a5ca4_28_ActivationLeakyReluKernel_cu_9e10b42f_31124cuda3std3__420unreachable_sentinelE - _ZN64_INTERNAL_d53a5ca4_28_ActivationLeakyReluKernel_cu_9e10b42f_31124cuda3std6ranges3__45__cpo4swapE)
_ZN64_INTERNAL_d53a5ca4_28_ActivationLeakyReluKernel_cu_9e10b42f_31124cuda3std6ranges3__45__cpo4swapE:
	.zero		1
	.type		_ZN64_INTERNAL_d53a5ca4_28_ActivationLeakyReluKernel_cu_9e10b42f_31124cuda3std3__420unreachable_sentinelE,@object
	.size		_ZN64_INTERNAL_d53a5ca4_28_ActivationLeakyReluKernel_cu_9e10b42f_31124cuda3std3__420unreachable_sentinelE,(_ZN64_INTERNAL_d53a5ca4_28_ActivationLeakyReluKernel_cu_9e10b42f_31126thrust24THRUST_300001_SM_1000_NS6system6detail10sequential3seqE - _ZN64_INTERNAL_d53a5ca4_28_ActivationLeakyReluKernel_cu_9e10b42f_31124cuda3std3__420unreachable_sentinelE)
_ZN64_INTERNAL_d53a5ca4_28_ActivationLeakyReluKernel_cu_9e10b42f_31124cuda3std3__420unreachable_sentinelE:
	.zero		1
	.type		_ZN64_INTERNAL_d53a5ca4_28_ActivationLeakyReluKernel_cu_9e10b42f_31126thrust24THRUST_300001_SM_1000_NS6system6detail10sequential3seqE,@object
	.size		_ZN64_INTERNAL_d53a5ca4_28_ActivationLeakyReluKernel_cu_9e10b42f_31126thrust24THRUST_300001_SM_1000_NS6system6detail10sequential3seqE,(_ZN64_INTERNAL_d53a5ca4_28_ActivationLeakyReluKernel_cu_9e10b42f_31124cuda3std3__45__cpo6cbeginE - _ZN64_INTERNAL_d53a5ca4_28_ActivationLeakyReluKernel_cu_9e10b42f_31126thrust24THRUST_300001_SM_1000_NS6system6detail10sequential3seqE)
_ZN64_INTERNAL_d53a5ca4_28_ActivationLeakyReluKernel_cu_9e10b42f_31126thrust24THRUST_300001_SM_1000_NS6system6detail10sequential3seqE:
	.zero		1
	.type		_ZN64_INTERNAL_d53a5ca4_28_ActivationLeakyReluKernel_cu_9e10b42f_31124cuda3std3__45__cpo6cbeginE,@object
	.size		_ZN64_INTERNAL_d53a5ca4_28_ActivationLeakyReluKernel_cu_9e10b42f_31124cuda3std3__45__cpo6cbeginE,(_ZN64_INTERNAL_d53a5ca4_28_ActivationLeakyReluKernel_cu_9e10b42f_31124cuda3std6ranges3__45__cpo9iter_swapE - _ZN64_INTERNAL_d53a5ca4_28_ActivationLeakyReluKernel_cu_9e10b42f_31124cuda3std3__45__cpo6cbeginE)
_ZN64_INTERNAL_d53a5ca4_28_ActivationLeakyReluKernel_cu_9e10b42f_31124cuda3std3__45__cpo6cbeginE:
	.zero		1
	.type		_ZN64_INTERNAL_d53a5ca4_28_ActivationLeakyReluKernel_cu_9e10b42f_31124cuda3std6ranges3__45__cpo9iter_swapE,@object
	.size		_ZN64_INTERNAL_d53a5ca4_28_ActivationLeakyReluKernel_cu_9e10b42f_31124cuda3std6ranges3__45__cpo9iter_swapE,(_ZN64_INTERNAL_d53a5ca4_28_ActivationLeakyReluKernel_cu_9e10b42f_31124cuda3std3__45__cpo7crbeginE - _ZN64_INTERNAL_d53a5ca4_28_ActivationLeakyReluKernel_cu_9e10b42f_31124cuda3std6ranges3__45__cpo9iter_swapE)
_ZN64_INTERNAL_d53a5ca4_28_ActivationLeakyReluKernel_cu_9e10b42f_31124cuda3std6ranges3__45__cpo9iter_swapE:
	.zero		1
	.type		_ZN64_INTERNAL_d53a5ca4_28_ActivationLeakyReluKernel_cu_9e10b42f_31124cuda3std3__45__cpo7crbeginE,@object
	.size		_ZN64_INTERNAL_d53a5ca4_28_ActivationLeakyReluKernel_cu_9e10b42f_31124cuda3std3__45__cpo7crbeginE,(_ZN64_INTERNAL_d53a5ca4_28_ActivationLeakyReluKernel_cu_9e10b42f_31124cuda3std6ranges3__45__cpo5cdataE - _ZN64_INTERNAL_d53a5ca4_28_ActivationLeakyReluKernel_cu_9e10b42f_31124cuda3std3__45__cpo7crbeginE)
_ZN64_INTERNAL_d53a5ca4_28_ActivationLeakyReluKernel_cu_9e10b42f_31124cuda3std3__45__cpo7crbeginE:
	.zero		1
	.type		_ZN64_INTERNAL_d53a5ca4_28_ActivationLeakyReluKernel_cu_9e10b42f_31124cuda3std6ranges3__45__cpo5cdataE,@object
	.size		_ZN64_INTERNAL_d53a5ca4_28_ActivationLeakyReluKernel_cu_9e10b42f_31124cuda3std6ranges3__45__cpo5cdataE,(_ZN64_INTERNAL_d53a5ca4_28_ActivationLeakyReluKernel_cu_9e10b42f_31124cuda3std6ranges3__45__cpo3endE - _ZN64_INTERNAL_d53a5ca4_28_ActivationLeakyReluKernel_cu_9e10b42f_31124cuda3std6ranges3__45__cpo5cdataE)
_ZN64_INTERNAL_d53a5ca4_28_ActivationLeakyReluKernel_cu_9e10b42f_31124cuda3std6ranges3__45__cpo5cdataE:
	.zero		1
	.type		_ZN64_INTERNAL_d53a5ca4_28_ActivationLeakyReluKernel_cu_9e10b42f_31124cuda3std6ranges3__45__cpo3endE,@object
	.size		_ZN64_INTERNAL_d53a5ca4_28_ActivationLeakyReluKernel_cu_9e10b42f_31124cuda3std6ranges3__45__cpo3endE,(_ZN64_INTERNAL_d53a5ca4_28_ActivationLeakyReluKernel_cu_9e10b42f_31124cuda3std3__419piecewise_constructE - _ZN64_INTERNAL_d53a5ca4_28_ActivationLeakyReluKernel_cu_9e10b42f_31124cuda3std6ranges3__45__cpo3endE)
_ZN64_INTERNAL_d53a5ca4_28_ActivationLeakyReluKernel_cu_9e10b42f_31124cuda3std6ranges3__45__cpo3endE:
	.zero		1
	.type		_ZN64_INTERNAL_d53a5ca4_28_ActivationLeakyReluKernel_cu_9e10b42f_31124cuda3std3__419piecewise_constructE,@object
	.size		_ZN64_INTERNAL_d53a5ca4_28_ActivationLeakyReluKernel_cu_9e10b42f_31124cuda3std3__419piecewise_constructE,(_ZN64_INTERNAL_d53a5ca4_28_ActivationLeakyReluKernel_cu_9e10b42f_31124cuda3std6ranges3__45__cpo5ssizeE - _ZN64_INTERNAL_d53a5ca4_28_ActivationLeakyReluKernel_cu_9e10b42f_31124cuda3std3__419piecewise_constructE)
_ZN64_INTERNAL_d53a5ca4_28_ActivationLeakyReluKernel_cu_9e10b42f_31124cuda3std3__419piecewise_constructE:
	.zero		1
	.type		_ZN64_INTERNAL_d53a5ca4_28_ActivationLeakyReluKernel_cu_9e10b42f_31124cuda3std6ranges3__45__cpo5ssizeE,@object
	.size		_ZN64_INTERNAL_d53a5ca4_28_ActivationLeakyReluKernel_cu_9e10b42f_31124cuda3std6ranges3__45__cpo5ssizeE,(_ZN64_INTERNAL_d53a5ca4_28_ActivationLeakyReluKernel_cu_9e10b42f_31124cuda3std3__45__cpo5beginE - _ZN64_INTERNAL_d53a5ca4_28_ActivationLeakyReluKernel_cu_9e10b42f_31124cuda3std6ranges3__45__cpo5ssizeE)
_ZN64_INTERNAL_d53a5ca4_28_ActivationLeakyReluKernel_cu_9e10b42f_31124cuda3std6ranges3__45__cpo5ssizeE:
	.zero		1
	.type		_ZN64_INTERNAL_d53a5ca4_28_ActivationLeakyReluKernel_cu_9e10b42f_31124cuda3std3__45__cpo5beginE,@object
	.size		_ZN64_INTERNAL_d53a5ca4_28_ActivationLeakyReluKernel_cu_9e10b42f_31124cuda3std3__45__cpo5beginE,(_ZN64_INTERNAL_d53a5ca4_28_ActivationLeakyReluKernel_cu_9e10b42f_31124cuda3std6ranges3__45__cpo4cendE - _ZN64_INTERNAL_d53a5ca4_28_ActivationLeakyReluKernel_cu_9e10b42f_31124cuda3std3__45__cpo5beginE)
_ZN64_INTERNAL_d53a5ca4_28_ActivationLeakyReluKernel_cu_9e10b42f_31124cuda3std3__45__cpo5beginE:
	.zero		1
	.type		_ZN64_INTERNAL_d53a5ca4_28_ActivationLeakyReluKernel_cu_9e10b42f_31124cuda3std6ranges3__45__cpo4cendE,@object
	.size		_ZN64_INTERNAL_d53a5ca4_28_ActivationLeakyReluKernel_cu_9e10b42f_31124cuda3std6ranges3__45__cpo4cendE,(_ZN64_INTERNAL_d53a5ca4_28_ActivationLeakyReluKernel_cu_9e10b42f_31124cuda3std3__45__cpo6rbeginE - _ZN64_INTERNAL_d53a5ca4_28_ActivationLeakyReluKernel_cu_9e10b42f_31124cuda3std6ranges3__45__cpo4cendE)
_ZN64_INTERNAL_d53a5ca4_28_ActivationLeakyReluKernel_cu_9e10b42f_31124cuda3std6ranges3__45__cpo4cendE:
	.zero		1
	.type		_ZN64_INTERNAL_d53a5ca4_28_ActivationLeakyReluKernel_cu_9e10b42f_31124cuda3std3__45__cpo6rbeginE,@object
	.size		_ZN64_INTERNAL_d53a5ca4_28_ActivationLeakyReluKernel_cu_9e10b42f_31124cuda3std3__45__cpo6rbeginE,(_ZN64_INTERNAL_d53a5ca4_28_ActivationLeakyReluKernel_cu_9e10b42f_31124cuda3std6ranges3__45__cpo4prevE - _ZN64_INTERNAL_d53a5ca4_28_ActivationLeakyReluKernel_cu_9e10b42f_31124cuda3std3__45__cpo6rbeginE)
_ZN64_INTERNAL_d53a5ca4_28_ActivationLeakyReluKernel_cu_9e10b42f_31124cuda3std3__45__cpo6rbeginE:
	.zero		1
	.type		_ZN64_INTERNAL_d53a5ca4_28_ActivationLeakyReluKernel_cu_9e10b42f_31124cuda3std6ranges3__45__cpo4prevE,@object
	.size		_ZN64_INTERNAL_d53a5ca4_28_ActivationLeakyReluKernel_cu_9e10b42f_31124cuda3std6ranges3__45__cpo4prevE,(_ZN64_INTERNAL_d53a5ca4_28_ActivationLeakyReluKernel_cu_9e10b42f_31124cuda3std6ranges3__45__cpo9iter_moveE - _ZN64_INTERNAL_d53a5ca4_28_ActivationLeakyReluKernel_cu_9e10b42f_31124cuda3std6ranges3__45__cpo4prevE)
_ZN64_INTERNAL_d53a5ca4_28_ActivationLeakyReluKernel_cu_9e10b42f_31124cuda3std6ranges3__45__cpo4prevE:
	.zero		1
	.type		_ZN64_INTERNAL_d53a5ca4_28_ActivationLeakyReluKernel_cu_9e10b42f_31124cuda3std6ranges3__45__cpo9iter_moveE,@object
	.size		_ZN64_INTERNAL_d53a5ca4_28_ActivationLeakyReluKernel_cu_9e10b42f_31124cuda3std6ranges3__45__cpo9iter_moveE,(.L_21 - _ZN64_INTERNAL_d53a5ca4_28_ActivationLeakyReluKernel_cu_9e10b42f_31124cuda3std6ranges3__45__cpo9iter_moveE)
_ZN64_INTERNAL_d53a5ca4_28_ActivationLeakyReluKernel_cu_9e10b42f_31124cuda3std6ranges3__45__cpo9iter_moveE:
	.zero		1
.L_21:


//--------------------- .nv.constant0._ZN2at6native18elementwise_kernelILi128ELi4EZNS0_15gpu_kernel_implIZZZNS0_66_GLOBAL__N__d53a5ca4_28_ActivationLeakyReluKernel_cu_9e10b42f_311226leaky_relu_backward_kernelERNS_18TensorIteratorBaseERKN3c106ScalarEENKUlvE_clEvENKUlvE2_clEvEUlNS6_8BFloat16ESC_E_EEvS5_RKT_EUliE_EEviT1_ --------------------------
	.section	.nv.constant0._ZN2at6native18elementwise_kernelILi128ELi4EZNS0_15gpu_kernel_implIZZZNS0_66_GLOBAL__N__d53a5ca4_28_ActivationLeakyReluKernel_cu_9e10b42f_311226leaky_relu_backward_kernelERNS_18TensorIteratorBaseERKN3c106ScalarEENKUlvE_clEvENKUlvE2_clEvEUlNS6_8BFloat16ESC_E_EEvS5_RKT_EUliE_EEviT1_,"a",@progbits
	.sectionflags	@""
	.align	4
.nv.constant0._ZN2at6native18elementwise_kernelILi128ELi4EZNS0_15gpu_kernel_implIZZZNS0_66_GLOBAL__N__d53a5ca4_28_ActivationLeakyReluKernel_cu_9e10b42f_311226leaky_relu_backward_kernelERNS_18TensorIteratorBaseERKN3c106ScalarEENKUlvE_clEvENKUlvE2_clEvEUlNS6_8BFloat16ESC_E_EEvS5_RKT_EUliE_EEviT1_:
	.zero		1568


//--------------------- .nv.constant0._ZN2at6native27unrolled_elementwise_kernelIZZZNS0_66_GLOBAL__N__d53a5ca4_28_ActivationLeakyReluKernel_cu_9e10b42f_311226leaky_relu_backward_kernelERNS_18TensorIteratorBaseERKN3c106ScalarEENKUlvE_clEvENKUlvE2_clEvEUlNS5_8BFloat16ESB_E_St5arrayIPcLm3EELi4E23TrivialOffsetCalculatorILi2EjESG_ILi1EjENS0_6memory12LoadWithCastILi2EEENSJ_13StoreWithCastILi1EEEEEviT_T0_T2_T3_T4_T5_ --------------------------
	.section	.nv.constant0._ZN2at6native27unrolled_elementwise_kernelIZZZNS0_66_GLOBAL__N__d53a5ca4_28_ActivationLeakyReluKernel_cu_9e10b42f_311226leaky_relu_backward_kernelERNS_18TensorIteratorBaseERKN3c106ScalarEENKUlvE_clEvENKUlvE2_clEvEUlNS5_8BFloat16ESB_E_St5arrayIPcLm3EELi4E23TrivialOffsetCalculatorILi2EjESG_ILi1EjENS0_6memory12LoadWithCastILi2EEENSJ_13StoreWithCastILi1EEEEEviT_T0_T2_T3_T4_T5_,"a",@progbits
	.sectionflags	@""
	.align	4
.nv.constant0._ZN2at6native27unrolled_elementwise_kernelIZZZNS0_66_GLOBAL__N__d53a5ca4_28_ActivationLeakyReluKernel_cu_9e10b42f_311226leaky_relu_backward_kernelERNS_18TensorIteratorBaseERKN3c106ScalarEENKUlvE_clEvENKUlvE2_clEvEUlNS5_8BFloat16ESB_E_St5arrayIPcLm3EELi4E23TrivialOffsetCalculatorILi2EjESG_ILi1EjENS0_6memory12LoadWithCastILi2EEENSJ_13StoreWithCastILi1EEEEEviT_T0_T2_T3_T4_T5_:
	.zero		968


//--------------------- .nv.constant0._ZN2at6native18elementwise_kernelILi128ELi4EZNS0_22gpu_kernel_impl_nocastIZZZNS0_66_GLOBAL__N__d53a5ca4_28_ActivationLeakyReluKernel_cu_9e10b42f_311226leaky_relu_backward_kernelERNS_18TensorIteratorBaseERKN3c106ScalarEENKUlvE_clEvENKUlvE2_clEvEUlNS6_8BFloat16ESC_E_EEvS5_RKT_EUliE_EEviT1_ --------------------------
	.section	.nv.constant0._ZN2at6native18elementwise_kernelILi128ELi4EZNS0_22gpu_kernel_impl_nocastIZZZNS0_66_GLOBAL__N__d53a5ca4_28_ActivationLeakyReluKernel_cu_9e10b42f_311226leaky_relu_backward_kernelERNS_18TensorIteratorBaseERKN3c106ScalarEENKUlvE_clEvENKUlvE2_clEvEUlNS6_8BFloat16ESC_E_EEvS5_RKT_EUliE_EEviT1_,"a",@progbits
	.sectionflags	@""
	.align	4
.nv.constant0._ZN2at6native18elementwise_kernelILi128ELi4EZNS0_22gpu_kernel_impl_nocastIZZZNS0_66_GLOBAL__N__d53a5ca4_28_ActivationLeakyReluKernel_cu_9e10b42f_311226leaky_relu_backward_kernelERNS_18TensorIteratorBaseERKN3c106ScalarEENKUlvE_clEvENKUlvE2_clEvEUlNS6_8BFloat16ESC_E_EEvS5_RKT_EUliE_EEviT1_:
	.zero		1560


//--------------------- .nv.constant0._ZN2at6native27unrolled_elementwise_kernelIZZZNS0_66_GLOBAL__N__d53a5ca4_28_ActivationLeakyReluKernel_cu_9e10b42f_311226leaky_relu_backward_kernelERNS_18TensorIteratorBaseERKN3c106ScalarEENKUlvE_clEvENKUlvE2_clEvEUlNS5_8BFloat16ESB_E_St5arrayIPcLm3EELi4E23TrivialOffsetCalculatorILi2EjESG_ILi1EjENS0_6memory15LoadWithoutCastENSJ_16StoreWithoutCastEEEviT_T0_T2_T3_T4_T5_ --------------------------
	.section	.nv.constant0._ZN2at6native27unrolled_elementwise_kernelIZZZNS0_66_GLOBAL__N__d53a5ca4_28_ActivationLeakyReluKernel_cu_9e10b42f_311226leaky_relu_backward_kernelERNS_18TensorIteratorBaseERKN3c106ScalarEENKUlvE_clEvENKUlvE2_clEvEUlNS5_8BFloat16ESB_E_St5arrayIPcLm3EELi4E23TrivialOffsetCalculatorILi2EjESG_ILi1EjENS0_6memory15LoadWithoutCastENSJ_16StoreWithoutCastEEEviT_T0_T2_T3_T4_T5_,"a",@progbits
	.sectionflags	@""
	.align	4
.nv.constant0._ZN2at6native27unrolled_elementwise_kernelIZZZNS0_66_GLOBAL__N__d53a5ca4_28_ActivationLeakyReluKernel_cu_9e10b42f_311226leaky_relu_backward_kernelERNS_18TensorIteratorBaseERKN3c106ScalarEENKUlvE_clEvENKUlvE2_clEvEUlNS5_8BFloat16ESB_E_St5arrayIPcLm3EELi4E23TrivialOffsetCalculatorILi2EjESG_ILi1EjENS0_6memory15LoadWithoutCastENSJ_16StoreWithoutCastEEEviT_T0_T2_T3_T4_T5_:
	.zero		948


//--------------------- .nv.constant0._ZN2at6native29vectorized_elementwise_kernelILi2EZZZNS0_66_GLOBAL__N__d53a5ca4_28_ActivationLeakyReluKernel_cu_9e10b42f_311226leaky_relu_backward_kernelERNS_18TensorIteratorBaseERKN3c106ScalarEENKUlvE_clEvENKUlvE2_clEvEUlNS5_8BFloat16ESB_E_St5arrayIPcLm3EEEEviT0_T1_ --------------------------
	.section	.nv.constant0._ZN2at6native29vectorized_elementwise_kernelILi2EZZZNS0_66_GLOBAL__N__d53a5ca4_28_ActivationLeakyReluKernel_cu_9e10b42f_311226leaky_relu_backward_kernelERNS_18TensorIteratorBaseERKN3c106ScalarEENKUlvE_clEvENKUlvE2_clEvEUlNS5_8BFloat16ESB_E_St5arrayIPcLm3EEEEviT0_T1_,"a",@progbits
	.sectionflags	@""
	.align	4
.nv.constant0._ZN2at6native29vectorized_elementwise_kernelILi2EZZZNS0_66_GLOBAL__N__d53a5ca4_28_ActivationLeakyReluKernel_cu_9e10b42f_311226leaky_relu_backward_kernelERNS_18TensorIteratorBaseERKN3c106ScalarEENKUlvE_clEvENKUlvE2_clEvEUlNS5_8BFloat16ESB_E_St5arrayIPcLm3EEEEviT0_T1_:
	.zero		944


//--------------------- .nv.constant0._ZN2at6native29vectorized_elementwise_kernelILi4EZZZNS0_66_GLOBAL__N__d53a5ca4_28_ActivationLeakyReluKernel_cu_9e10b42f_311226leaky_relu_backward_kernelERNS_18TensorIteratorBaseERKN3c106ScalarEENKUlvE_clEvENKUlvE2_clEvEUlNS5_8BFloat16ESB_E_St5arrayIPcLm3EEEEviT0_T1_ --------------------------
	.section	.nv.constant0._ZN2at6native29vectorized_elementwise_kernelILi4EZZZNS0_66_GLOBAL__N__d53a5ca4_28_ActivationLeakyReluKernel_cu_9e10b42f_311226leaky_relu_backward_kernelERNS_18TensorIteratorBaseERKN3c106ScalarEENKUlvE_clEvENKUlvE2_clEvEUlNS5_8BFloat16ESB_E_St5arrayIPcLm3EEEEviT0_T1_,"a",@progbits
	.sectionflags	@""
	.align	4
.nv.constant0._ZN2at6native29vectorized_elementwise_kernelILi4EZZZNS0_66_GLOBAL__N__d53a5ca4_28_ActivationLeakyReluKernel_cu_9e10b42f_311226leaky_relu_backward_kernelERNS_18TensorIteratorBaseERKN3c106ScalarEENKUlvE_clEvENKUlvE2_clEvEUlNS5_8BFloat16ESB_E_St5arrayIPcLm3EEEEviT0_T1_:
	.zero		944


//--------------------- .nv.constant0._ZN2at6native29vectorized_elementwise_kernelILi8EZZZNS0_66_GLOBAL__N__d53a5ca4_28_ActivationLeakyReluKernel_cu_9e10b42f_311226leaky_relu_backward_kernelERNS_18TensorIteratorBaseERKN3c106ScalarEENKUlvE_clEvENKUlvE2_clEvEUlNS5_8BFloat16ESB_E_St5arrayIPcLm3EEEEviT0_T1_ --------------------------
	.section	.nv.constant0._ZN2at6native29vectorized_elementwise_kernelILi8EZZZNS0_66_GLOBAL__N__d53a5ca4_28_ActivationLeakyReluKernel_cu_9e10b42f_311226leaky_relu_backward_kernelERNS_18TensorIteratorBaseERKN3c106ScalarEENKUlvE_clEvENKUlvE2_clEvEUlNS5_8BFloat16ESB_E_St5arrayIPcLm3EEEEviT0_T1_,"a",@progbits
	.sectionflags	@""
	.align	4
.nv.constant0._ZN2at6native29vectorized_elementwise_kernelILi8EZZZNS0_66_GLOBAL__N__d53a5ca4_28_ActivationLeakyReluKernel_cu_9e10b42f_311226leaky_relu_backward_kernelERNS_18TensorIteratorBaseERKN3c106ScalarEENKUlvE_clEvENKUlvE2_clEvEUlNS5_8BFloat16ESB_E_St5arrayIPcLm3EEEEviT0_T1_:
	.zero		944


//--------------------- .nv.constant0._ZN2at6native18elementwise_kernelILi128ELi4EZNS0_15gpu_kernel_implIZZZNS0_66_GLOBAL__N__d53a5ca4_28_ActivationLeakyReluKernel_cu_9e10b42f_311226leaky_relu_backward_kernelERNS_18TensorIteratorBaseERKN3c106ScalarEENKUlvE_clEvENKUlvE1_clEvEUlNS6_4HalfESC_E_EEvS5_RKT_EUliE_EEviT1_ --------------------------
	.section	.nv.constant0._ZN2at6native18elementwise_kernelILi128ELi4EZNS0_15gpu_kernel_implIZZZNS0_66_GLOBAL__N__d53a5ca4_28_ActivationLeakyReluKernel_cu_9e10b42f_311226leaky_relu_backward_kernelERNS_18TensorIteratorBaseERKN3c106ScalarEENKUlvE_clEvENKUlvE1_clEvEUlNS6_4HalfESC_E_EEvS5_RKT_EUliE_EEviT1_,"a",@progbits
	.sectionflags	@""
	.align	4
.nv.constant0._ZN2at6native18elementwise_kernelILi128ELi4EZNS0_15gpu_kernel_implIZZZNS0_66_GLOBAL__N__d53a5ca4_28_ActivationLeakyReluKernel_cu_9e10b42f_311226leaky_relu_backward_kernelERNS_18TensorIteratorBaseERKN3c106ScalarEENKUlvE_clEvENKUlvE1_clEvEUlNS6_4HalfESC_E_EEvS5_RKT_EUliE_EEviT1_:
	.zero		1568


//--------------------- .nv.constant0._ZN2at6native27unrolled_elementwise_kernelIZZZNS0_66_GLOBAL__N__d53a5ca4_28_ActivationLeakyReluKernel_cu_9e10b42f_311226leaky_relu_backward_kernelERNS_18TensorIteratorBaseERKN3c106ScalarEENKUlvE_clEvENKUlvE1_clEvEUlNS5_4HalfESB_E_St5arrayIPcLm3EELi4E23TrivialOffsetCalculatorILi2EjESG_ILi1EjENS0_6memory12LoadWithCastILi2EEENSJ_13StoreWithCastILi1EEEEEviT_T0_T2_T3_T4_T5_ --------------------------
	.section	.nv.constant0._ZN2at6native27unrolled_elementwise_kernelIZZZNS0_66_GLOBAL__N__d53a5ca4_28_ActivationLeakyReluKernel_cu_9e10b42f_311226leaky_relu_backward_kernelERNS_18TensorIteratorBaseERKN3c106ScalarEENKUlvE_clEvENKUlvE1_clEvEUlNS5_4HalfESB_E_St5arrayIPcLm3EELi4E23TrivialOffsetCalculatorILi2EjESG_ILi1EjENS0_6memory12LoadWithCastILi2EEENSJ_13StoreWithCastILi1EEEEEviT_T0_T2_T3_T4_T5_,"a",@progbits
	.sectionflags	@""
	.align	4
.nv.constant0._ZN2at6native27unrolled_elementwise_kernelIZZZNS0_66_GLOBAL__N__d53a5ca4_28_ActivationLeakyReluKernel_cu_9e10b42f_311226leaky_relu_backward_kernelERNS_18TensorIteratorBaseERKN3c106ScalarEENKUlvE_clEvENKUlvE1_clEvEUlNS5_4HalfESB_E_St5arrayIPcLm3EELi4E23TrivialOffsetCalculatorILi2EjESG_ILi1EjENS0_6memory12LoadWithCastILi2EEENSJ_13StoreWithCastILi1EEEEEviT_T0_T2_T3_T4_T5_:
	.zero		968


//--------------------- .nv.constant0._ZN2at6native18elementwise_kernelILi128ELi4EZNS0_22gpu_kernel_impl_nocastIZZZNS0_66_GLOBAL__N__d53a5ca4_28_ActivationLeakyReluKernel_cu_9e10b42f_311226leaky_relu_backward_kernelERNS_18TensorIteratorBaseERKN3c106ScalarEENKUlvE_clEvENKUlvE1_clEvEUlNS6_4HalfESC_E_EEvS5_RKT_EUliE_EEviT1_ --------------------------
	.section	.nv.constant0._ZN2at6native18elementwise_kernelILi128ELi4EZNS0_22gpu_kernel_impl_nocastIZZZNS0_66_GLOBAL__N__d53a5ca4_28_ActivationLeakyReluKernel_cu_9e10b42f_311226leaky_relu_backward_kernelERNS_18TensorIteratorBaseERKN3c106ScalarEENKUlvE_clEvENKUlvE1_clEvEUlNS6_4HalfESC_E_EEvS5_RKT_EUliE_EEviT1_,"a",@progbits
	.sectionflags	@""
	.align	4
.nv.constant0._ZN2at6native18elementwise_kernelILi128ELi4EZNS0_22gpu_kernel_impl_nocastIZZZNS0_66_GLOBAL__N__d53a5ca4_28_ActivationLeakyReluKernel_cu_9e10b42f_311226leaky_relu_backward_kernelERNS_18TensorIteratorBaseERKN3c106ScalarEENKUlvE_clEvENKUlvE1_clEvEUlNS6_4HalfESC_E_EEvS5_RKT_EUliE_EEviT1_:
	.zero		1560


//--------------------- .nv.constant0._ZN2at6native27unrolled_elementwise_kernelIZZZNS0_66_GLOBAL__N__d53a5ca4_28_ActivationLeakyReluKernel_cu_9e10b42f_311226leaky_relu_backward_kernelERNS_18TensorIteratorBaseERKN3c106ScalarEENKUlvE_clEvENKUlvE1_clEvEUlNS5_4HalfESB_E_St5arrayIPcLm3EELi4E23TrivialOffsetCalculatorILi2EjESG_ILi1EjENS0_6memory15LoadWithoutCastENSJ_16StoreWithoutCastEEEviT_T0_T2_T3_T4_T5_ --------------------------
	.section	.nv.constant0._ZN2at6native27unrolled_elementwise_kernelIZZZNS0_66_GLOBAL__N__d53a5ca4_28_ActivationLeakyReluKernel_cu_9e10b42f_311226leaky_relu_backward_kernelERNS_18TensorIteratorBaseERKN3c106ScalarEENKUlvE_clEvENKUlvE1_clEvEUlNS5_4HalfESB_E_St5arrayIPcLm3EELi4E23TrivialOffsetCalculatorILi2EjESG_ILi1EjENS0_6memory15LoadWithoutCastENSJ_16StoreWithoutCastEEEviT_T0_T2_T3_T4_T5_,"a",@progbits
	.sectionflags	@""
	.align	4
.nv.constant0._ZN2at6native27unrolled_elementwise_kernelIZZZNS0_66_GLOBAL__N__d53a5ca4_28_ActivationLeakyReluKernel_cu_9e10b42f_311226leaky_relu_backward_kernelERNS_18TensorIteratorBaseERKN3c106ScalarEENKUlvE_clEvENKUlvE1_clEvEUlNS5_4HalfESB_E_St5arrayIPcLm3EELi4E23TrivialOffsetCalculatorILi2EjESG_ILi1EjENS0_6memory15LoadWithoutCastENSJ_16StoreWithoutCastEEEviT_T0_T2_T3_T4_T5_:
	.zero		948


//--------------------- .nv.constant0._ZN2at6native29vectorized_elementwise_kernelILi2EZZZNS0_66_GLOBAL__N__d53a5ca4_28_ActivationLeakyReluKernel_cu_9e10b42f_311226leaky_relu_backward_kernelERNS_18TensorIteratorBaseERKN3c106ScalarEENKUlvE_clEvENKUlvE1_clEvEUlNS5_4HalfESB_E_St5arrayIPcLm3EEEEviT0_T1_ --------------------------
	.section	.nv.constant0._ZN2at6native29vectorized_elementwise_kernelILi2EZZZNS0_66_GLOBAL__N__d53a5ca4_28_ActivationLeakyReluKernel_cu_9e10b42f_311226leaky_relu_backward_kernelERNS_18TensorIteratorBaseERKN3c106ScalarEENKUlvE_clEvENKUlvE1_clEvEUlNS5_4HalfESB_E_St5arrayIPcLm3EEEEviT0_T1_,"a",@progbits
	.sectionflags	@""
	.align	4
.nv.constant0._ZN2at6native29vectorized_elementwise_kernelILi2EZZZNS0_66_GLOBAL__N__d53a5ca4_28_ActivationLeakyReluKernel_cu_9e10b42f_311226leaky_relu_backward_kernelERNS_18TensorIteratorBaseERKN3c106ScalarEENKUlvE_clEvENKUlvE1_clEvEUlNS5_4HalfESB_E_St5arrayIPcLm3EEEEviT0_T1_:
	.zero		944


//--------------------- .nv.constant0._ZN2at6native29vectorized_elementwise_kernelILi4EZZZNS0_66_GLOBAL__N__d53a5ca4_28_ActivationLeakyReluKernel_cu_9e10b42f_311226leaky_relu_backward_kernelERNS_18TensorIteratorBaseERKN3c106ScalarEENKUlvE_clEvENKUlvE1_clEvEUlNS5_4HalfESB_E_St5arrayIPcLm3EEEEviT0_T1_ --------------------------
	.section	.nv.constant0._ZN2at6native29vectorized_elementwise_kernelILi4EZZZNS0_66_GLOBAL__N__d53a5ca4_28_ActivationLeakyReluKernel_cu_9e10b42f_311226leaky_relu_backward_kernelERNS_18TensorIteratorBaseERKN3c106ScalarEENKUlvE_clEvENKUlvE1_clEvEUlNS5_4HalfESB_E_St5arrayIPcLm3EEEEviT0_T1_,"a",@progbits
	.sectionflags	@""
	.align	4
.nv.constant0._ZN2at6native29vectorized_elementwise_kernelILi4EZZZNS0_66_GLOBAL__N__d53a5ca4_28_ActivationLeakyReluKernel_cu_9e10b42f_311226leaky_relu_backward_kernelERNS_18TensorIteratorBaseERKN3c106ScalarEENKUlvE_clEvENKUlvE1_clEvEUlNS5_4HalfESB_E_St5arrayIPcLm3EEEEviT0_T1_:
	.zero		944


//--------------------- .nv.constant0._ZN2at6native29vectorized_elementwise_kernelILi8EZZZNS0_66_GLOBAL__N__d53a5ca4_28_ActivationLeakyReluKernel_cu_9e10b42f_311226leaky_relu_backward_kernelERNS_18TensorIteratorBaseERKN3c106ScalarEENKUlvE_clEvENKUlvE1_clEvEUlNS5_4HalfESB_E_St5arrayIPcLm3EEEEviT0_T1_ --------------------------
	.section	.nv.constant0._ZN2at6native29vectorized_elementwise_kernelILi8EZZZNS0_66_GLOBAL__N__d53a5ca4_28_ActivationLeakyReluKernel_cu_9e10b42f_311226leaky_relu_backward_kernelERNS_18TensorIteratorBaseERKN3c106ScalarEENKUlvE_clEvENKUlvE1_clEvEUlNS5_4HalfESB_E_St5arrayIPcLm3EEEEviT0_T1_,"a",@progbits
	.sectionflags	@""
	.align	4
.nv.constant0._ZN2at6native29vectorized_elementwise_kernelILi8EZZZNS0_66_GLOBAL__N__d53a5ca4_28_ActivationLeakyReluKernel_cu_9e10b42f_311226leaky_relu_backward_kernelERNS_18TensorIteratorBaseERKN3c106ScalarEENKUlvE_clEvENKUlvE1_clEvEUlNS5_4HalfESB_E_St5arrayIPcLm3EEEEviT0_T1_:
	.zero		944


//--------------------- .nv.constant0._ZN2at6native18elementwise_kernelILi128ELi4EZNS0_15gpu_kernel_implIZZZNS0_66_GLOBAL__N__d53a5ca4_28_ActivationLeakyReluKernel_cu_9e10b42f_311226leaky_relu_backward_kernelERNS_18TensorIteratorBaseERKN3c106ScalarEENKUlvE_clEvENKUlvE0_clEvEUlffE_EEvS5_RKT_EUliE_EEviT1_ --------------------------
	.section	.nv.constant0._ZN2at6native18elementwise_kernelILi128ELi4EZNS0_15gpu_kernel_implIZZZNS0_66_GLOBAL__N__d53a5ca4_28_ActivationLeakyReluKernel_cu_9e10b42f_311226leaky_relu_backward_kernelERNS_18TensorIteratorBaseERKN3c106ScalarEENKUlvE_clEvENKUlvE0_clEvEUlffE_EEvS5_RKT_EUliE_EEviT1_,"a",@progbits
	.sectionflags	@""
	.align	4
.nv.constant0._ZN2at6native18elementwise_kernelILi128ELi4EZNS0_15gpu_kernel_implIZZZNS0_66_GLOBAL__N__d53a5ca4_28_ActivationLeakyReluKernel_cu_9e10b42f_311226leaky_relu_backward_kernelERNS_18TensorIteratorBaseERKN3c106ScalarEENKUlvE_clEvENKUlvE0_clEvEUlffE_EEvS5_RKT_EUliE_EEviT1_:
	.zero		1568


//--------------------- .nv.constant0._ZN2at6native27unrolled_elementwise_kernelIZZZNS0_66_GLOBAL__N__d53a5ca4_28_ActivationLeakyReluKernel_cu_9e10b42f_311226leaky_relu_backward_kernelERNS_18TensorIteratorBaseERKN3c106ScalarEENKUlvE_clEvENKUlvE0_clEvEUlffE_St5arrayIPcLm3EELi4E23TrivialOffsetCalculatorILi2EjESF_ILi1EjENS0_6memory12LoadWithCastILi2EEENSI_13StoreWithCastILi1EEEEEviT_T0_T2_T3_T4_T5_ --------------------------
	.section	.nv.constant0._ZN2at6native27unrolled_elementwise_kernelIZZZNS0_66_GLOBAL__N__d53a5ca4_28_ActivationLeakyReluKernel_cu_9e10b42f_311226leaky_relu_backward_kernelERNS_18TensorIteratorBaseERKN3c106ScalarEENKUlvE_clEvENKUlvE0_clEvEUlffE_St5arrayIPcLm3EELi4E23TrivialOffsetCalculatorILi2EjESF_ILi1EjENS0_6memory12LoadWithCastILi2EEENSI_13StoreWithCastILi1EEEEEviT_T0_T2_T3_T4_T5_,"a",@progbits
	.sectionflags	@""
	.align	4
.nv.constant0._ZN2at6native27unrolled_elementwise_kernelIZZZNS0_66_GLOBAL__N__d53a5ca4_28_ActivationLeakyReluKernel_cu_9e10b42f_311226leaky_relu_backward_kernelERNS_18TensorIteratorBaseERKN3c106ScalarEENKUlvE_clEvENKUlvE0_clEvEUlffE_St5arrayIPcLm3EELi4E23TrivialOffsetCalculatorILi2EjESF_ILi1EjENS0_6memory12LoadWithCastILi2EEENSI_13StoreWithCastILi1EEEEEviT_T0_T2_T3_T4_T5_:
	.zero		968


//--------------------- .nv.constant0._ZN2at6native18elementwise_kernelILi128ELi2EZNS0_22gpu_kernel_impl_nocastIZZZNS0_66_GLOBAL__N__d53a5ca4_28_ActivationLeakyReluKernel_cu_9e10b42f_311226leaky_relu_backward_kernelERNS_18TensorIteratorBaseERKN3c106ScalarEENKUlvE_clEvENKUlvE0_clEvEUlffE_EEvS5_RKT_EUliE_EEviT1_ --------------------------
	.section	.nv.constant0._ZN2at6native18elementwise_kernelILi128ELi2EZNS0_22gpu_kernel_impl_nocastIZZZNS0_66_GLOBAL__N__d53a5ca4_28_ActivationLeakyReluKernel_cu_9e10b42f_311226leaky_relu_backward_kernelERNS_18TensorIteratorBaseERKN3c106ScalarEENKUlvE_clEvENKUlvE0_clEvEUlffE_EEvS5_RKT_EUliE_EEviT1_,"a",@progbits
	.sectionflags	@""
	.align	4
.nv.constant0._ZN2at6native18elementwise_kernelILi128ELi2EZNS0_22gpu_kernel_impl_nocastIZZZNS0_66_GLOBAL__N__d53a5ca4_28_ActivationLeakyReluKernel_cu_9e10b42f_311226leaky_relu_backward_kernelERNS_18TensorIteratorBaseERKN3c106ScalarEENKUlvE_clEvENKUlvE0_clEvEUlffE_EEvS5_RKT_EUliE_EEviT1_:
	.zero		1560


//--------------------- .nv.constant0._ZN2at6native27unrolled_elementwise_kernelIZZZNS0_66_GLOBAL__N__d53a5ca4_28_ActivationLeakyReluKernel_cu_9e10b42f_311226leaky_relu_backward_kernelERNS_18TensorIteratorBaseERKN3c106ScalarEENKUlvE_clEvENKUlvE0_clEvEUlffE_St5arrayIPcLm3EELi4E23TrivialOffsetCalculatorILi2EjESF_ILi1EjENS0_6memory15LoadWithoutCastENSI_16StoreWithoutCastEEEviT_T0_T2_T3_T4_T5_ --------------------------
	.section	.nv.constant0._ZN2at6native27unrolled_elementwise_kernelIZZZNS0_66_GLOBAL__N__d53a5ca4_28_ActivationLeakyReluKernel_cu_9e10b42f_311226leaky_relu_backward_kernelERNS_18TensorIteratorBaseERKN3c106ScalarEENKUlvE_clEvENKUlvE0_clEvEUlffE_St5arrayIPcLm3EELi4E23TrivialOffsetCalculatorILi2EjESF_ILi1EjENS0_6memory15LoadWithoutCastENSI_16StoreWithoutCastEEEviT_T0_T2_T3_T4_T5_,"a",@progbits
	.sectionflags	@""
	.align	4
.nv.constant0._ZN2at6native27unrolled_elementwise_kernelIZZZNS0_66_GLOBAL__N__d53a5ca4_28_ActivationLeakyReluKernel_cu_9e10b42f_311226leaky_relu_backward_kernelERNS_18TensorIteratorBaseERKN3c106ScalarEENKUlvE_clEvENKUlvE0_clEvEUlffE_St5arrayIPcLm3EELi4E23TrivialOffsetCalculatorILi2EjESF_ILi1EjENS0_6memory15LoadWithoutCastENSI_16StoreWithoutCastEEEviT_T0_T2_T3_T4_T5_:
	.zero		948


//--------------------- .nv.constant0._ZN2at6native29vectorized_elementwise_kernelILi2EZZZNS0_66_GLOBAL__N__d53a5ca4_28_ActivationLeakyReluKernel_cu_9e10b42f_311226leaky_relu_backward_kernelERNS_18TensorIteratorBaseERKN3c106ScalarEENKUlvE_clEvENKUlvE0_clEvEUlffE_St5arrayIPcLm3EEEEviT0_T1_ --------------------------
	.section	.nv.constant0._ZN2at6native29vectorized_elementwise_kernelILi2EZZZNS0_66_GLOBAL__N__d53a5ca4_28_ActivationLeakyReluKernel_cu_9e10b42f_311226leaky_relu_backward_kernelERNS_18TensorIteratorBaseERKN3c106ScalarEENKUlvE_clEvENKUlvE0_clEvEUlffE_St5arrayIPcLm3EEEEviT0_T1_,"a",@progbits
	.sectionflags	@""
	.align	4
.nv.constant0._ZN2at6native29vectorized_elementwise_kernelILi2EZZZNS0_66_GLOBAL__N__d53a5ca4_28_ActivationLeakyReluKernel_cu_9e10b42f_311226leaky_relu_backward_kernelERNS_18TensorIteratorBaseERKN3c106ScalarEENKUlvE_clEvENKUlvE0_clEvEUlffE_St5arrayIPcLm3EEEEviT0_T1_:
	.zero		944


//--------------------- .nv.constant0._ZN2at6native29vectorized_elementwise_kernelILi4EZZZNS0_66_GLOBAL__N__d53a5ca4_28_ActivationLeakyReluKernel_cu_9e10b42f_311226leaky_relu_backward_kernelERNS_18TensorIteratorBaseERKN3c106ScalarEENKUlvE_clEvENKUlvE0_clEvEUlffE_St5arrayIPcLm3EEEEviT0_T1_ --------------------------
	.section	.nv.constant0._ZN2at6native29vectorized_elementwise_kernelILi4EZZZNS0_66_GLOBAL__N__d53a5ca4_28_ActivationLeakyReluKernel_cu_9e10b42f_311226leaky_relu_backward_kernelERNS_18TensorIteratorBaseERKN3c106ScalarEENKUlvE_clEvENKUlvE0_clEvEUlffE_St5arrayIPcLm3EEEEviT0_T1_,"a",@progbits
	.sectionflags	@""
	.align	4
.nv.constant0._ZN2at6native29vectorized_elementwise_kernelILi4EZZZNS0_66_GLOBAL__N__d53a5ca4_28_ActivationLeakyReluKernel_cu_9e10b42f_311226leaky_relu_backward_kernelERNS_18TensorIteratorBaseERKN3c106ScalarEENKUlvE_clEvENKUlvE0_clEvEUlffE_St5arrayIPcLm3EEEEviT0_T1_:
	.zero		944


//--------------------- .nv.constant0._ZN2at6native29vectorized_elementwise_kernelILi8EZZZNS0_66_GLOBAL__N__d53a5ca4_28_ActivationLeakyReluKernel_cu_9e10b42f_311226leaky_relu_backward_kernelERNS_18TensorIteratorBaseERKN3c106ScalarEENKUlvE_clEvENKUlvE0_clEvEUlffE_St5arrayIPcLm3EEEEviT0_T1_ --------------------------
	.section	.nv.constant0._ZN2at6native29vectorized_elementwise_kernelILi8EZZZNS0_66_GLOBAL__N__d53a5ca4_28_ActivationLeakyReluKernel_cu_9e10b42f_311226leaky_relu_backward_kernelERNS_18TensorIteratorBaseERKN3c106ScalarEENKUlvE_clEvENKUlvE0_clEvEUlffE_St5arrayIPcLm3EEEEviT0_T1_,"a",@progbits
	.sectionflags	@""
	.align	4
.nv.constant0._ZN2at6native29vectorized_elementwise_kernelILi8EZZZNS0_66_GLOBAL__N__d53a5ca4_28_ActivationLeakyReluKernel_cu_9e10b42f_311226leaky_relu_backward_kernelERNS_18TensorIteratorBaseERKN3c106ScalarEENKUlvE_clEvENKUlvE0_clEvEUlffE_St5arrayIPcLm3EEEEviT0_T1_:
	.zero		944


//--------------------- .nv.constant0._ZN2at6native18elementwise_kernelILi128ELi4EZNS0_15gpu_kernel_implIZZZNS0_66_GLOBAL__N__d53a5ca4_28_ActivationLeakyReluKernel_cu_9e10b42f_311226leaky_relu_backward_kernelERNS_18TensorIteratorBaseERKN3c106ScalarEENKUlvE_clEvENKUlvE_clEvEUlddE_EEvS5_RKT_EUliE_EEviT1_ --------------------------
	.section	.nv.constant0._ZN2at6native18elementwise_kernelILi128ELi4EZNS0_15gpu_kernel_implIZZZNS0_66_GLOBAL__N__d53a5ca4_28_ActivationLeakyReluKernel_cu_9e10b42f_311226leaky_relu_backward_kernelERNS_18TensorIteratorBaseERKN3c106ScalarEENKUlvE_clEvENKUlvE_clEvEUlddE_EEvS5_RKT_EUliE_EEviT1_,"a",@progbits
	.sectionflags	@""
	.align	4
.nv.constant0._ZN2at6native18elementwise_kernelILi128ELi4EZNS0_15gpu_kernel_implIZZZNS0_66_GLOBAL__N__d53a5ca4_28_ActivationLeakyReluKernel_cu_9e10b42f_311226leaky_relu_backward_kernelERNS_18TensorIteratorBaseERKN3c106ScalarEENKUlvE_clEvENKUlvE_clEvEUlddE_EEvS5_RKT_EUliE_EEviT1_:
	.zero		1568


//--------------------- .nv.constant0._ZN2at6native27unrolled_elementwise_kernelIZZZNS0_66_GLOBAL__N__d53a5ca4_28_ActivationLeakyReluKernel_cu_9e10b42f_311226leaky_relu_backward_kernelERNS_18TensorIteratorBaseERKN3c106ScalarEENKUlvE_clEvENKUlvE_clEvEUlddE_St5arrayIPcLm3EELi4E23TrivialOffsetCalculatorILi2EjESF_ILi1EjENS0_6memory12LoadWithCastILi2EEENSI_13StoreWithCastILi1EEEEEviT_T0_T2_T3_T4_T5_ --------------------------
	.section	.nv.constant0._ZN2at6native27unrolled_elementwise_kernelIZZZNS0_66_GLOBAL__N__d53a5ca4_28_ActivationLeakyReluKernel_cu_9e10b42f_311226leaky_relu_backward_kernelERNS_18TensorIteratorBaseERKN3c106ScalarEENKUlvE_clEvENKUlvE_clEvEUlddE_St5arrayIPcLm3EELi4E23TrivialOffsetCalculatorILi2EjESF_ILi1EjENS0_6memory12LoadWithCastILi2EEENSI_13StoreWithCastILi1EEEEEviT_T0_T2_T3_T4_T5_,"a",@progbits
	.sectionflags	@""
	.align	4
.nv.constant0._ZN2at6native27unrolled_elementwise_kernelIZZZNS0_66_GLOBAL__N__d53a5ca4_28_ActivationLeakyReluKernel_cu_9e10b42f_311226leaky_relu_backward_kernelERNS_18TensorIteratorBaseERKN3c106ScalarEENKUlvE_clEvENKUlvE_clEvEUlddE_St5arrayIPcLm3EELi4E23TrivialOffsetCalculatorILi2EjESF_ILi1EjENS0_6memory12LoadWithCastILi2EEENSI_13StoreWithCastILi1EEEEEviT_T0_T2_T3_T4_T5_:
	.zero		968


//--------------------- .nv.constant0._ZN2at6native18elementwise_kernelILi128ELi2EZNS0_22gpu_kernel_impl_nocastIZZZNS0_66_GLOBAL__N__d53a5ca4_28_ActivationLeakyReluKernel_cu_9e10b42f_311226leaky_relu_backward_kernelERNS_18TensorIteratorBaseERKN3c106ScalarEENKUlvE_clEvENKUlvE_clEvEUlddE_EEvS5_RKT_EUliE_EEviT1_ --------------------------
	.section	.nv.constant0._ZN2at6native18elementwise_kernelILi128ELi2EZNS0_22gpu_kernel_impl_nocastIZZZNS0_66_GLOBAL__N__d53a5ca4_28_ActivationLeakyReluKernel_cu_9e10b42f_311226leaky_relu_backward_kernelERNS_18TensorIteratorBaseERKN3c106ScalarEENKUlvE_clEvENKUlvE_clEvEUlddE_EEvS5_RKT_EUliE_EEviT1_,"a",@progbits
	.sectionflags	@""
	.align	4
.nv.constant0._ZN2at6native18elementwise_kernelILi128ELi2EZNS0_22gpu_kernel_impl_nocastIZZZNS0_66_GLOBAL__N__d53a5ca4_28_ActivationLeakyReluKernel_cu_9e10b42f_311226leaky_relu_backward_kernelERNS_18TensorIteratorBaseERKN3c106ScalarEENKUlvE_clEvENKUlvE_clEvEUlddE_EEvS5_RKT_EUliE_EEviT1_:
	.zero		1560


//--------------------- .nv.constant0._ZN2at6native27unrolled_elementwise_kernelIZZZNS0_66_GLOBAL__N__d53a5ca4_28_ActivationLeakyReluKernel_cu_9e10b42f_311226leaky_relu_backward_kernelERNS_18TensorIteratorBaseERKN3c106ScalarEENKUlvE_clEvENKUlvE_clEvEUlddE_St5arrayIPcLm3EELi4E23TrivialOffsetCalculatorILi2EjESF_ILi1EjENS0_6memory15LoadWithoutCastENSI_16StoreWithoutCastEEEviT_T0_T2_T3_T4_T5_ --------------------------
	.section	.nv.constant0._ZN2at6native27unrolled_elementwise_kernelIZZZNS0_66_GLOBAL__N__d53a5ca4_28_ActivationLeakyReluKernel_cu_9e10b42f_311226leaky_relu_backward_kernelERNS_18TensorIteratorBaseERKN3c106ScalarEENKUlvE_clEvENKUlvE_clEvEUlddE_St5arrayIPcLm3EELi4E23TrivialOffsetCalculatorILi2EjESF_ILi1EjENS0_6memory15LoadWithoutCastENSI_16StoreWithoutCastEEEviT_T0_T2_T3_T4_T5_,"a",@progbits
	.sectionflags	@""
	.align	4
.nv.constant0._ZN2at6native27unrolled_elementwise_kernelIZZZNS0_66_GLOBAL__N__d53a5ca4_28_ActivationLeakyReluKernel_cu_9e10b42f_311226leaky_relu_backward_kernelERNS_18TensorIteratorBaseERKN3c106ScalarEENKUlvE_clEvENKUlvE_clEvEUlddE_St5arrayIPcLm3EELi4E23TrivialOffsetCalculatorILi2EjESF_ILi1EjENS0_6memory15LoadWithoutCastENSI_16StoreWithoutCastEEEviT_T0_T2_T3_T4_T5_:
	.zero		948


//--------------------- .nv.constant0._ZN2at6native29vectorized_elementwise_kernelILi2EZZZNS0_66_GLOBAL__N__d53a5ca4_28_ActivationLeakyReluKernel_cu_9e10b42f_311226leaky_relu_backward_kernelERNS_18TensorIteratorBaseERKN3c106ScalarEENKUlvE_clEvENKUlvE_clEvEUlddE_St5arrayIPcLm3EEEEviT0_T1_ --------------------------
	.section	.nv.constant0._ZN2at6native29vectorized_elementwise_kernelILi2EZZZNS0_66_GLOBAL__N__d53a5ca4_28_ActivationLeakyReluKernel_cu_9e10b42f_311226leaky_relu_backward_kernelERNS_18TensorIteratorBaseERKN3c106ScalarEENKUlvE_clEvENKUlvE_clEvEUlddE_St5arrayIPcLm3EEEEviT0_T1_,"a",@progbits
	.sectionflags	@""
	.align	4
.nv.constant0._ZN2at6native29vectorized_elementwise_kernelILi2EZZZNS0_66_GLOBAL__N__d53a5ca4_28_ActivationLeakyReluKernel_cu_9e10b42f_311226leaky_relu_backward_kernelERNS_18TensorIteratorBaseERKN3c106ScalarEENKUlvE_clEvENKUlvE_clEvEUlddE_St5arrayIPcLm3EEEEviT0_T1_:
	.zero		944


//--------------------- .nv.constant0._ZN2at6native29vectorized_elementwise_kernelILi4EZZZNS0_66_GLOBAL__N__d53a5ca4_28_ActivationLeakyReluKernel_cu_9e10b42f_311226leaky_relu_backward_kernelERNS_18TensorIteratorBaseERKN3c106ScalarEENKUlvE_clEvENKUlvE_clEvEUlddE_St5arrayIPcLm3EEEEviT0_T1_ --------------------------
	.section	.nv.constant0._ZN2at6native29vectorized_elementwise_kernelILi4EZZZNS0_66_GLOBAL__N__d53a5ca4_28_ActivationLeakyReluKernel_cu_9e10b42f_311226leaky_relu_backward_kernelERNS_18TensorIteratorBaseERKN3c106ScalarEENKUlvE_clEvENKUlvE_clEvEUlddE_St5arrayIPcLm3EEEEviT0_T1_,"a",@progbits
	.sectionflags	@""
	.align	4
.nv.constant0._ZN2at6native29vectorized_elementwise_kernelILi4EZZZNS0_66_GLOBAL__N__d53a5ca4_28_ActivationLeakyReluKernel_cu_9e10b42f_311226leaky_relu_backward_kernelERNS_18TensorIteratorBaseERKN3c106ScalarEENKUlvE_clEvENKUlvE_clEvEUlddE_St5arrayIPcLm3EEEEviT0_T1_:
	.zero		944


//--------------------- .nv.constant0._ZN2at6native29vectorized_elementwise_kernelILi8EZZZNS0_66_GLOBAL__N__d53a5ca4_28_ActivationLeakyReluKernel_cu_9e10b42f_311226leaky_relu_backward_kernelERNS_18TensorIteratorBaseERKN3c106ScalarEENKUlvE_clEvENKUlvE_clEvEUlddE_St5arrayIPcLm3EEEEviT0_T1_ --------------------------
	.section	.nv.constant0._ZN2at6native29vectorized_elementwise_kernelILi8EZZZNS0_66_GLOBAL__N__d53a5ca4_28_ActivationLeakyReluKernel_cu_9e10b42f_311226leaky_relu_backward_kernelERNS_18TensorIteratorBaseERKN3c106ScalarEENKUlvE_clEvENKUlvE_clEvEUlddE_St5arrayIPcLm3EEEEviT0_T1_,"a",@progbits
	.sectionflags	@""
	.align	4
.nv.constant0._ZN2at6native29vectorized_elementwise_kernelILi8EZZZNS0_66_GLOBAL__N__d53a5ca4_28_ActivationLeakyReluKernel_cu_9e10b42f_311226leaky_relu_backward_kernelERNS_18TensorIteratorBaseERKN3c106ScalarEENKUlvE_clEvENKUlvE_clEvEUlddE_St5arrayIPcLm3EEEEviT0_T1_:
	.zero		944


//--------------------- .nv.constant0._ZN2at6native18elementwise_kernelILi128ELi4EZNS0_15gpu_kernel_implIZZZNS0_66_GLOBAL__N__d53a5ca4_28_ActivationLeakyReluKernel_cu_9e10b42f_311217leaky_relu_kernelERNS_18TensorIteratorBaseERKN3c106ScalarEENKUlvE_clEvENKUlvE2_clEvEUlNS6_8BFloat16EE_EEvS5_RKT_EUliE_EEviT1_ --------------------------
	.section	.nv.constant0._ZN2at6native18elementwise_kernelILi128ELi4EZNS0_15gpu_kernel_implIZZZNS0_66_GLOBAL__N__d53a5ca4_28_ActivationLeakyReluKernel_cu_9e10b42f_311217leaky_relu_kernelERNS_18TensorIteratorBaseERKN3c106ScalarEENKUlvE_clEvENKUlvE2_clEvEUlNS6_8BFloat16EE_EEvS5_RKT_EUliE_EEviT1_,"a",@progbits
	.sectionflags	@""
	.align	4
.nv.constant0._ZN2at6native18elementwise_kernelILi128ELi4EZNS0_15gpu_kernel_implIZZZNS0_66_GLOBAL__N__d53a5ca4_28_ActivationLeakyReluKernel_cu_9e10b42f_311217leaky_relu_kernelERNS_18TensorIteratorBaseERKN3c106ScalarEENKUlvE_clEvENKUlvE2_clEvEUlNS6_8BFloat16EE_EEvS5_RKT_EUliE_EEviT1_:
	.zero		1456


//--------------------- .nv.constant0._ZN2at6native27unrolled_elementwise_kernelIZZZNS0_66_GLOBAL__N__d53a5ca4_28_ActivationLeakyReluKernel_cu_9e10b42f_311217leaky_relu_kernelERNS_18TensorIteratorBaseERKN3c106ScalarEENKUlvE_clEvENKUlvE2_clEvEUlNS5_8BFloat16EE_St5arrayIPcLm2EELi4E23TrivialOffsetCalculatorILi1EjESH_NS0_6memory12LoadWithCastILi1EEENSI_13StoreWithCastILi1EEEEEviT_T0_T2_T3_T4_T5_ --------------------------
	.section	.nv.constant0._ZN2at6native27unrolled_elementwise_kernelIZZZNS0_66_GLOBAL__N__d53a5ca4_28_ActivationLeakyReluKernel_cu_9e10b42f_311217leaky_relu_kernelERNS_18TensorIteratorBaseERKN3c106ScalarEENKUlvE_clEvENKUlvE2_clEvEUlNS5_8BFloat16EE_St5arrayIPcLm2EELi4E23TrivialOffsetCalculatorILi1EjESH_NS0_6memory12LoadWithCastILi1EEENSI_13StoreWithCastILi1EEEEEviT_T0_T2_T3_T4_T5_,"a",@progbits
	.sectionflags	@""
	.align	4
.nv.constant0._ZN2at6native27unrolled_elementwise_kernelIZZZNS0_66_GLOBAL__N__d53a5ca4_28_ActivationLeakyReluKernel_cu_9e10b42f_311217leaky_relu_kernelERNS_18TensorIteratorBaseERKN3c106ScalarEENKUlvE_clEvENKUlvE2_clEvEUlNS5_8BFloat16EE_St5arrayIPcLm2EELi4E23TrivialOffsetCalculatorILi1EjESH_NS0_6memory12LoadWithCastILi1EEENSI_13StoreWithCastILi1EEEEEviT_T0_T2_T3_T4_T5_:
	.zero		956


//--------------------- .nv.constant0._ZN2at6native18elementwise_kernelILi128ELi4EZNS0_22gpu_kernel_impl_nocastIZZZNS0_66_GLOBAL__N__d53a5ca4_28_ActivationLeakyReluKernel_cu_9e10b42f_311217leaky_relu_kernelERNS_18TensorIteratorBaseERKN3c106ScalarEENKUlvE_clEvENKUlvE2_clEvEUlNS6_8BFloat16EE_EEvS5_RKT_EUliE_EEviT1_ --------------------------
	.section	.nv.constant0._ZN2at6native18elementwise_kernelILi128ELi4EZNS0_22gpu_kernel_impl_nocastIZZZNS0_66_GLOBAL__N__d53a5ca4_28_ActivationLeakyReluKernel_cu_9e10b42f_311217leaky_relu_kernelERNS_18TensorIteratorBaseERKN3c106ScalarEENKUlvE_clEvENKUlvE2_clEvEUlNS6_8BFloat16EE_EEvS5_RKT_EUliE_EEviT1_,"a",@progbits
	.sectionflags	@""
	.align	4
.nv.constant0._ZN2at6native18elementwise_kernelILi128ELi4EZNS0_22gpu_kernel_impl_nocastIZZZNS0_66_GLOBAL__N__d53a5ca4_28_ActivationLeakyReluKernel_cu_9e10b42f_311217leaky_relu_kernelERNS_18TensorIteratorBaseERKN3c106ScalarEENKUlvE_clEvENKUlvE2_clEvEUlNS6_8BFloat16EE_EEvS5_RKT_EUliE_EEviT1_:
	.zero		1448


//--------------------- .nv.constant0._ZN2at6native27unrolled_elementwise_kernelIZZZNS0_66_GLOBAL__N__d53a5ca4_28_ActivationLeakyReluKernel_cu_9e10b42f_311217leaky_relu_kernelERNS_18TensorIteratorBaseERKN3c106ScalarEENKUlvE_clEvENKUlvE2_clEvEUlNS5_8BFloat16EE_St5arrayIPcLm2EELi4E23TrivialOffsetCalculatorILi1EjESH_NS0_6memory15LoadWithoutCastENSI_16StoreWithoutCastEEEviT_T0_T2_T3_T4_T5_ --------------------------
	.section	.nv.constant0._ZN2at6native27unrolled_elementwise_kernelIZZZNS0_66_GLOBAL__N__d53a5ca4_28_ActivationLeakyReluKernel_cu_9e10b42f_311217leaky_relu_kernelERNS_18TensorIteratorBaseERKN3c106ScalarEENKUlvE_clEvENKUlvE2_clEvEUlNS5_8BFloat16EE_St5arrayIPcLm2EELi4E23TrivialOffsetCalculatorILi1EjESH_NS0_6memory15LoadWithoutCastENSI_16StoreWithoutCastEEEviT_T0_T2_T3_T4_T5_,"a",@progbits
	.sectionflags	@""
	.align	4
.nv.constant0._ZN2at6native27unrolled_elementwise_kernelIZZZNS0_66_GLOBAL__N__d53a5ca4_28_ActivationLeakyReluKernel_cu_9e10b42f_311217leaky_relu_kernelERNS_18TensorIteratorBaseERKN3c106ScalarEENKUlvE_clEvENKUlvE2_clEvEUlNS5_8BFloat16EE_St5arrayIPcLm2EELi4E23TrivialOffsetCalculatorILi1EjESH_NS0_6memory15LoadWithoutCastENSI_16StoreWithoutCastEEEviT_T0_T2_T3_T4_T5_:
	.zero		940


//--------------------- .nv.constant0._ZN2at6native29vectorized_elementwise_kernelILi2EZZZNS0_66_GLOBAL__N__d53a5ca4_28_ActivationLeakyReluKernel_cu_9e10b42f_311217leaky_relu_kernelERNS_18TensorIteratorBaseERKN3c106ScalarEENKUlvE_clEvENKUlvE2_clEvEUlNS5_8BFloat16EE_St5arrayIPcLm2EEEEviT0_T1_ --------------------------
	.section	.nv.constant0._ZN2at6native29vectorized_elementwise_kernelILi2EZZZNS0_66_GLOBAL__N__d53a5ca4_28_ActivationLeakyReluKernel_cu_9e10b42f_311217leaky_relu_kernelERNS_18TensorIteratorBaseERKN3c106ScalarEENKUlvE_clEvENKUlvE2_clEvEUlNS5_8BFloat16EE_St5arrayIPcLm2EEEEviT0_T1_,"a",@progbits
	.sectionflags	@""
	.align	4
.nv.constant0._ZN2at6native29vectorized_elementwise_kernelILi2EZZZNS0_66_GLOBAL__N__d53a5ca4_28_ActivationLeakyReluKernel_cu_9e10b42f_311217leaky_relu_kernelERNS_18TensorIteratorBaseERKN3c106ScalarEENKUlvE_clEvENKUlvE2_clEvEUlNS5_8BFloat16EE_St5arrayIPcLm2EEEEviT0_T1_:
	.zero		936


//--------------------- .nv.constant0._ZN2at6native29vectorized_elementwise_kernelILi4EZZZNS0_66_GLOBAL__N__d53a5ca4_28_ActivationLeakyReluKernel_cu_9e10b42f_311217leaky_relu_kernelERNS_18TensorIteratorBaseERKN3c106ScalarEENKUlvE_clEvENKUlvE2_clEvEUlNS5_8BFloat16EE_St5arrayIPcLm2EEEEviT0_T1_ --------------------------
	.section	.nv.constant0._ZN2at6native29vectorized_elementwise_kernelILi4EZZZNS0_66_GLOBAL__N__d53a5ca4_28_ActivationLeakyReluKernel_cu_9e10b42f_311217leaky_relu_kernelERNS_18TensorIteratorBaseERKN3c106ScalarEENKUlvE_clEvENKUlvE2_clEvEUlNS5_8BFloat16EE_St5arrayIPcLm2EEEEviT0_T1_,"a",@progbits
	.sectionflags	@""
	.align	4
.nv.constant0._ZN2at6native29vectorized_elementwise_kernelILi4EZZZNS0_66_GLOBAL__N__d53a5ca4_28_ActivationLeakyReluKernel_cu_9e10b42f_311217leaky_relu_kernelERNS_18TensorIteratorBaseERKN3c106ScalarEENKUlvE_clEvENKUlvE2_clEvEUlNS5_8BFloat16EE_St5arrayIPcLm2EEEEviT0_T1_:
	.zero		936


//--------------------- .nv.constant0._ZN2at6native29vectorized_elementwise_kernelILi8EZZZNS0_66_GLOBAL__N__d53a5ca4_28_ActivationLeakyReluKernel_cu_9e10b42f_311217leaky_relu_kernelERNS_18TensorIteratorBaseERKN3c106ScalarEENKUlvE_clEvENKUlvE2_clEvEUlNS5_8BFloat16EE_St5arrayIPcLm2EEEEviT0_T1_ --------------------------
	.section	.nv.constant0._ZN2at6native29vectorized_elementwise_kernelILi8EZZZNS0_66_GLOBAL__N__d53a5ca4_28_ActivationLeakyReluKernel_cu_9e10b42f_311217leaky_relu_kernelERNS_18TensorIteratorBaseERKN3c106ScalarEENKUlvE_clEvENKUlvE2_clEvEUlNS5_8BFloat16EE_St5arrayIPcLm2EEEEviT0_T1_,"a",@progbits
	.sectionflags	@""
	.align	4
.nv.constant0._ZN2at6native29vectorized_elementwise_kernelILi8EZZZNS0_66_GLOBAL__N__d53a5ca4_28_ActivationLeakyReluKernel_cu_9e10b42f_311217leaky_relu_kernelERNS_18TensorIteratorBaseERKN3c106ScalarEENKUlvE_clEvENKUlvE2_clEvEUlNS5_8BFloat16EE_St5arrayIPcLm2EEEEviT0_T1_:
	.zero		936


//--------------------- .nv.constant0._ZN2at6native18elementwise_kernelILi128ELi4EZNS0_15gpu_kernel_implIZZZNS0_66_GLOBAL__N__d53a5ca4_28_ActivationLeakyReluKernel_cu_9e10b42f_311217leaky_relu_kernelERNS_18TensorIteratorBaseERKN3c106ScalarEENKUlvE_clEvENKUlvE1_clEvEUlNS6_4HalfEE_EEvS5_RKT_EUliE_EEviT1_ --------------------------
	.section	.nv.constant0._ZN2at6native18elementwise_kernelILi128ELi4EZNS0_15gpu_kernel_implIZZZNS0_66_GLOBAL__N__d53a5ca4_28_ActivationLeakyReluKernel_cu_9e10b42f_311217leaky_relu_kernelERNS_18TensorIteratorBaseERKN3c106ScalarEENKUlvE_clEvENKUlvE1_clEvEUlNS6_4HalfEE_EEvS5_RKT_EUliE_EEviT1_,"a",@progbits
	.sectionflags	@""
	.align	4
.nv.constant0._ZN2at6native18elementwise_kernelILi128ELi4EZNS0_15gpu_kernel_implIZZZNS0_66_GLOBAL__N__d53a5ca4_28_ActivationLeakyReluKernel_cu_9e10b42f_311217leaky_relu_kernelERNS_18TensorIteratorBaseERKN3c106ScalarEENKUlvE_clEvENKUlvE1_clEvEUlNS6_4HalfEE_EEvS5_RKT_EUliE_EEviT1_:
	.zero		1456


//--------------------- .nv.constant0._ZN2at6native27unrolled_elementwise_kernelIZZZNS0_66_GLOBAL__N__d53a5ca4_28_ActivationLeakyReluKernel_cu_9e10b42f_311217leaky_relu_kernelERNS_18TensorIteratorBaseERKN3c106ScalarEENKUlvE_clEvENKUlvE1_clEvEUlNS5_4HalfEE_St5arrayIPcLm2EELi4E23TrivialOffsetCalculatorILi1EjESH_NS0_6memory12LoadWithCastILi1EEENSI_13StoreWithCastILi1EEEEEviT_T0_T2_T3_T4_T5_ --------------------------
	.section	.nv.constant0._ZN2at6native27unrolled_elementwise_kernelIZZZNS0_66_GLOBAL__N__d53a5ca4_28_ActivationLeakyReluKernel_cu_9e10b42f_311217leaky_relu_kernelERNS_18TensorIteratorBaseERKN3c106ScalarEENKUlvE_clEvENKUlvE1_clEvEUlNS5_4HalfEE_St5arrayIPcLm2EELi4E23TrivialOffsetCalculatorILi1EjESH_NS0_6memory12LoadWithCastILi1EEENSI_13StoreWithCastILi1EEEEEviT_T0_T2_T3_T4_T5_,"a",@progbits
	.sectionflags	@""
	.align	4
.nv.constant0._ZN2at6native27unrolled_elementwise_kernelIZZZNS0_66_GLOBAL__N__d53a5ca4_28_ActivationLeakyReluKernel_cu_9e10b42f_311217leaky_relu_kernelERNS_18TensorIteratorBaseERKN3c106ScalarEENKUlvE_clEvENKUlvE1_clEvEUlNS5_4HalfEE_St5arrayIPcLm2EELi4E23TrivialOffsetCalculatorILi1EjESH_NS0_6memory12LoadWithCastILi1EEENSI_13StoreWithCastILi1EEEEEviT_T0_T2_T3_T4_T5_:
	.zero		956


//--------------------- .nv.constant0._ZN2at6native18elementwise_kernelILi128ELi4EZNS0_22gpu_kernel_impl_nocastIZZZNS0_66_GLOBAL__N__d53a5ca4_28_ActivationLeakyReluKernel_cu_9e10b42f_311217leaky_relu_kernelERNS_18TensorIteratorBaseERKN3c106ScalarEENKUlvE_clEvENKUlvE1_clEvEUlNS6_4HalfEE_EEvS5_RKT_EUliE_EEviT1_ --------------------------
	.section	.nv.constant0._ZN2at6native18elementwise_kernelILi128ELi4EZNS0_22gpu_kernel_impl_nocastIZZZNS0_66_GLOBAL__N__d53a5ca4_28_ActivationLeakyReluKernel_cu_9e10b42f_311217leaky_relu_kernelERNS_18TensorIteratorBaseERKN3c106ScalarEENKUlvE_clEvENKUlvE1_clEvEUlNS6_4HalfEE_EEvS5_RKT_EUliE_EEviT1_,"a",@progbits
	.sectionflags	@""
	.align	4
.nv.constant0._ZN2at6native18elementwise_kernelILi128ELi4EZNS0_22gpu_kernel_impl_nocastIZZZNS0_66_GLOBAL__N__d53a5ca4_28_ActivationLeakyReluKernel_cu_9e10b42f_311217leaky_relu_kernelERNS_18TensorIteratorBaseERKN3c106ScalarEENKUlvE_clEvENKUlvE1_clEvEUlNS6_4HalfEE_EEvS5_RKT_EUliE_EEviT1_:
	.zero		1448


//--------------------- .nv.constant0._ZN2at6native27unrolled_elementwise_kernelIZZZNS0_66_GLOBAL__N__d53a5ca4_28_ActivationLeakyReluKernel_cu_9e10b42f_311217leaky_relu_kernelERNS_18TensorIteratorBaseERKN3c106ScalarEENKUlvE_clEvENKUlvE1_clEvEUlNS5_4HalfEE_St5arrayIPcLm2EELi4E23TrivialOffsetCalculatorILi1EjESH_NS0_6memory15LoadWithoutCastENSI_16StoreWithoutCastEEEviT_T0_T2_T3_T4_T5_ --------------------------
	.section	.nv.constant0._ZN2at6native27unrolled_elementwise_kernelIZZZNS0_66_GLOBAL__N__d53a5ca4_28_ActivationLeakyReluKernel_cu_9e10b42f_311217leaky_relu_kernelERNS_18TensorIteratorBaseERKN3c106ScalarEENKUlvE_clEvENKUlvE1_clEvEUlNS5_4HalfEE_St5arrayIPcLm2EELi4E23TrivialOffsetCalculatorILi1EjESH_NS0_6memory15LoadWithoutCastENSI_16StoreWithoutCastEEEviT_T0_T2_T3_T4_T5_,"a",@progbits
	.sectionflags	@""
	.align	4
.nv.constant0._ZN2at6native27unrolled_elementwise_kernelIZZZNS0_66_GLOBAL__N__d53a5ca4_28_ActivationLeakyReluKernel_cu_9e10b42f_311217leaky_relu_kernelERNS_18TensorIteratorBaseERKN3c106ScalarEENKUlvE_clEvENKUlvE1_clEvEUlNS5_4HalfEE_St5arrayIPcLm2EELi4E23TrivialOffsetCalculatorILi1EjESH_NS0_6memory15LoadWithoutCastENSI_16StoreWithoutCastEEEviT_T0_T2_T3_T4_T5_:
	.zero		940


//--------------------- .nv.constant0._ZN2at6native29vectorized_elementwise_kernelILi2EZZZNS0_66_GLOBAL__N__d53a5ca4_28_ActivationLeakyReluKernel_cu_9e10b42f_311217leaky_relu_kernelERNS_18TensorIteratorBaseERKN3c106ScalarEENKUlvE_clEvENKUlvE1_clEvEUlNS5_4HalfEE_St5arrayIPcLm2EEEEviT0_T1_ --------------------------
	.section	.nv.constant0._ZN2at6native29vectorized_elementwise_kernelILi2EZZZNS0_66_GLOBAL__N__d53a5ca4_28_ActivationLeakyReluKernel_cu_9e10b42f_311217leaky_relu_kernelERNS_18TensorIteratorBaseERKN3c106ScalarEENKUlvE_clEvENKUlvE1_clEvEUlNS5_4HalfEE_St5arrayIPcLm2EEEEviT0_T1_,"a",@progbits
	.sectionflags	@""
	.align	4
.nv.constant0._ZN2at6native29vectorized_elementwise_kernelILi2EZZZNS0_66_GLOBAL__N__d53a5ca4_28_ActivationLeakyReluKernel_cu_9e10b42f_311217leaky_relu_kernelERNS_18TensorIteratorBaseERKN3c106ScalarEENKUlvE_clEvENKUlvE1_clEvEUlNS5_4HalfEE_St5arrayIPcLm2EEEEviT0_T1_:
	.zero		936


//--------------------- .nv.constant0._ZN2at6native29vectorized_elementwise_kernelILi4EZZZNS0_66_GLOBAL__N__d53a5ca4_28_ActivationLeakyReluKernel_cu_9e10b42f_311217leaky_relu_kernelERNS_18TensorIteratorBaseERKN3c106ScalarEENKUlvE_clEvENKUlvE1_clEvEUlNS5_4HalfEE_St5arrayIPcLm2EEEEviT0_T1_ --------------------------
	.section	.nv.constant0._ZN2at6native29vectorized_elementwise_kernelILi4EZZZNS0_66_GLOBAL__N__d53a5ca4_28_ActivationLeakyReluKernel_cu_9e10b42f_311217leaky_relu_kernelERNS_18TensorIteratorBaseERKN3c106ScalarEENKUlvE_clEvENKUlvE1_clEvEUlNS5_4HalfEE_St5arrayIPcLm2EEEEviT0_T1_,"a",@progbits
	.sectionflags	@""
	.align	4
.nv.constant0._ZN2at6native29vectorized_elementwise_kernelILi4EZZZNS0_66_GLOBAL__N__d53a5ca4_28_ActivationLeakyReluKernel_cu_9e10b42f_311217leaky_relu_kernelERNS_18TensorIteratorBaseERKN3c106ScalarEENKUlvE_clEvENKUlvE1_clEvEUlNS5_4HalfEE_St5arrayIPcLm2EEEEviT0_T1_:
	.zero		936


//--------------------- .nv.constant0._ZN2at6native29vectorized_elementwise_kernelILi8EZZZNS0_66_GLOBAL__N__d53a5ca4_28_ActivationLeakyReluKernel_cu_9e10b42f_311217leaky_relu_kernelERNS_18TensorIteratorBaseERKN3c106ScalarEENKUlvE_clEvENKUlvE1_clEvEUlNS5_4HalfEE_St5arrayIPcLm2EEEEviT0_T1_ --------------------------
	.section	.nv.constant0._ZN2at6native29vectorized_elementwise_kernelILi8EZZZNS0_66_GLOBAL__N__d53a5ca4_28_ActivationLeakyReluKernel_cu_9e10b42f_311217leaky_relu_kernelERNS_18TensorIteratorBaseERKN3c106ScalarEENKUlvE_clEvENKUlvE1_clEvEUlNS5_4HalfEE_St5arrayIPcLm2EEEEviT0_T1_,"a",@progbits
	.sectionflags	@""
	.align	4
.nv.constant0._ZN2at6native29vectorized_elementwise_kernelILi8EZZZNS0_66_GLOBAL__N__d53a5ca4_28_ActivationLeakyReluKernel_cu_9e10b42f_311217leaky_relu_kernelERNS_18TensorIteratorBaseERKN3c106ScalarEENKUlvE_clEvENKUlvE1_clEvEUlNS5_4HalfEE_St5arrayIPcLm2EEEEviT0_T1_:
	.zero		936


//--------------------- .nv.constant0._ZN2at6native18elementwise_kernelILi128ELi4EZNS0_15gpu_kernel_implIZZZNS0_66_GLOBAL__N__d53a5ca4_28_ActivationLeakyReluKernel_cu_9e10b42f_311217leaky_relu_kernelERNS_18TensorIteratorBaseERKN3c106ScalarEENKUlvE_clEvENKUlvE0_clEvEUlfE_EEvS5_RKT_EUliE_EEviT1_ --------------------------
	.section	.nv.constant0._ZN2at6native18elementwise_kernelILi128ELi4EZNS0_15gpu_kernel_implIZZZNS0_66_GLOBAL__N__d53a5ca4_28_ActivationLeakyReluKernel_cu_9e10b42f_311217leaky_relu_kernelERNS_18TensorIteratorBaseERKN3c106ScalarEENKUlvE_clEvENKUlvE0_clEvEUlfE_EEvS5_RKT_EUliE_EEviT1_,"a",@progbits
	.sectionflags	@""
	.align	4
.nv.constant0._ZN2at6native18elementwise_kernelILi128ELi4EZNS0_15gpu_kernel_implIZZZNS0_66_GLOBAL__N__d53a5ca4_28_ActivationLeakyReluKernel_cu_9e10b42f_311217leaky_relu_kernelERNS_18TensorIteratorBaseERKN3c106ScalarEENKUlvE_clEvENKUlvE0_clEvEUlfE_EEvS5_RKT_EUliE_EEviT1_:
	.zero		1456


//--------------------- .nv.constant0._ZN2at6native27unrolled_elementwise_kernelIZZZNS0_66_GLOBAL__N__d53a5ca4_28_ActivationLeakyReluKernel_cu_9e10b42f_311217leaky_relu_kernelERNS_18TensorIteratorBaseERKN3c106ScalarEENKUlvE_clEvENKUlvE0_clEvEUlfE_St5arrayIPcLm2EELi4E23TrivialOffsetCalculatorILi1EjESG_NS0_6memory12LoadWithCastILi1EEENSH_13StoreWithCastILi1EEEEEviT_T0_T2_T3_T4_T5_ --------------------------
	.section	.nv.constant0._ZN2at6native27unrolled_elementwise_kernelIZZZNS0_66_GLOBAL__N__d53a5ca4_28_ActivationLeakyReluKernel_cu_9e10b42f_311217leaky_relu_kernelERNS_18TensorIteratorBaseERKN3c106ScalarEENKUlvE_clEvENKUlvE0_clEvEUlfE_St5arrayIPcLm2EELi4E23TrivialOffsetCalculatorILi1EjESG_NS0_6memory12LoadWithCastILi1EEENSH_13StoreWithCastILi1EEEEEviT_T0_T2_T3_T4_T5_,"a",@progbits
	.sectionflags	@""
	.align	4
.nv.constant0._ZN2at6native27unrolled_elementwise_kernelIZZZNS0_66_GLOBAL__N__d53a5ca4_28_ActivationLeakyReluKernel_cu_9e10b42f_311217leaky_relu_kernelERNS_18TensorIteratorBaseERKN3c106ScalarEENKUlvE_clEvENKUlvE0_clEvEUlfE_St5arrayIPcLm2EELi4E23TrivialOffsetCalculatorILi1EjESG_NS0_6memory12LoadWithCastILi1EEENSH_13StoreWithCastILi1EEEEEviT_T0_T2_T3_T4_T5_:
	.zero		956


//--------------------- .nv.constant0._ZN2at6native18elementwise_kernelILi128ELi2EZNS0_22gpu_kernel_impl_nocastIZZZNS0_66_GLOBAL__N__d53a5ca4_28_ActivationLeakyReluKernel_cu_9e10b42f_311217leaky_relu_kernelERNS_18TensorIteratorBaseERKN3c106ScalarEENKUlvE_clEvENKUlvE0_clEvEUlfE_EEvS5_RKT_EUliE_EEviT1_ --------------------------
	.section	.nv.constant0._ZN2at6native18elementwise_kernelILi128ELi2EZNS0_22gpu_kernel_impl_nocastIZZZNS0_66_GLOBAL__N__d53a5ca4_28_ActivationLeakyReluKernel_cu_9e10b42f_311217leaky_relu_kernelERNS_18TensorIteratorBaseERKN3c106ScalarEENKUlvE_clEvENKUlvE0_clEvEUlfE_EEvS5_RKT_EUliE_EEviT1_,"a",@progbits
	.sectionflags	@""
	.align	4
.nv.constant0._ZN2at6native18elementwise_kernelILi128ELi2EZNS0_22gpu_kernel_impl_nocastIZZZNS0_66_GLOBAL__N__d53a5ca4_28_ActivationLeakyReluKernel_cu_9e10b42f_311217leaky_relu_kernelERNS_18TensorIteratorBaseERKN3c106ScalarEENKUlvE_clEvENKUlvE0_clEvEUlfE_EEvS5_RKT_EUliE_EEviT1_:
	.zero		1448


//--------------------- .nv.constant0._ZN2at6native27unrolled_elementwise_kernelIZZZNS0_66_GLOBAL__N__d53a5ca4_28_ActivationLeakyReluKernel_cu_9e10b42f_311217leaky_relu_kernelERNS_18TensorIteratorBaseERKN3c106ScalarEENKUlvE_clEvENKUlvE0_clEvEUlfE_St5arrayIPcLm2EELi4E23TrivialOffsetCalculatorILi1EjESG_NS0_6memory15LoadWithoutCastENSH_16StoreWithoutCastEEEviT_T0_T2_T3_T4_T5_ --------------------------
	.section	.nv.constant0._ZN2at6native27unrolled_elementwise_kernelIZZZNS0_66_GLOBAL__N__d53a5ca4_28_ActivationLeakyReluKernel_cu_9e10b42f_311217leaky_relu_kernelERNS_18TensorIteratorBaseERKN3c106ScalarEENKUlvE_clEvENKUlvE0_clEvEUlfE_St5arrayIPcLm2EELi4E23TrivialOffsetCalculatorILi1EjESG_NS0_6memory15LoadWithoutCastENSH_16StoreWithoutCastEEEviT_T0_T2_T3_T4_T5_,"a",@progbits
	.sectionflags	@""
	.align	4
.nv.constant0._ZN2at6native27unrolled_elementwise_kernelIZZZNS0_66_GLOBAL__N__d53a5ca4_28_ActivationLeakyReluKernel_cu_9e10b42f_311217leaky_relu_kernelERNS_18TensorIteratorBaseERKN3c106ScalarEENKUlvE_clEvENKUlvE0_clEvEUlfE_St5arrayIPcLm2EELi4E23TrivialOffsetCalculatorILi1EjESG_NS0_6memory15LoadWithoutCastENSH_16StoreWithoutCastEEEviT_T0_T2_T3_T4_T5_:
	.zero		940


//--------------------- .nv.constant0._ZN2at6native29vectorized_elementwise_kernelILi2EZZZNS0_66_GLOBAL__N__d53a5ca4_28_ActivationLeakyReluKernel_cu_9e10b42f_311217leaky_relu_kernelERNS_18TensorIteratorBaseERKN3c106ScalarEENKUlvE_clEvENKUlvE0_clEvEUlfE_St5arrayIPcLm2EEEEviT0_T1_ --------------------------
	.section	.nv.constant0._ZN2at6native29vectorized_elementwise_kernelILi2EZZZNS0_66_GLOBAL__N__d53a5ca4_28_ActivationLeakyReluKernel_cu_9e10b42f_311217leaky_relu_kernelERNS_18TensorIteratorBaseERKN3c106ScalarEENKUlvE_clEvENKUlvE0_clEvEUlfE_St5arrayIPcLm2EEEEviT0_T1_,"a",@progbits
	.sectionflags	@""
	.align	4
.nv.constant0._ZN2at6native29vectorized_elementwise_kernelILi2EZZZNS0_66_GLOBAL__N__d53a5ca4_28_ActivationLeakyReluKernel_cu_9e10b42f_311217leaky_relu_kernelERNS_18TensorIteratorBaseERKN3c106ScalarEENKUlvE_clEvENKUlvE0_clEvEUlfE_St5arrayIPcLm2EEEEviT0_T1_:
	.zero		936


//--------------------- .nv.constant0._ZN2at6native29vectorized_elementwise_kernelILi4EZZZNS0_66_GLOBAL__N__d53a5ca4_28_ActivationLeakyReluKernel_cu_9e10b42f_311217leaky_relu_kernelERNS_18TensorIteratorBaseERKN3c106ScalarEENKUlvE_clEvENKUlvE0_clEvEUlfE_St5arrayIPcLm2EEEEviT0_T1_ --------------------------
	.section	.nv.constant0._ZN2at6native29vectorized_elementwise_kernelILi4EZZZNS0_66_GLOBAL__N__d53a5ca4_28_ActivationLeakyReluKernel_cu_9e10b42f_311217leaky_relu_kernelERNS_18TensorIteratorBaseERKN3c106ScalarEENKUlvE_clEvENKUlvE0_clEvEUlfE_St5arrayIPcLm2EEEEviT0_T1_,"a",@progbits
	.sectionflags	@""
	.align	4
.nv.constant0._ZN2at6native29vectorized_elementwise_kernelILi4EZZZNS0_66_GLOBAL__N__d53a5ca4_28_ActivationLeakyReluKernel_cu_9e10b42f_311217leaky_relu_kernelERNS_18TensorIteratorBaseERKN3c106ScalarEENKUlvE_clEvENKUlvE0_clEvEUlfE_St5arrayIPcLm2EEEEviT0_T1_:
	.zero		936


//--------------------- .nv.constant0._ZN2at6native29vectorized_elementwise_kernelILi8EZZZNS0_66_GLOBAL__N__d53a5ca4_28_ActivationLeakyReluKernel_cu_9e10b42f_311217leaky_relu_kernelERNS_18TensorIteratorBaseERKN3c106ScalarEENKUlvE_clEvENKUlvE0_clEvEUlfE_St5arrayIPcLm2EEEEviT0_T1_ --------------------------
	.section	.nv.constant0._ZN2at6native29vectorized_elementwise_kernelILi8EZZZNS0_66_GLOBAL__N__d53a5ca4_28_ActivationLeakyReluKernel_cu_9e10b42f_311217leaky_relu_kernelERNS_18TensorIteratorBaseERKN3c106ScalarEENKUlvE_clEvENKUlvE0_clEvEUlfE_St5arrayIPcLm2EEEEviT0_T1_,"a",@progbits
	.sectionflags	@""
	.align	4
.nv.constant0._ZN2at6native29vectorized_elementwise_kernelILi8EZZZNS0_66_GLOBAL__N__d53a5ca4_28_ActivationLeakyReluKernel_cu_9e10b42f_311217leaky_relu_kernelERNS_18TensorIteratorBaseERKN3c106ScalarEENKUlvE_clEvENKUlvE0_clEvEUlfE_St5arrayIPcLm2EEEEviT0_T1_:
	.zero		936


//--------------------- .nv.constant0._ZN2at6native18elementwise_kernelILi128ELi4EZNS0_15gpu_kernel_implIZZZNS0_66_GLOBAL__N__d53a5ca4_28_ActivationLeakyReluKernel_cu_9e10b42f_311217leaky_relu_kernelERNS_18TensorIteratorBaseERKN3c106ScalarEENKUlvE_clEvENKUlvE_clEvEUldE_EEvS5_RKT_EUliE_EEviT1_ --------------------------
	.section	.nv.constant0._ZN2at6native18elementwise_kernelILi128ELi4EZNS0_15gpu_kernel_implIZZZNS0_66_GLOBAL__N__d53a5ca4_28_ActivationLeakyReluKernel_cu_9e10b42f_311217leaky_relu_kernelERNS_18TensorIteratorBaseERKN3c106ScalarEENKUlvE_clEvENKUlvE_clEvEUldE_EEvS5_RKT_EUliE_EEviT1_,"a",@progbits
	.sectionflags	@""
	.align	4
.nv.constant0._ZN2at6native18elementwise_kernelILi128ELi4EZNS0_15gpu_kernel_implIZZZNS0_66_GLOBAL__N__d53a5ca4_28_ActivationLeakyReluKernel_cu_9e10b42f_311217leaky_relu_kernelERNS_18TensorIteratorBaseERKN3c106ScalarEENKUlvE_clEvENKUlvE_clEvEUldE_EEvS5_RKT_EUliE_EEviT1_:
	.zero		1456


//--------------------- .nv.constant0._ZN2at6native27unrolled_elementwise_kernelIZZZNS0_66_GLOBAL__N__d53a5ca4_28_ActivationLeakyReluKernel_cu_9e10b42f_311217leaky_relu_kernelERNS_18TensorIteratorBaseERKN3c106ScalarEENKUlvE_clEvENKUlvE_clEvEUldE_St5arrayIPcLm2EELi4E23TrivialOffsetCalculatorILi1EjESG_NS0_6memory12LoadWithCastILi1EEENSH_13StoreWithCastILi1EEEEEviT_T0_T2_T3_T4_T5_ --------------------------
	.section	.nv.constant0._ZN2at6native27unrolled_elementwise_kernelIZZZNS0_66_GLOBAL__N__d53a5ca4_28_ActivationLeakyReluKernel_cu_9e10b42f_311217leaky_relu_kernelERNS_18TensorIteratorBaseERKN3c106ScalarEENKUlvE_clEvENKUlvE_clEvEUldE_St5arrayIPcLm2EELi4E23TrivialOffsetCalculatorILi1EjESG_NS0_6memory12LoadWithCastILi1EEENSH_13StoreWithCastILi1EEEEEviT_T0_T2_T3_T4_T5_,"a",@progbits
	.sectionflags	@""
	.align	4
.nv.constant0._ZN2at6native27unrolled_elementwise_kernelIZZZNS0_66_GLOBAL__N__d53a5ca4_28_ActivationLeakyReluKernel_cu_9e10b42f_311217leaky_relu_kernelERNS_18TensorIteratorBaseERKN3c106ScalarEENKUlvE_clEvENKUlvE_clEvEUldE_St5arrayIPcLm2EELi4E23TrivialOffsetCalculatorILi1EjESG_NS0_6memory12LoadWithCastILi1EEENSH_13StoreWithCastILi1EEEEEviT_T0_T2_T3_T4_T5_:
	.zero		956


//--------------------- .nv.constant0._ZN2at6native18elementwise_kernelILi128ELi2EZNS0_22gpu_kernel_impl_nocastIZZZNS0_66_GLOBAL__N__d53a5ca4_28_ActivationLeakyReluKernel_cu_9e10b42f_311217leaky_relu_kernelERNS_18TensorIteratorBaseERKN3c106ScalarEENKUlvE_clEvENKUlvE_clEvEUldE_EEvS5_RKT_EUliE_EEviT1_ --------------------------
	.section	.nv.constant0._ZN2at6native18elementwise_kernelILi128ELi2EZNS0_22gpu_kernel_impl_nocastIZZZNS0_66_GLOBAL__N__d53a5ca4_28_ActivationLeakyReluKernel_cu_9e10b42f_311217leaky_relu_kernelERNS_18TensorIteratorBaseERKN3c106ScalarEENKUlvE_clEvENKUlvE_clEvEUldE_EEvS5_RKT_EUliE_EEviT1_,"a",@progbits
	.sectionflags	@""
	.align	4
.nv.constant0._ZN2at6native18elementwise_kernelILi128ELi2EZNS0_22gpu_kernel_impl_nocastIZZZNS0_66_GLOBAL__N__d53a5ca4_28_ActivationLeakyReluKernel_cu_9e10b42f_311217leaky_relu_kernelERNS_18TensorIteratorBaseERKN3c106ScalarEENKUlvE_clEvENKUlvE_clEvEUldE_EEvS5_RKT_EUliE_EEviT1_:
	.zero		1448


//--------------------- .nv.constant0._ZN2at6native27unrolled_elementwise_kernelIZZZNS0_66_GLOBAL__N__d53a5ca4_28_ActivationLeakyReluKernel_cu_9e10b42f_311217leaky_relu_kernelERNS_18TensorIteratorBaseERKN3c106ScalarEENKUlvE_clEvENKUlvE_clEvEUldE_St5arrayIPcLm2EELi4E23TrivialOffsetCalculatorILi1EjESG_NS0_6memory15LoadWithoutCastENSH_16StoreWithoutCastEEEviT_T0_T2_T3_T4_T5_ --------------------------
	.section	.nv.constant0._ZN2at6native27unrolled_elementwise_kernelIZZZNS0_66_GLOBAL__N__d53a5ca4_28_ActivationLeakyReluKernel_cu_9e10b42f_311217leaky_relu_kernelERNS_18TensorIteratorBaseERKN3c106ScalarEENKUlvE_clEvENKUlvE_clEvEUldE_St5arrayIPcLm2EELi4E23TrivialOffsetCalculatorILi1EjESG_NS0_6memory15LoadWithoutCastENSH_16StoreWithoutCastEEEviT_T0_T2_T3_T4_T5_,"a",@progbits
	.sectionflags	@""
	.align	4
.nv.constant0._ZN2at6native27unrolled_elementwise_kernelIZZZNS0_66_GLOBAL__N__d53a5ca4_28_ActivationLeakyReluKernel_cu_9e10b42f_311217leaky_relu_kernelERNS_18TensorIteratorBaseERKN3c106ScalarEENKUlvE_clEvENKUlvE_clEvEUldE_St5arrayIPcLm2EELi4E23TrivialOffsetCalculatorILi1EjESG_NS0_6memory15LoadWithoutCastENSH_16StoreWithoutCastEEEviT_T0_T2_T3_T4_T5_:
	.zero		940


//--------------------- .nv.constant0._ZN2at6native29vectorized_elementwise_kernelILi2EZZZNS0_66_GLOBAL__N__d53a5ca4_28_ActivationLeakyReluKernel_cu_9e10b42f_311217leaky_relu_kernelERNS_18TensorIteratorBaseERKN3c106ScalarEENKUlvE_clEvENKUlvE_clEvEUldE_St5arrayIPcLm2EEEEviT0_T1_ --------------------------
	.section	.nv.constant0._ZN2at6native29vectorized_elementwise_kernelILi2EZZZNS0_66_GLOBAL__N__d53a5ca4_28_ActivationLeakyReluKernel_cu_9e10b42f_311217leaky_relu_kernelERNS_18TensorIteratorBaseERKN3c106ScalarEENKUlvE_clEvENKUlvE_clEvEUldE_St5arrayIPcLm2EEEEviT0_T1_,"a",@progbits
	.sectionflags	@""
	.align	4
.nv.constant0._ZN2at6native29vectorized_elementwise_kernelILi2EZZZNS0_66_GLOBAL__N__d53a5ca4_28_ActivationLeakyReluKernel_cu_9e10b42f_311217leaky_relu_kernelERNS_18TensorIteratorBaseERKN3c106ScalarEENKUlvE_clEvENKUlvE_clEvEUldE_St5arrayIPcLm2EEEEviT0_T1_:
	.zero		936


//--------------------- .nv.constant0._ZN2at6native29vectorized_elementwise_kernelILi4EZZZNS0_66_GLOBAL__N__d53a5ca4_28_ActivationLeakyReluKernel_cu_9e10b42f_311217leaky_relu_kernelERNS_18TensorIteratorBaseERKN3c106ScalarEENKUlvE_clEvENKUlvE_clEvEUldE_St5arrayIPcLm2EEEEviT0_T1_ --------------------------
	.section	.nv.constant0._ZN2at6native29vectorized_elementwise_kernelILi4EZZZNS0_66_GLOBAL__N__d53a5ca4_28_ActivationLeakyReluKernel_cu_9e10b42f_311217leaky_relu_kernelERNS_18TensorIteratorBaseERKN3c106ScalarEENKUlvE_clEvENKUlvE_clEvEUldE_St5arrayIPcLm2EEEEviT0_T1_,"a",@progbits
	.sectionflags	@""
	.align	4
.nv.constant0._ZN2at6native29vectorized_elementwise_kernelILi4EZZZNS0_66_GLOBAL__N__d53a5ca4_28_ActivationLeakyReluKernel_cu_9e10b42f_311217leaky_relu_kernelERNS_18TensorIteratorBaseERKN3c106ScalarEENKUlvE_clEvENKUlvE_clEvEUldE_St5arrayIPcLm2EEEEviT0_T1_:
	.zero		936


//--------------------- .nv.constant0._ZN2at6native29vectorized_elementwise_kernelILi8EZZZNS0_66_GLOBAL__N__d53a5ca4_28_ActivationLeakyReluKernel_cu_9e10b42f_311217leaky_relu_kernelERNS_18TensorIteratorBaseERKN3c106ScalarEENKUlvE_clEvENKUlvE_clEvEUldE_St5arrayIPcLm2EEEEviT0_T1_ --------------------------
	.section	.nv.constant0._ZN2at6native29vectorized_elementwise_kernelILi8EZZZNS0_66_GLOBAL__N__d53a5ca4_28_ActivationLeakyReluKernel_cu_9e10b42f_311217leaky_relu_kernelERNS_18TensorIteratorBaseERKN3c106ScalarEENKUlvE_clEvENKUlvE_clEvEUldE_St5arrayIPcLm2EEEEviT0_T1_,"a",@progbits
	.sectionflags	@""
	.align	4
.nv.constant0._ZN2at6native29vectorized_elementwise_kernelILi8EZZZNS0_66_GLOBAL__N__d53a5ca4_28_ActivationLeakyReluKernel_cu_9e10b42f_311217leaky_relu_kernelERNS_18TensorIteratorBaseERKN3c106ScalarEENKUlvE_clEvENKUlvE_clEvEUldE_St5arrayIPcLm2EEEEviT0_T1_:
	.zero		936


//--------------------- SYMBOLS --------------------------

	.type		.nv.reservedSmem.offset0,@object
	.size		.nv.reservedSmem.offset0,0x4
	.type		__assertfail,@function
